def matmul_kernel(
    a_ptr,
    b_ptr,
    c_ptr,
    M,
    N,
    K,
    stride_am,
    stride_ak,
    stride_bk,
    stride_bn,
    stride_cm,
    stride_cn,
    BLOCK_M: tl.constexpr,
    BLOCK_N: tl.constexpr,
    BLOCK_K: tl.constexpr,
    GROUP_M: tl.constexpr,
):
    pid = tl.program_id(axis=0)
    num_pid_m = tl.cdiv(M, BLOCK_M)
    num_pid_n = tl.cdiv(N, BLOCK_N)
    num_pid_in_group = GROUP_M * num_pid_n
    group_id = pid // num_pid_in_group
    first_pid_m = group_id * GROUP_M
    group_size_m = min(num_pid_m - first_pid_m, GROUP_M)
    pid_m = first_pid_m + ((pid % num_pid_in_group) % group_size_m)
    pid_n = (pid % num_pid_in_group) // group_size_m

    offs_am = (pid_m * BLOCK_M + tl.arange(0, BLOCK_M)) % M
    offs_bn = (pid_n * BLOCK_N + tl.arange(0, BLOCK_N)) % N
    offs_k = tl.arange(0, BLOCK_K)
    a_ptrs = a_ptr + offs_am[:, None] * stride_am + offs_k[None, :] * stride_ak
    b_ptrs = b_ptr + offs_k[:, None] * stride_bk + offs_bn[None, :] * stride_bn

    acc = tl.zeros((BLOCK_M, BLOCK_N), dtype=tl.float32)
    for kk in range(0, tl.cdiv(K, BLOCK_K)):
        a = tl.load(a_ptrs, mask=offs_k[None, :] < K - kk * BLOCK_K, other=0.0)
        b = tl.load(b_ptrs, mask=offs_k[:, None] < K - kk * BLOCK_K, other=0.0)
        acc = tl.dot(a, b, acc)
        a_ptrs += BLOCK_K * stride_ak
        b_ptrs += BLOCK_K * stride_bk

    c = acc.to(c_ptr.dtype.element_ty)
    offs_cm = pid_m * BLOCK_M + tl.arange(0, BLOCK_M)
    offs_cn = pid_n * BLOCK_N + tl.arange(0, BLOCK_N)
    c_ptrs = c_ptr + offs_cm[:, None] * stride_cm + offs_cn[None, :] * stride_cn
    mask = (offs_cm[:, None] < M) & (offs_cn[None, :] < N)
    tl.store(c_ptrs, c, mask=mask)

# config = {"BLOCK_K": 128, "BLOCK_M": 512, "BLOCK_N": 64, "GROUP_M": 8, "arch": "sm_100", "dtype": "fp8e4m3", "num_ctas": 1, "num_stages": 3, "num_warps": 2}
# arch = sm_100


// ===== COMPILED SASS (sm_100a) =====

	.target	sm_100a

	.elftype	@"ET_EXEC"


//--------------------- .note.nv.tkinfo           --------------------------
	.section	.note.nv.tkinfo,"",@"SHT_NOTE"
	.sectionflags	@"SHF_NOTE_NV_TKINFO"
	.tkinfo
        /*0018*/ 	.word	0x00000081
        /*0030*/ 	.string	""
        /*0030*/ 	.string	"ptxas-blackwell"
        /*0030*/ 	.string	"Cuda compilation tools, release 12.9, V12.9.86"
        /*0030*/ 	.string	"Build cuda_12.9.r12.9/compiler.36037853_0"
        /*0030*/ 	.string	"-v  -suppress-debug-info  -lineinfo  -arch sm_100a "



//--------------------- .note.nv.cuver            --------------------------
	.section	.note.nv.cuver,"",@"SHT_NOTE"
	.sectionflags	@"SHF_NOTE_NV_CUVER"
        /*0018*/ 	.short	0x0001
        /*001a*/ 	.short	0x0064
        /*001c*/ 	.short	0x0001
        /*001e*/ 	.short	0x0000
        /*0020*/ 	.short	0x0001
        /*0022*/ 	.short	0x0000


//--------------------- .nv.info                  --------------------------
	.section	.nv.info,"",@"SHT_CUDA_INFO"
	.align	4


	//----- nvinfo : EIATTR_REGCOUNT
	.align		4
        /*0000*/ 	.byte	0x04, 0x2f
        /*0002*/ 	.short	(.L_1 - .L_0)
	.align		4
.L_0:
        /*0004*/ 	.word	index@(matmul_kernel)
        /*0008*/ 	.word	0x00000020


	//----- nvinfo : EIATTR_FRAME_SIZE
	.align		4
.L_1:
        /*000c*/ 	.byte	0x04, 0x11
        /*000e*/ 	.short	(.L_3 - .L_2)
	.align		4
.L_2:
        /*0010*/ 	.word	index@(matmul_kernel)
        /*0014*/ 	.word	0x00007778


	//----- nvinfo : EIATTR_MIN_STACK_SIZE
	.align		4
.L_3:
        /*0018*/ 	.byte	0x04, 0x12
        /*001a*/ 	.short	(.L_5 - .L_4)
	.align		4
.L_4:
        /*001c*/ 	.word	index@(matmul_kernel)
        /*0020*/ 	.word	0x00007778
.L_5:


//--------------------- .nv.info.matmul_kernel    --------------------------
	.section	.nv.info.matmul_kernel,"",@"SHT_CUDA_INFO"
	.sectionflags	@""
	.align	4


	//----- nvinfo : EIATTR_CUDA_API_VERSION
	.align		4
        /*0000*/ 	.byte	0x04, 0x37
        /*0002*/ 	.short	(.L_7 - .L_6)
.L_6:
        /*0004*/ 	.word	0x00000081


	//----- nvinfo : EIATTR_KPARAM_INFO
	.align		4
.L_7:
        /*0008*/ 	.byte	0x04, 0x17
        /*000a*/ 	.short	(.L_9 - .L_8)
.L_8:
        /*000c*/ 	.word	0x00000000
        /*0010*/ 	.short	0x000d
        /*0012*/ 	.short	0x0048
        /*0014*/ 	.byte	0x00, 0xf4, 0x21, 0x00


	//----- nvinfo : EIATTR_KPARAM_INFO
	.align		4
.L_9:
        /*0018*/ 	.byte	0x04, 0x17
        /*001a*/ 	.short	(.L_11 - .L_10)
.L_10:
        /*001c*/ 	.word	0x00000000
        /*0020*/ 	.short	0x000c
        /*0022*/ 	.short	0x0040
        /*0024*/ 	.byte	0x00, 0xf4, 0x21, 0x00


	//----- nvinfo : EIATTR_KPARAM_INFO
	.align		4
.L_11:
        /*0028*/ 	.byte	0x04, 0x17
        /*002a*/ 	.short	(.L_13 - .L_12)
.L_12:
        /*002c*/ 	.word	0x00000000
        /*0030*/ 	.short	0x000b
        /*0032*/ 	.short	0x0038
        /*0034*/ 	.byte	0x00, 0xf0, 0x11, 0x00


	//----- nvinfo : EIATTR_KPARAM_INFO
	.align		4
.L_13:
        /*0038*/ 	.byte	0x04, 0x17
        /*003a*/ 	.short	(.L_15 - .L_14)
.L_14:
        /*003c*/ 	.word	0x00000000
        /*0040*/ 	.short	0x000a
        /*0042*/ 	.short	0x0034
        /*0044*/ 	.byte	0x00, 0xf0, 0x11, 0x00


	//----- nvinfo : EIATTR_KPARAM_INFO
	.align		4
.L_15:
        /*0048*/ 	.byte	0x04, 0x17
        /*004a*/ 	.short	(.L_17 - .L_16)
.L_16:
        /*004c*/ 	.word	0x00000000
        /*0050*/ 	.short	0x0009
        /*0052*/ 	.short	0x0030
        /*0054*/ 	.byte	0x00, 0xf0, 0x11, 0x00


	//----- nvinfo : EIATTR_KPARAM_INFO
	.align		4
.L_17:
        /*0058*/ 	.byte	0x04, 0x17
        /*005a*/ 	.short	(.L_19 - .L_18)
.L_18:
        /*005c*/ 	.word	0x00000000
        /*0060*/ 	.short	0x0008
        /*0062*/ 	.short	0x002c
        /*0064*/ 	.byte	0x00, 0xf0, 0x11, 0x00


	//----- nvinfo : EIATTR_KPARAM_INFO
	.align		4
.L_19:
        /*0068*/ 	.byte	0x04, 0x17
        /*006a*/ 	.short	(.L_21 - .L_20)
.L_20:
        /*006c*/ 	.word	0x00000000
        /*0070*/ 	.short	0x0007
        /*0072*/ 	.short	0x0028
        /*0074*/ 	.byte	0x00, 0xf0, 0x11, 0x00


	//----- nvinfo : EIATTR_KPARAM_INFO
	.align		4
.L_21:
        /*0078*/ 	.byte	0x04, 0x17
        /*007a*/ 	.short	(.L_23 - .L_22)
.L_22:
        /*007c*/ 	.word	0x00000000
        /*0080*/ 	.short	0x0006
        /*0082*/ 	.short	0x0024
        /*0084*/ 	.byte	0x00, 0xf0, 0x11, 0x00


	//----- nvinfo : EIATTR_KPARAM_INFO
	.align		4
.L_23:
        /*0088*/ 	.byte	0x04, 0x17
        /*008a*/ 	.short	(.L_25 - .L_24)
.L_24:
        /*008c*/ 	.word	0x00000000
        /*0090*/ 	.short	0x0005
        /*0092*/ 	.short	0x0020
        /*0094*/ 	.byte	0x00, 0xf0, 0x11, 0x00


	//----- nvinfo : EIATTR_KPARAM_INFO
	.align		4
.L_25:
        /*0098*/ 	.byte	0x04, 0x17
        /*009a*/ 	.short	(.L_27 - .L_26)
.L_26:
        /*009c*/ 	.word	0x00000000
        /*00a0*/ 	.short	0x0004
        /*00a2*/ 	.short	0x001c
        /*00a4*/ 	.byte	0x00, 0xf0, 0x11, 0x00


	//----- nvinfo : EIATTR_KPARAM_INFO
	.align		4
.L_27:
        /*00a8*/ 	.byte	0x04, 0x17
        /*00aa*/ 	.short	(.L_29 - .L_28)
.L_28:
        /*00ac*/ 	.word	0x00000000
        /*00b0*/ 	.short	0x0003
        /*00b2*/ 	.short	0x0018
        /*00b4*/ 	.byte	0x00, 0xf0, 0x11, 0x00


	//----- nvinfo : EIATTR_KPARAM_INFO
	.align		4
.L_29:
        /*00b8*/ 	.byte	0x04, 0x17
        /*00ba*/ 	.short	(.L_31 - .L_30)
.L_30:
        /*00bc*/ 	.word	0x00000000
        /*00c0*/ 	.short	0x0002
        /*00c2*/ 	.short	0x0010
        /*00c4*/ 	.byte	0x00, 0xf4, 0x21, 0x00


	//----- nvinfo : EIATTR_KPARAM_INFO
	.align		4
.L_31:
        /*00c8*/ 	.byte	0x04, 0x17
        /*00ca*/ 	.short	(.L_33 - .L_32)
.L_32:
        /*00cc*/ 	.word	0x00000000
        /*00d0*/ 	.short	0x0001
        /*00d2*/ 	.short	0x0008
        /*00d4*/ 	.byte	0x00, 0xf4, 0x21, 0x00


	//----- nvinfo : EIATTR_KPARAM_INFO
	.align		4
.L_33:
        /*00d8*/ 	.byte	0x04, 0x17
        /*00da*/ 	.short	(.L_35 - .L_34)
.L_34:
        /*00dc*/ 	.word	0x00000000
        /*00e0*/ 	.short	0x0000
        /*00e2*/ 	.short	0x0000
        /*00e4*/ 	.byte	0x00, 0xf4, 0x21, 0x00


	//----- nvinfo : EIATTR_SPARSE_MMA_MASK
	.align		4
.L_35:
        /*00e8*/ 	.byte	0x03, 0x50
        /*00ea*/ 	.short	0x0000


	//----- nvinfo : EIATTR_MAXREG_COUNT
	.align		4
        /*00ec*/ 	.byte	0x03, 0x1b
        /*00ee*/ 	.short	0x00ff


	//----- nvinfo : EIATTR_NUM_BARRIERS
	.align		4
        /*00f0*/ 	.byte	0x02, 0x4c
        /*00f2*/ 	.byte	0x01
	.zero		1


	//----- nvinfo : EIATTR_ANNOTATIONS
	.align		4
        /*00f4*/ 	.byte	0x04, 0x55
        /*00f6*/ 	.short	(.L_37 - .L_36)


	//   ....[0]....
.L_36:
        /*00f8*/ 	.word	0x00000001
        /*00fc*/ 	.byte	0x50, 0x00, 0x00, 0x00, 0x01, 0x00, 0x00, 0x00, 0x90, 0x00, 0x00, 0x00, 0x01, 0x00, 0x00, 0x00
        /* <DEDUP_REMOVED lines=3810> */
        /*ef2c*/ 	.byte	0x30, 0x99, 0x03, 0x00, 0x01, 0x00, 0x00, 0x00, 0x40, 0x99, 0x03, 0x00


	//----- nvinfo : EIATTR_VRC_CTA_INIT_COUNT
	.align		4
.L_37:
        /*ef38*/ 	.byte	0x02, 0x4a
	.zero		1
	.zero		1


	//----- nvinfo : EIATTR_EXIT_INSTR_OFFSETS
	.align		4
        /*ef3c*/ 	.byte	0x04, 0x1c
        /*ef3e*/ 	.short	(.L_39 - .L_38)


	//   ....[0]....
.L_38:
        /*ef40*/ 	.word	0x000d5040


	//   ....[1]....
        /*ef44*/ 	.word	0x000d5060


	//----- nvinfo : EIATTR_REQNTID
	.align		4
.L_39:
        /*ef48*/ 	.byte	0x04, 0x10
        /*ef4a*/ 	.short	(.L_41 - .L_40)
.L_40:
        /*ef4c*/ 	.word	0x00000040
        /*ef50*/ 	.word	0x00000001
        /*ef54*/ 	.word	0x00000001


	//----- nvinfo : EIATTR_CBANK_PARAM_SIZE
	.align		4
.L_41:
        /*ef58*/ 	.byte	0x03, 0x19
        /*ef5a*/ 	.short	0x0050


	//----- nvinfo : EIATTR_PARAM_CBANK
	.align		4
        /*ef5c*/ 	.byte	0x04, 0x0a
        /*ef5e*/ 	.short	(.L_43 - .L_42)
	.align		4
.L_42:
        /*ef60*/ 	.word	index@(.nv.constant0.matmul_kernel)
        /*ef64*/ 	.short	0x0380
        /*ef66*/ 	.short	0x0050


	//----- nvinfo : EIATTR_SW_WAR
	.align		4
.L_43:
        /*ef68*/ 	.byte	0x04, 0x36
        /*ef6a*/ 	.short	(.L_45 - .L_44)
.L_44:
        /*ef6c*/ 	.word	0x00000008
.L_45:


//--------------------- .nv.compat                --------------------------
	.section	.nv.compat,"",@"SHT_CUDA_COMPAT_INFO"
	.align	4
        /*0000*/ 	.byte	0x02, 0x02, 0x02, 0x00, 0x02, 0x05, 0x05, 0x00, 0x02, 0x03, 0x00, 0x00, 0x02, 0x06, 0x01, 0x00


//--------------------- .nv.callgraph             --------------------------
	.section	.nv.callgraph,"",@"SHT_CUDA_CALLGRAPH"
	.align	4
	.sectionentsize	8
	.align		4
        /*0000*/ 	.word	0x00000000
	.align		4
        /*0004*/ 	.word	0xffffffff
	.align		4
        /*0008*/ 	.word	0x00000000
	.align		4
        /*000c*/ 	.word	0xfffffffe
	.align		4
        /*0010*/ 	.word	0x00000000
	.align		4
        /*0014*/ 	.word	0xfffffffd
	.align		4
        /*0018*/ 	.word	0x00000000
	.align		4
        /*001c*/ 	.word	0xfffffffc


//--------------------- .text.matmul_kernel       --------------------------
	.section	.text.matmul_kernel,"ax",@progbits
	.align	128
        .global         matmul_kernel
        .type           matmul_kernel,@function
        .size           matmul_kernel,(.L_x_3 - matmul_kernel)
        .other          matmul_kernel,@"STO_CUDA_ENTRY STV_DEFAULT"
matmul_kernel:
.text.matmul_kernel:
[----:B------:R-:W0:Y:S02]  /*0000*/  LDC R1, c[0x0][0x37c] ;  /* 0x0000df00ff017b82 */ /* 0x000e240000000800 */
[----:B0-----:R-:W-:-:S06]  /*0010*/  VIADD R1, R1, 0xffff8888 ;  /* 0xffff888801017836 */ /* 0x001fcc0000000000 */
[----:B------:R-:W0:Y:S01]  /*0020*/  LDC.64 R2, c[0x0][0x398] ;  /* 0x0000e600ff027b82 */ /* 0x000e220000000a00 */
[----:B------:R-:W1:Y:S01]  /*0030*/  S2R R14, SR_TID.X ;  /* 0x00000000000e7919 */ /* 0x000e620000002100 */
[----:B------:R-:W2:Y:S01]  /*0040*/  LDCU UR49, c[0x0][0x3a0] ;  /* 0x00007400ff3177ac */ /* 0x000ea20008000800 */
[----:B------:R-:W-:Y:S01]  /*0050*/  STL [R1+0x7d0], RZ ;  /* 0x0007d0ff01007387 */ /* 0x000fe20000100800 */
[----:B------:R-:W-:Y:S01]  /*0060*/  UMOV UR4, 0x400 ;  /* 0x0000040000047882 */ /* 0x000fe20000000000 */
[----:B------:R-:W3:Y:S03]  /*0070*/  LDCU.64 UR28, c[0x0][0x358] ;  /* 0x00006b00ff1c77ac */ /* 0x000ee60008000a00 */
[----:B------:R-:W4:Y:S01]  /*0080*/  S2UR UR5, SR_CgaCtaId ;  /* 0x00000000000579c3 */ /* 0x000f220000008800 */
[----:B------:R-:W-:Y:S04]  /*0090*/  STL [R1+0x7d4], RZ ;  /* 0x0007d4ff01007387 */ /* 0x000fe80000100800 */
[----:B------:R-:W-:Y:S04]  /*00a0*/  STL [R1+0x7d8], RZ ;  /* 0x0007d8ff01007387 */ /* 0x000fe80000100800 */
[----:B------:R-:W-:Y:S01]  /*00b0*/  STL [R1+0x7dc], RZ ;  /* 0x0007dcff01007387 */ /* 0x000fe20000100800 */
[----:B--2---:R-:W-:-:S03]  /*00c0*/  UIADD3 UR49, UPT, UPT, UR49, 0x7f, URZ ;  /* 0x0000007f31317890 */ /* 0x004fc6000fffe0ff */
[----:B------:R-:W-:Y:S01]  /*00d0*/  STL [R1+0x7c0], RZ ;  /* 0x0007c0ff01007387 */ /* 0x000fe20000100800 */
[----:B0-----:R-:W-:-:S03]  /*00e0*/  VIADD R0, R3, 0x3f ;  /* 0x0000003f03007836 */ /* 0x001fc60000000000 */
[----:B------:R-:W-:Y:S01]  /*00f0*/  STL [R1+0x7c4], RZ ;  /* 0x0007c4ff01007387 */ /* 0x000fe20000100800 */
[----:B------:R-:W-:-:S03]  /*0100*/  UISETP.GE.AND UP0, UPT, UR49, 0x80, UPT ;  /* 0x000000803100788c */ /* 0x000fc6000bf06270 */
[----:B------:R-:W-:Y:S01]  /*0110*/  STL [R1+0x7c8], RZ ;  /* 0x0007c8ff01007387 */ /* 0x000fe20000100800 */
[----:B------:R-:W-:Y:S01]  /*0120*/  SHF.R.S32.HI R5, RZ, 0x1f, R0 ;  /* 0x0000001fff057819 */ /* 0x000fe20000011400 */
[----:B----4-:R-:W-:Y:S02]  /*0130*/  ULEA UR4, UR5, UR4, 0x18 ;  /* 0x0000000405047291 */ /* 0x010fe4000f8ec0ff */
[----:B------:R-:W-:Y:S01]  /*0140*/  STL [R1+0x7cc], RZ ;  /* 0x0007ccff01007387 */ /* 0x000fe20000100800 */
[----:B------:R-:W-:-:S03]  /*0150*/  LEA.HI R5, R5, R0, RZ, 0x6 ;  /* 0x0000000005057211 */ /* 0x000fc600078f30ff */
[----:B------:R-:W-:Y:S01]  /*0160*/  STL [R1+0x7e0], RZ ;  /* 0x0007e0ff01007387 */ /* 0x000fe20000100800 */
[----:B------:R-:W-:-:S03]  /*0170*/  SHF.R.S32.HI R0, RZ, 0x6, R5 ;  /* 0x00000006ff007819 */ /* 0x000fc60000011405 */
[----:B------:R-:W-:Y:S02]  /*0180*/  STL [R1+0x7e4], RZ ;  /* 0x0007e4ff01007387 */ /* 0x000fe40000100800 */
[----:B------:R-:W-:Y:S02]  /*0190*/  IMAD.SHL.U32 R0, R0, 0x8, RZ ;  /* 0x0000000800007824 */ /* 0x000fe400078e00ff */
[----:B------:R-:W-:Y:S03]  /*01a0*/  STL [R1+0x7e8], RZ ;  /* 0x0007e8ff01007387 */ /* 0x000fe60000100800 */
[-C--:B------:R-:W-:Y:S01]  /*01b0*/  IABS R9, R0.reuse ;  /* 0x0000000000097213 */ /* 0x080fe20000000000 */
[----:B------:R-:W-:Y:S01]  /*01c0*/  STL [R1+0x7ec], RZ ;  /* 0x0007ecff01007387 */ /* 0x000fe20000100800 */
[----:B------:R-:W-:Y:S02]  /*01d0*/  IABS R12, R0 ;  /* 0x00000000000c7213 */ /* 0x000fe40000000000 */
[----:B------:R-:W0:Y:S01]  /*01e0*/  I2F.RP R4, R9 ;  /* 0x0000000900047306 */ /* 0x000e220000209400 */
[----:B------:R-:W-:Y:S04]  /*01f0*/  STL [R1+0xc60], RZ ;  /* 0x000c60ff01007387 */ /* 0x000fe80000100800 */
[----:B------:R-:W-:Y:S04]  /*0200*/  STL [R1+0xc64], RZ ;  /* 0x000c64ff01007387 */ /* 0x000fe80000100800 */
[----:B------:R-:W-:Y:S04]  /*0210*/  STL [R1+0xc68], RZ ;  /* 0x000c68ff01007387 */ /* 0x000fe80000100800 */
[----:B------:R-:W-:Y:S01]  /*0220*/  STL [R1+0xc6c], RZ ;  /* 0x000c6cff01007387 */ /* 0x000fe20000100800 */
[----:B0-----:R-:W0:Y:S03]  /*0230*/  MUFU.RCP R4, R4 ;  /* 0x0000000400047308 */ /* 0x001e260000001000 */
[----:B------:R-:W-:Y:S04]  /*0240*/  STL [R1+0xc50], RZ ;  /* 0x000c50ff01007387 */ /* 0x000fe80000100800 */
[----:B------:R-:W-:Y:S04]  /*0250*/  STL [R1+0xc54], RZ ;  /* 0x000c54ff01007387 */ /* 0x000fe80000100800 */
[----:B------:R-:W-:Y:S04]  /*0260*/  STL [R1+0xc58], RZ ;  /* 0x000c58ff01007387 */ /* 0x000fe80000100800 */
[----:B------:R-:W-:Y:S01]  /*0270*/  STL [R1+0xc5c], RZ ;  /* 0x000c5cff01007387 */ /* 0x000fe20000100800 */
[----:B0-----:R-:W-:-:S03]  /*0280*/  VIADD R6, R4, 0xffffffe ;  /* 0x0ffffffe04067836 */ /* 0x001fc60000000000 */
[----:B------:R-:W-:Y:S01]  /*0290*/  STL [R1+0xc40], RZ ;  /* 0x000c40ff01007387 */ /* 0x000fe20000100800 */
[----:B------:R-:W-:Y:S01]  /*02a0*/  IMAD.MOV R4, RZ, RZ, -R12 ;  /* 0x000000ffff047224 */ /* 0x000fe200078e0a0c */
[----:B------:R0:W2:Y:S02]  /*02b0*/  F2I.FTZ.U32.TRUNC.NTZ R7, R6 ;  /* 0x0000000600077305 */ /* 0x0000a4000021f000 */
[----:B------:R-:W-:Y:S04]  /*02c0*/  STL [R1+0xc44], RZ ;  /* 0x000c44ff01007387 */ /* 0x000fe80000100800 */
[----:B------:R-:W-:Y:S04]  /*02d0*/  STL [R1+0xc48], RZ ;  /* 0x000c48ff01007387 */ /* 0x000fe80000100800 */
[----:B------:R-:W-:Y:S01]  /*02e0*/  STL [R1+0xc4c], RZ ;  /* 0x000c4cff01007387 */ /* 0x000fe20000100800 */
[----:B0-----:R-:W-:-:S03]  /*02f0*/  IMAD.MOV.U32 R6, RZ, RZ, RZ ;  /* 0x000000ffff067224 */ /* 0x001fc600078e00ff */
[----:B------:R-:W-:Y:S01]  /*0300*/  STL [R1+0xc30], RZ ;  /* 0x000c30ff01007387 */ /* 0x000fe20000100800 */
[----:B--2---:R-:W-:-:S03]  /*0310*/  IMAD.MOV R8, RZ, RZ, -R7 ;  /* 0x000000ffff087224 */ /* 0x004fc600078e0a07 */
[----:B------:R-:W-:Y:S01]  /*0320*/  STL [R1+0xc34], RZ ;  /* 0x000c34ff01007387 */ /* 0x000fe20000100800 */
[----:B------:R-:W-:-:S03]  /*0330*/  IMAD R11, R8, R9, RZ ;  /* 0x00000009080b7224 */ /* 0x000fc600078e02ff */
[----:B------:R-:W-:Y:S01]  /*0340*/  STL [R1+0xc38], RZ ;  /* 0x000c38ff01007387 */ /* 0x000fe20000100800 */
[----:B------:R-:W-:-:S03]  /*0350*/  IMAD.HI.U32 R7, R7, R11, R6 ;  /* 0x0000000b07077227 */ /* 0x000fc600078e0006 */
[----:B------:R-:W-:Y:S04]  /*0360*/  STL [R1+0xc3c], RZ ;  /* 0x000c3cff01007387 */ /* 0x000fe80000100800 */
        /* <DEDUP_REMOVED lines=232> */
[----:B------:R-:W-:Y:S01]  /*11f0*/  STL [R1+0x450], RZ ;  /* 0x000450ff01007387 */ /* 0x000fe20000100800 */
[----:B------:R-:W0:Y:S03]  /*1200*/  S2R R5, SR_CTAID.X ;  /* 0x0000000000057919 */ /* 0x000e260000002500 */
        /* <DEDUP_REMOVED lines=8> */
[----:B0-----:R-:W-:-:S03]  /*1290*/  IABS R10, R5 ;  /* 0x00000005000a7213 */ /* 0x001fc60000000000 */
[----:B------:R-:W-:Y:S02]  /*12a0*/  STL [R1+0x474], RZ ;  /* 0x000474ff01007387 */ /* 0x000fe40000100800 */
[----:B------:R-:W-:Y:S02]  /*12b0*/  IMAD.MOV.U32 R8, RZ, RZ, R10 ;  /* 0x000000ffff087224 */ /* 0x000fe400078e000a */
[----:B------:R-:W-:Y:S02]  /*12c0*/  STL [R1+0x478], RZ ;  /* 0x000478ff01007387 */ /* 0x000fe40000100800 */
[----:B------:R-:W-:Y:S02]  /*12d0*/  IMAD.HI.U32 R7, R7, R8, RZ ;  /* 0x0000000807077227 */ /* 0x000fe400078e00ff */
[----:B------:R-:W-:Y:S02]  /*12e0*/  STL [R1+0x47c], RZ ;  /* 0x00047cff01007387 */ /* 0x000fe40000100800 */
[----:B------:R-:W-:-:S02]  /*12f0*/  IMAD R4, R7, R4, R8 ;  /* 0x0000000407047224 */ /* 0x000fc400078e0208 */
[----:B------:R-:W-:Y:S03]  /*1300*/  STL [R1+0x890], RZ ;  /* 0x000890ff01007387 */ /* 0x000fe60000100800 */
[----:B------:R-:W-:Y:S01]  /*1310*/  ISETP.GT.U32.AND P1, PT, R9, R4, PT ;  /* 0x000000040900720c */ /* 0x000fe20003f24070 */
[----:B------:R-:W-:Y:S04]  /*1320*/  STL [R1+0x894], RZ ;  /* 0x000894ff01007387 */ /* 0x000fe80000100800 */
[----:B------:R-:W-:Y:S04]  /*1330*/  STL [R1+0x898], RZ ;  /* 0x000898ff01007387 */ /* 0x000fe80000100800 */
[----:B------:R-:W-:Y:S04]  /*1340*/  STL [R1+0x89c], RZ ;  /* 0x00089cff01007387 */ /* 0x000fe80000100800 */
[----:B------:R-:W-:Y:S01]  /*1350*/  STL [R1+0x490], RZ ;  /* 0x000490ff01007387 */ /* 0x000fe20000100800 */
[----:B------:R-:W-:-:S02]  /*1360*/  @!P1 IMAD.IADD R4, R4, 0x1, -R9 ;  /* 0x0000000104049824 */ /* 0x000fc400078e0a09 */
[----:B------:R-:W-:Y:S01]  /*1370*/  @!P1 VIADD R7, R7, 0x1 ;  /* 0x0000000107079836 */ /* 0x000fe20000000000 */
[----:B------:R-:W-:Y:S01]  /*1380*/  STL [R1+0x494], RZ ;  /* 0x000494ff01007387 */ /* 0x000fe20000100800 */
[----:B------:R-:W-:Y:S02]  /*1390*/  ISETP.NE.AND P1, PT, R0, RZ, PT ;  /* 0x000000ff0000720c */ /* 0x000fe40003f25270 */
[----:B------:R-:W-:Y:S01]  /*13a0*/  ISETP.GE.U32.AND P0, PT, R4, R9, PT ;  /* 0x000000090400720c */ /* 0x000fe20003f06070 */
[----:B------:R-:W-:Y:S01]  /*13b0*/  STL [R1+0x498], RZ ;  /* 0x000498ff01007387 */ /* 0x000fe20000100800 */
[----:B------:R-:W-:-:S03]  /*13c0*/  LOP3.LUT R4, R5, R0, RZ, 0x3c, !PT ;  /* 0x0000000005047212 */ /* 0x000fc600078e3cff */
[----:B------:R-:W-:Y:S01]  /*13d0*/  STL [R1+0x49c], RZ ;  /* 0x00049cff01007387 */ /* 0x000fe20000100800 */
[----:B------:R-:W-:Y:S01]  /*13e0*/  ISETP.GE.AND P2, PT, R4, RZ, PT ;  /* 0x000000ff0400720c */ /* 0x000fe20003f46270 */
[----:B------:R-:W-:Y:S02]  /*13f0*/  VIADD R4, R2, 0x1ff ;  /* 0x000001ff02047836 */ /* 0x000fe40000000000 */
[----:B------:R-:W-:Y:S04]  /*1400*/  STL [R1+0x4b0], RZ ;  /* 0x0004b0ff01007387 */ /* 0x000fe80000100800 */
[----:B------:R-:W-:Y:S01]  /*1410*/  STL [R1+0x4b4], RZ ;  /* 0x0004b4ff01007387 */ /* 0x000fe20000100800 */
[----:B------:R-:W-:-:S03]  /*1420*/  @P0 VIADD R7, R7, 0x1 ;  /* 0x0000000107070836 */ /* 0x000fc60000000000 */
[----:B------:R-:W-:Y:S01]  /*1430*/  STL [R1+0x4b8], RZ ;  /* 0x0004b8ff01007387 */ /* 0x000fe20000100800 */
[----:B------:R-:W-:Y:S01]  /*1440*/  IMAD.MOV.U32 R6, RZ, RZ, R7 ;  /* 0x000000ffff067224 */ /* 0x000fe200078e0007 */
[----:B------:R-:W-:Y:S02]  /*1450*/  SHF.R.S32.HI R7, RZ, 0x1f, R4 ;  /* 0x0000001fff077819 */ /* 0x000fe40000011404 */
[----:B------:R-:W-:Y:S01]  /*1460*/  STL [R1+0x4bc], RZ ;  /* 0x0004bcff01007387 */ /* 0x000fe20000100800 */
[----:B------:R-:W-:Y:S01]  /*1470*/  @!P2 IMAD.MOV R6, RZ, RZ, -R6 ;  /* 0x000000ffff06a224 */ /* 0x000fe200078e0a06 */
[----:B------:R-:W-:Y:S02]  /*1480*/  @!P1 LOP3.LUT R6, RZ, R0, RZ, 0x33, !PT ;  /* 0x00000000ff069212 */ /* 0x000fe400078e33ff */
[----:B------:R-:W-:Y:S01]  /*1490*/  STL [R1+0x4a0], RZ ;  /* 0x0004a0ff01007387 */ /* 0x000fe20000100800 */
[----:B------:R-:W-:Y:S02]  /*14a0*/  LEA.HI R7, R7, R4, RZ, 0x9 ;  /* 0x0000000407077211 */ /* 0x000fe400078f48ff */
[----:B------:R-:W-:Y:S01]  /*14b0*/  IMAD.SHL.U32 R4, R6, 0x8, RZ ;  /* 0x0000000806047824 */ /* 0x000fe200078e00ff */
[----:B------:R-:W-:Y:S01]  /*14c0*/  STL [R1+0x4a4], RZ ;  /* 0x0004a4ff01007387 */ /* 0x000fe20000100800 */
[----:B------:R-:W-:-:S03]  /*14d0*/  IMAD.MOV R6, RZ, RZ, -R6 ;  /* 0x000000ffff067224 */ /* 0x000fc600078e0a06 */
[----:B------:R-:W-:Y:S01]  /*14e0*/  STL [R1+0x4a8], RZ ;  /* 0x0004a8ff01007387 */ /* 0x000fe20000100800 */
[----:B------:R-:W-:Y:S01]  /*14f0*/  LEA.HI.SX32 R7, R7, -R4, 0x17 ;  /* 0x8000000407077211 */ /* 0x000fe200078fbaff */
[----:B------:R-:W-:Y:S02]  /*1500*/  IMAD R13, R0, R6, R5 ;  /* 0x00000006000d7224 */ /* 0x000fe400078e0205 */
[----:B------:R-:W-:Y:S01]  /*1510*/  STL [R1+0x4ac], RZ ;  /* 0x0004acff01007387 */ /* 0x000fe20000100800 */
[----:B------:R-:W-:Y:S01]  /*1520*/  VIMNMX R8, PT, PT, R7, 0x8, PT ;  /* 0x0000000807087848 */ /* 0x000fe20003fe0100 */
[----:B------:R-:W-:Y:S02]  /*1530*/  IMAD.MOV.U32 R6, RZ, RZ, RZ ;  /* 0x000000ffff067224 */ /* 0x000fe400078e00ff */
[----:B------:R-:W-:Y:S01]  /*1540*/  STL [R1+0x4c0], RZ ;  /* 0x0004c0ff01007387 */ /* 0x000fe20000100800 */
[-C--:B------:R-:W-:Y:S02]  /*1550*/  IABS R10, R8.reuse ;  /* 0x00000008000a7213 */ /* 0x080fe40000000000 */
[----:B------:R-:W-:Y:S01]  /*1560*/  IABS R0, R8 ;  /* 0x0000000800007213 */ /* 0x000fe20000000000 */
[----:B------:R-:W-:Y:S01]  /*1570*/  STL [R1+0x4c4], RZ ;  /* 0x0004c4ff01007387 */ /* 0x000fe20000100800 */
[----:B------:R-:W0:Y:S03]  /*1580*/  I2F.RP R9, R10 ;  /* 0x0000000a00097306 */ /* 0x000e260000209400 */
        /* <DEDUP_REMOVED lines=10> */
[----:B------:R-:W-:Y:S04]  /*1630*/  STL [R1+0x4e8], RZ ;  /* 0x0004e8ff01007387 */ /* 0x000fe80000100800 */
[----:B------:R-:W-:Y:S01]  /*1640*/  STL [R1+0x4ec], RZ ;  /* 0x0004ecff01007387 */ /* 0x000fe20000100800 */
[----:B------:R-:W0:Y:S03]  /*1650*/  F2I.FTZ.U32.TRUNC.NTZ R7, R7 ;  /* 0x0000000700077305 */ /* 0x000e26000021f000 */
[----:B------:R-:W-:Y:S04]  /*1660*/  STL [R1+0x4f0], RZ ;  /* 0x0004f0ff01007387 */ /* 0x000fe80000100800 */
[----:B------:R-:W-:Y:S04]  /*1670*/  STL [R1+0x4f4], RZ ;  /* 0x0004f4ff01007387 */ /* 0x000fe80000100800 */
[----:B------:R-:W-:Y:S04]  /*1680*/  STL [R1+0x4f8], RZ ;  /* 0x0004f8ff01007387 */ /* 0x000fe80000100800 */
[----:B------:R-:W-:Y:S01]  /*1690*/  STL [R1+0x4fc], RZ ;  /* 0x0004fcff01007387 */ /* 0x000fe20000100800 */
[----:B0-----:R-:W-:-:S03]  /*16a0*/  IMAD.MOV R11, RZ, RZ, -R7 ;  /* 0x000000ffff0b7224 */ /* 0x001fc600078e0a07 */
[----:B------:R-:W-:Y:S01]  /*16b0*/  STL [R1+0x880], RZ ;  /* 0x000880ff01007387 */ /* 0x000fe20000100800 */
[----:B------:R-:W-:Y:S01]  /*16c0*/  IMAD.MOV.U32 R5, RZ, RZ, R11 ;  /* 0x000000ffff057224 */ /* 0x000fe200078e000b */
[----:B------:R-:W-:Y:S02]  /*16d0*/  IABS R11, R13 ;  /* 0x0000000d000b7213 */ /* 0x000fe40000000000 */
[----:B------:R-:W-:Y:S01]  /*16e0*/  STL [R1+0x884], RZ ;  /* 0x000884ff01007387 */ /* 0x000fe20000100800 */
[----:B------:R-:W-:-:S03]  /*16f0*/  IMAD R5, R5, R10, RZ ;  /* 0x0000000a05057224 */ /* 0x000fc600078e02ff */
[----:B------:R-:W-:Y:S01]  /*1700*/  STL [R1+0x888], RZ ;  /* 0x000888ff01007387 */ /* 0x000fe20000100800 */
[----:B------:R-:W-:-:S03]  /*1710*/  IMAD.HI.U32 R6, R7, R5, R6 ;  /* 0x0000000507067227 */ /* 0x000fc600078e0006 */
[----:B------:R-:W-:Y:S01]  /*1720*/  STL [R1+0x88c], RZ ;  /* 0x00088cff01007387 */ /* 0x000fe20000100800 */
[----:B------:R-:W-:Y:S02]  /*1730*/  IMAD.MOV R5, RZ, RZ, -R0 ;  /* 0x000000ffff057224 */ /* 0x000fe400078e0a00 */
[----:B------:R-:W-:Y:S01]  /*1740*/  IMAD.HI.U32 R0, R6, R11, RZ ;  /* 0x0000000b06007227 */ /* 0x000fe200078e00ff */
[----:B------:R-:W-:Y:S01]  /*1750*/  STL [R1+0x510], RZ ;  /* 0x000510ff01007387 */ /* 0x000fe20000100800 */
[----:B-1----:R-:W-:Y:S02]  /*1760*/  LOP3.LUT R6, R14, 0x3f, RZ, 0xc0, !PT ;  /* 0x0000003f0e067812 */ /* 0x002fe400078ec0ff */
[----:B------:R-:W-:Y:S01]  /*1770*/  IMAD R5, R0, R5, R11 ;  /* 0x0000000500057224 */ /* 0x000fe200078e020b */
[----:B------:R-:W-:Y:S04]  /*1780*/  STL [R1+0x514], RZ ;  /* 0x000514ff01007387 */ /* 0x000fe80000100800 */
[----:B------:R-:W-:Y:S01]  /*1790*/  STL [R1+0x518], RZ ;  /* 0x000518ff01007387 */ /* 0x000fe20000100800 */
[----:B------:R-:W-:-:S03]  /*17a0*/  ISETP.GT.U32.AND P1, PT, R10, R5, PT ;  /* 0x000000050a00720c */ /* 0x000fc60003f24070 */
[----:B------:R-:W-:Y:S04]  /*17b0*/  STL [R1+0x51c], RZ ;  /* 0x00051cff01007387 */ /* 0x000fe80000100800 */
[----:B------:R-:W-:Y:S04]  /*17c0*/  STL [R1+0x530], RZ ;  /* 0x000530ff01007387 */ /* 0x000fe80000100800 */
[----:B------:R-:W-:Y:S02]  /*17d0*/  STL [R1+0x534], RZ ;  /* 0x000534ff01007387 */ /* 0x000fe40000100800 */
[----:B------:R-:W-:-:S02]  /*17e0*/  @!P1 IMAD.IADD R5, R5, 0x1, -R10 ;  /* 0x0000000105059824 */ /* 0x000fc400078e0a0a */
[----:B------:R-:W-:Y:S01]  /*17f0*/  STL [R1+0x538], RZ ;  /* 0x000538ff01007387 */ /* 0x000fe20000100800 */
[----:B------:R-:W-:Y:S01]  /*1800*/  @!P1 VIADD R0, R0, 0x1 ;  /* 0x0000000100009836 */ /* 0x000fe20000000000 */
[----:B------:R-:W-:Y:S02]  /*1810*/  ISETP.NE.AND P1, PT, R8, RZ, PT ;  /* 0x000000ff0800720c */ /* 0x000fe40003f25270 */
[----:B------:R-:W-:Y:S01]  /*1820*/  STL [R1+0x53c], RZ ;  /* 0x00053cff01007387 */ /* 0x000fe20000100800 */
[----:B------:R-:W-:Y:S02]  /*1830*/  ISETP.GE.U32.AND P0, PT, R5, R10, PT ;  /* 0x0000000a0500720c */ /* 0x000fe40003f06070 */
[----:B------:R-:W-:Y:S01]  /*1840*/  LOP3.LUT R5, R13, R8, RZ, 0x3c, !PT ;  /* 0x000000080d057212 */ /* 0x000fe200078e3cff */
[----:B------:R-:W-:Y:S03]  /*1850*/  STL [R1+0x520], RZ ;  /* 0x000520ff01007387 */ /* 0x000fe60000100800 */
[----:B------:R-:W-:Y:S01]  /*1860*/  ISETP.GE.AND P2, PT, R5, RZ, PT ;  /* 0x000000ff0500720c */ /* 0x000fe20003f46270 */
[----:B------:R-:W-:Y:S04]  /*1870*/  STL [R1+0x524], RZ ;  /* 0x000524ff01007387 */ /* 0x000fe80000100800 */
[----:B------:R-:W-:Y:S02]  /*1880*/  STL [R1+0x528], RZ ;  /* 0x000528ff01007387 */ /* 0x000fe40000100800 */
[----:B------:R-:W-:-:S02]  /*1890*/  @P0 VIADD R0, R0, 0x1 ;  /* 0x0000000100000836 */ /* 0x000fc40000000000 */
[----:B------:R-:W-:Y:S04]  /*18a0*/  STL [R1+0x52c], RZ ;  /* 0x00052cff01007387 */ /* 0x000fe80000100800 */
[----:B------:R-:W-:Y:S01]  /*18b0*/  STL [R1+0x540], RZ ;  /* 0x000540ff01007387 */ /* 0x000fe20000100800 */
[----:B------:R-:W-:Y:S01]  /*18c0*/  @!P2 IMAD.MOV R0, RZ, RZ, -R0 ;  /* 0x000000ffff00a224 */ /* 0x000fe200078e0a00 */
[----:B------:R-:W-:Y:S02]  /*18d0*/  @!P1 LOP3.LUT R0, RZ, R8, RZ, 0x33, !PT ;  /* 0x00000008ff009212 */ /* 0x000fe400078e33ff */
[----:B------:R-:W-:Y:S03]  /*18e0*/  STL [R1+0x544], RZ ;  /* 0x000544ff01007387 */ /* 0x000fe60000100800 */
[----:B------:R-:W-:Y:S01]  /*18f0*/  IMAD.MOV R5, RZ, RZ, -R0 ;  /* 0x000000ffff057224 */ /* 0x000fe200078e0a00 */
[----:B------:R-:W-:Y:S03]  /*1900*/  STL [R1+0x548], RZ ;  /* 0x000548ff01007387 */ /* 0x000fe60000100800 */
[----:B------:R-:W-:Y:S01]  /*1910*/  IMAD R5, R8, R5, R13 ;  /* 0x0000000508057224 */ /* 0x000fe200078e020d */
[----:B------:R-:W-:Y:S03]  /*1920*/  STL [R1+0x54c], RZ ;  /* 0x00054cff01007387 */ /* 0x000fe60000100800 */
[----:B------:R-:W-:Y:S01]  /*1930*/  IMAD.IADD R4, R4, 0x1, R5 ;  /* 0x0000000104047824 */ /* 0x000fe200078e0205 */
[----:B------:R-:W-:Y:S01]  /*1940*/  STL [R1+0x550], RZ ;  /* 0x000550ff01007387 */ /* 0x000fe20000100800 */
[----:B------:R-:W-:-:S03]  /*1950*/  IMAD.SHL.U32 R5, R0, 0x40, RZ ;  /* 0x0000004000057824 */ /* 0x000fc600078e00ff */
[----:B------:R-:W-:Y:S01]  /*1960*/  STL [R1+0x554], RZ ;  /* 0x000554ff01007387 */ /* 0x000fe20000100800 */
[C---:B------:R-:W-:Y:S02]  /*1970*/  VIADD R0, R5.reuse, 0x1 ;  /* 0x0000000105007836 */ /* 0x040fe40000000000 */
[C---:B------:R-:W-:Y:S01]  /*1980*/  VIADD R9, R5.reuse, 0x2 ;  /* 0x0000000205097836 */ /* 0x040fe20000000000 */
[----:B------:R-:W-:Y:S01]  /*1990*/  STL [R1+0x558], RZ ;  /* 0x000558ff01007387 */ /* 0x000fe20000100800 */
[C---:B------:R-:W-:Y:S02]  /*19a0*/  VIADD R7, R5.reuse, 0x3 ;  /* 0x0000000305077836 */ /* 0x040fe40000000000 */
[C---:B------:R-:W-:Y:S01]  /*19b0*/  VIADD R29, R5.reuse, 0x35 ;  /* 0x00000035051d7836 */ /* 0x040fe20000000000 */
[----:B------:R-:W-:Y:S01]  /*19c0*/  STL [R1+0x55c], RZ ;  /* 0x00055cff01007387 */ /* 0x000fe20000100800 */
[C---:B------:R-:W-:Y:S02]  /*19d0*/  VIADD R28, R5.reuse, 0x36 ;  /* 0x00000036051c7836 */ /* 0x040fe40000000000 */
[C---:B------:R-:W-:Y:S01]  /*19e0*/  VIADD R26, R5.reuse, 0x37 ;  /* 0x00000037051a7836 */ /* 0x040fe20000000000 */
[----:B------:R-:W-:Y:S01]  /*19f0*/  STL [R1+0x570], RZ ;  /* 0x000570ff01007387 */ /* 0x000fe20000100800 */
[----:B------:R-:W-:-:S02]  /*1a00*/  VIADD R25, R5, 0x38 ;  /* 0x0000003805197836 */ /* 0x000fc40000000000 */
[C---:B------:R-:W-:Y:S01]  /*1a10*/  VIADD R24, R5.reuse, 0x39 ;  /* 0x0000003905187836 */ /* 0x040fe20000000000 */
[----:B------:R-:W-:Y:S01]  /*1a20*/  STL [R1+0x574], RZ ;  /* 0x000574ff01007387 */ /* 0x000fe20000100800 */
[C---:B------:R-:W-:Y:S02]  /*1a30*/  VIADD R23, R5.reuse, 0x3a ;  /* 0x0000003a05177836 */ /* 0x040fe40000000000 */
[C---:B------:R-:W-:Y:S01]  /*1a40*/  VIADD R22, R5.reuse, 0x3b ;  /* 0x0000003b05167836 */ /* 0x040fe20000000000 */
[----:B------:R-:W-:Y:S01]  /*1a50*/  STL [R1+0x578], RZ ;  /* 0x000578ff01007387 */ /* 0x000fe20000100800 */
[C---:B------:R-:W-:Y:S02]  /*1a60*/  VIADD R21, R5.reuse, 0x3c ;  /* 0x0000003c05157836 */ /* 0x040fe40000000000 */
[C---:B------:R-:W-:Y:S01]  /*1a70*/  VIADD R20, R5.reuse, 0x3d ;  /* 0x0000003d05147836 */ /* 0x040fe20000000000 */
        /* <DEDUP_REMOVED lines=181> */
[----:B------:R-:W-:Y:S04]  /*25d0*/  STL [R1+0x177c], R5 ;  /* 0x00177c0501007387 */ /* 0x000fe80000100800 */
[----:B------:R0:W-:Y:S04]  /*25e0*/  STL [R1+0x12c], R0 ;  /* 0x00012c0001007387 */ /* 0x0001e80000100800 */
[----:B------:R1:W-:Y:S04]  /*25f0*/  STL [R1+0x128], R9 ;  /* 0x0001280901007387 */ /* 0x0003e80000100800 */
[----:B------:R2:W-:Y:S01]  /*2600*/  STL [R1+0x124], R7 ;  /* 0x0001240701007387 */ /* 0x0005e20000100800 */
[----:B0-----:R-:W-:-:S02]  /*2610*/  VIADD R0, R5, 0x4 ;  /* 0x0000000405007836 */ /* 0x001fc40000000000 */
[----:B-1----:R-:W-:-:S03]  /*2620*/  VIADD R9, R5, 0x5 ;  /* 0x0000000505097836 */ /* 0x002fc60000000000 */
[----:B------:R0:W-:Y:S01]  /*2630*/  STL [R1+0x120], R0 ;  /* 0x0001200001007387 */ /* 0x0001e20000100800 */
[----:B--2---:R-:W-:-:S03]  /*2640*/  VIADD R7, R5, 0x6 ;  /* 0x0000000605077836 */ /* 0x004fc60000000000 */
[----:B------:R1:W-:Y:S04]  /*2650*/  STL [R1+0xfc], R9 ;  /* 0x0000fc0901007387 */ /* 0x0003e80000100800 */
[----:B------:R2:W-:Y:S01]  /*2660*/  STL [R1+0xf8], R7 ;  /* 0x0000f80701007387 */ /* 0x0005e20000100800 */
[C---:B0-----:R-:W-:Y:S02]  /*2670*/  VIADD R0, R5.reuse, 0x7 ;  /* 0x0000000705007836 */ /* 0x041fe40000000000 */
        /* <DEDUP_REMOVED lines=47> */
[----:B0-----:R-:W-:Y:S02]  /*2970*/  IMAD.SHL.U32 R0, R4, 0x200, RZ ;  /* 0x0000020004007824 */ /* 0x001fe400078e00ff */
[C---:B------:R-:W-:Y:S02]  /*2980*/  VIADD R4, R5.reuse, 0x21 ;  /* 0x0000002105047836 */ /* 0x040fe40000000000 */
[----:B-1----:R-:W-:Y:S01]  /*2990*/  VIADD R9, R5, 0x1f ;  /* 0x0000001f05097836 */ /* 0x002fe20000000000 */
[----:B------:R-:W-:-:S02]  /*29a0*/  LOP3.LUT R6, R0, 0x40, R6, 0xfe, !PT ;  /* 0x0000004000067812 */ /* 0x000fc400078efe06 */
[----:B------:R-:W-:Y:S01]  /*29b0*/  LOP3.LUT R12, R0, 0x3f, R14, 0xf8, !PT ;  /* 0x0000003f000c7812 */ /* 0x000fe200078ef80e */
[C---:B--2---:R-:W-:Y:S01]  /*29c0*/  VIADD R7, R5.reuse, 0x20 ;  /* 0x0000002005077836 */ /* 0x044fe20000000000 */
[----:B------:R-:W-:Y:S01]  /*29d0*/  STL [R1+0x6c], R9 ;  /* 0x00006c0901007387 */ /* 0x000fe20000100800 */
[----:B------:R-:W-:Y:S01]  /*29e0*/  VIADD R0, R5, 0x23 ;  /* 0x0000002305007836 */ /* 0x000fe20000000000 */
[C---:B------:R-:W-:Y:S02]  /*29f0*/  LOP3.LUT R27, R12.reuse, 0x1c0, RZ, 0xfc, !PT ;  /* 0x000001c00c1b7812 */ /* 0x040fe400078efcff */
[----:B------:R0:W-:Y:S04]  /*2a00*/  STL [R1+0x68], R7 ;  /* 0x0000680701007387 */ /* 0x0001e80000100800 */
[----:B------:R1:W-:Y:S04]  /*2a10*/  STL [R1+0x64], R4 ;  /* 0x0000640401007387 */ /* 0x0003e80000100800 */
[----:B------:R2:W-:Y:S01]  /*2a20*/  STL [R1+0x1830], R6 ;  /* 0x0018300601007387 */ /* 0x0005e20000100800 */
[----:B0-----:R-:W-:-:S03]  /*2a30*/  LOP3.LUT R7, R12, 0x100, RZ, 0xfc, !PT ;  /* 0x000001000c077812 */ /* 0x001fc600078efcff */
[----:B------:R-:W-:Y:S01]  /*2a40*/  STL [R1+0x182c], R12 ;  /* 0x00182c0c01007387 */ /* 0x000fe20000100800 */
[C---:B-1----:R-:W-:Y:S02]  /*2a50*/  VIADD R4, R5.reuse, 0x22 ;  /* 0x0000002205047836 */ /* 0x042fe40000000000 */
[----:B--2---:R-:W-:-:S03]  /*2a60*/  VIADD R6, R5, 0x26 ;  /* 0x0000002605067836 */ /* 0x004fc60000000000 */
[----:B------:R0:W-:Y:S04]  /*2a70*/  STL [R1+0x60], R4 ;  /* 0x0000600401007387 */ /* 0x0001e80000100800 */
[----:B------:R1:W-:Y:S01]  /*2a80*/  STL [R1+0x5c], R0 ;  /* 0x00005c0001007387 */ /* 0x0003e20000100800 */
[C---:B0-----:R-:W-:Y:S02]  /*2a90*/  VIADD R4, R5.reuse, 0x24 ;  /* 0x0000002405047836 */ /* 0x041fe40000000000 */
[----:B-1----:R-:W-:-:S03]  /*2aa0*/  VIADD R0, R5, 0x25 ;  /* 0x0000002505007836 */ /* 0x002fc60000000000 */
[----:B------:R0:W-:Y:S04]  /*2ab0*/  STL [R1+0x58], R4 ;  /* 0x0000580401007387 */ /* 0x0001e80000100800 */
        /* <DEDUP_REMOVED lines=30> */
[----:B------:R1:W-:Y:S01]  /*2ca0*/  STL [R1+0xc], R0 ;  /* 0x00000c0001007387 */ /* 0x0003e20000100800 */
[----:B------:R-:W-:Y:S01]  /*2cb0*/  VIADD R5, R5, 0x3f ;  /* 0x0000003f05057836 */ /* 0x000fe20000000000 */
[C---:B0-----:R-:W-:Y:S02]  /*2cc0*/  LOP3.LUT R4, R12.reuse, 0x80, RZ, 0xfc, !PT ;  /* 0x000000800c047812 */ /* 0x041fe400078efcff */
[----:B-1----:R-:W-:-:S03]  /*2cd0*/  LOP3.LUT R0, R12, 0xc0, RZ, 0xfc, !PT ;  /* 0x000000c00c007812 */ /* 0x002fc600078efcff */
[----:B------:R0:W-:Y:S04]  /*2ce0*/  STL [R1+0x1848], R4 ;  /* 0x0018480401007387 */ /* 0x0001e80000100800 */
[----:B------:R1:W-:Y:S04]  /*2cf0*/  STL [R1+0x1844], R0 ;  /* 0x0018440001007387 */ /* 0x0003e80000100800 */
[----:B------:R2:W-:Y:S01]  /*2d00*/  STL [R1+0x1840], R7 ;  /* 0x0018400701007387 */ /* 0x0005e20000100800 */
[C---:B0-----:R-:W-:Y:S02]  /*2d10*/  LOP3.LUT R4, R12.reuse, 0x140, RZ, 0xfc, !PT ;  /* 0x000001400c047812 */ /* 0x041fe400078efcff */
[----:B-1----:R-:W-:-:S03]  /*2d20*/  LOP3.LUT R0, R12, 0x180, RZ, 0xfc, !PT ;  /* 0x000001800c007812 */ /* 0x002fc600078efcff */
[----:B------:R2:W-:Y:S04]  /*2d30*/  STL [R1+0x183c], R4 ;  /* 0x00183c0401007387 */ /* 0x0005e80000100800 */
[----:B------:R2:W-:Y:S04]  /*2d40*/  STL [R1+0x1834], R27 ;  /* 0x0018341b01007387 */ /* 0x0005e80000100800 */
[----:B------:R2:W-:Y:S01]  /*2d50*/  STL [R1+0x1838], R0 ;  /* 0x0018380001007387 */ /* 0x0005e20000100800 */
[----:B---3--:R-:W-:Y:S05]  /*2d60*/  BRA.U !UP0, `(.L_x_0) ;  /* 0x00000aad08347547 */ /* 0x008fea000b800000 */
[----:B------:R0:W-:Y:S01]  /*2d70*/  STL [R1+0x4148], R24 ;  /* 0x0041481801007387 */ /* 0x0001e20000100800 */
[----:B--2---:R-:W-:Y:S02]  /*2d80*/  IABS R0, R3 ;  /* 0x0000000300007213 */ /* 0x004fe40000000000 */
[----:B------:R-:W-:Y:S01]  /*2d90*/  IABS R7, R2 ;  /* 0x0000000200077213 */ /* 0x000fe20000000000 */
[----:B------:R-:W-:Y:S01]  /*2da0*/  IMAD.MOV.U32 R8, RZ, RZ, RZ ;  /* 0x000000ffff087224 */ /* 0x000fe200078e00ff */
[----:B------:R-:W-:Y:S01]  /*2db0*/  ISETP.GE.AND P6, PT, R5, RZ, PT ;  /* 0x000000ff0500720c */ /* 0x000fe20003fc6270 */
[----:B------:R-:W1:Y:S01]  /*2dc0*/  LDCU UR77, c[0x0][0x3a4] ;  /* 0x00007480ff4d77ac */ /* 0x000e620008000800 */
[----:B0-----:R-:W2:Y:S01]  /*2dd0*/  LDL R24, [R1+0x1830] ;  /* 0x0018300001187983 */ /* 0x001ea20000100800 */
[----:B------:R-:W0:Y:S03]  /*2de0*/  LDCU.128 UR20, c[0x0][0x380] ;  /* 0x00007000ff1477ac */ /* 0x000e260008000c00 */
[----:B------:R3:W-:Y:S01]  /*2df0*/  STL [R1+0x4144], R25 ;  /* 0x0041441901007387 */ /* 0x0007e20000100800 */
[----:B------:R-:W4:Y:S01]  /*2e00*/  LDCU UR76, c[0x0][0x3b0] ;  /* 0x00007600ff4c77ac */ /* 0x000f220008000800 */
[----:B------:R-:W5:Y:S01]  /*2e10*/  LDCU UR50, c[0x0][0x3a8] ;  /* 0x00007500ff3277ac */ /* 0x000f620008000800 */
[----:B------:R-:W0:Y:S01]  /*2e20*/  LDCU UR52, c[0x0][0x3a8] ;  /* 0x00007500ff3477ac */ /* 0x000e220008000800 */
[----:B---3--:R-:W3:Y:S01]  /*2e30*/  LDL R25, [R1+0x1848] ;  /* 0x0018480001197983 */ /* 0x008ee20000100800 */
[----:B------:R-:W0:Y:S03]  /*2e40*/  LDCU UR54, c[0x0][0x3a8] ;  /* 0x00007500ff3677ac */ /* 0x000e260008000800 */
[----:B------:R1:W-:Y:S01]  /*2e50*/  STL [R1+0x4140], R26 ;  /* 0x0041401a01007387 */ /* 0x0003e20000100800 */
[----:B------:R-:W0:Y:S01]  /*2e60*/  LDCU UR56, c[0x0][0x3a8] ;  /* 0x00007500ff3877ac */ /* 0x000e220008000800 */
[----:B------:R-:W0:Y:S02]  /*2e70*/  LDCU UR58, c[0x0][0x3a8] ;  /* 0x00007500ff3a77ac */ /* 0x000e240008000800 */
[----:B-1----:R-:W4:Y:S01]  /*2e80*/  LDL R26, [R1+0x1844] ;  /* 0x00184400011a7983 */ /* 0x002f220000100800 */
[----:B------:R-:W1:Y:S03]  /*2e90*/  LDCU UR60, c[0x0][0x3a8] ;  /* 0x00007500ff3c77ac */ /* 0x000e660008000800 */
[----:B------:R0:W-:Y:S01]  /*2ea0*/  STL [R1+0x413c], R28 ;  /* 0x00413c1c01007387 */ /* 0x0001e20000100800 */
[----:B------:R-:W1:Y:S01]  /*2eb0*/  LDCU UR62, c[0x0][0x3a8] ;  /* 0x00007500ff3e77ac */ /* 0x000e620008000800 */
[----:B------:R-:W1:Y:S01]  /*2ec0*/  LDCU UR64, c[0x0][0x3a8] ;  /* 0x00007500ff4077ac */ /* 0x000e620008000800 */
[----:B------:R-:W1:Y:S01]  /*2ed0*/  LDCU UR66, c[0x0][0x3a8] ;  /* 0x00007500ff4277ac */ /* 0x000e620008000800 */
[----:B0-----:R-:W5:Y:S01]  /*2ee0*/  LDL R28, [R1+0x1840] ;  /* 0x00184000011c7983 */ /* 0x001f620000100800 */
[----:B------:R-:W0:Y:S03]  /*2ef0*/  LDCU UR67, c[0x0][0x3a8] ;  /* 0x00007500ff4377ac */ /* 0x000e260008000800 */
[----:B------:R1:W-:Y:S01]  /*2f00*/  STL [R1+0x4138], R29 ;  /* 0x0041381d01007387 */ /* 0x0003e20000100800 */
[----:B------:R-:W0:Y:S01]  /*2f10*/  LDCU UR69, c[0x0][0x3a8] ;  /* 0x00007500ff4577ac */ /* 0x000e220008000800 */
[----:B------:R-:W0:Y:S02]  /*2f20*/  LDCU UR70, c[0x0][0x3a8] ;  /* 0x00007500ff4677ac */ /* 0x000e240008000800 */
[----:B-1----:R-:W5:Y:S01]  /*2f30*/  LDL R29, [R1+0x183c] ;  /* 0x00183c00011d7983 */ /* 0x002f620000100800 */
[----:B------:R-:W1:Y:S01]  /*2f40*/  I2F.RP R4, R7 ;  /* 0x0000000700047306 */ /* 0x000e620000209400 */
[----:B------:R-:W0:Y:S02]  /*2f50*/  LDCU UR72, c[0x0][0x3a8] ;  /* 0x00007500ff4877ac */ /* 0x000e240008000800 */
[----:B------:R1:W-:Y:S01]  /*2f60*/  STL [R1+0x4118], R3 ;  /* 0x0041180301007387 */ /* 0x0003e20000100800 */
[----:B------:R-:W0:Y:S01]  /*2f70*/  LDCU UR73, c[0x0][0x3a8] ;  /* 0x00007500ff4977ac */ /* 0x000e220008000800 */
[----:B------:R-:W0:Y:S02]  /*2f80*/  LDCU UR75, c[0x0][0x3a8] ;  /* 0x00007500ff4b77ac */ /* 0x000e240008000800 */
[----:B-1----:R-:W5:Y:S01]  /*2f90*/  LDL R3, [R1+0x1838] ;  /* 0x0018380001037983 */ /* 0x002f620000100800 */
[----:B------:R-:W1:Y:S01]  /*2fa0*/  I2F.RP R10, R0 ;  /* 0x00000000000a7306 */ /* 0x000e620000209400 */
[----:B------:R-:W0:Y:S01]  /*2fb0*/  LDCU UR14, c[0x0][0x3a8] ;  /* 0x00007500ff0e77ac */ /* 0x000e220008000800 */
[----:B------:R-:W0:Y:S06]  /*2fc0*/  LDCU UR15, c[0x0][0x3a8] ;  /* 0x00007500ff0f77ac */ /* 0x000e2c0008000800 */
[----:B------:R-:W0:Y:S01]  /*2fd0*/  MUFU.RCP R4, R4 ;  /* 0x0000000400047308 */ /* 0x000e220000001000 */
[----:B------:R-:W2:Y:S01]  /*2fe0*/  LDCU UR16, c[0x0][0x3a8] ;  /* 0x00007500ff1077ac */ /* 0x000ea20008000800 */
[----:B------:R-:W2:Y:S06]  /*2ff0*/  LDCU UR17, c[0x0][0x3a8] ;  /* 0x00007500ff1177ac */ /* 0x000eac0008000800 */
[----:B-1----:R-:W1:Y:S01]  /*3000*/  MUFU.RCP R10, R10 ;  /* 0x0000000a000a7308 */ /* 0x002e620000001000 */
[----:B------:R-:W2:Y:S01]  /*3010*/  LDCU UR18, c[0x0][0x3a8] ;  /* 0x00007500ff1277ac */ /* 0x000ea20008000800 */
[----:B------:R-:W2:Y:S01]  /*3020*/  LDCU UR19, c[0x0][0x3a8] ;  /* 0x00007500ff1377ac */ /* 0x000ea20008000800 */
[----:B0-----:R-:W-:Y:S01]  /*3030*/  VIADD R4, R4, 0xffffffe ;  /* 0x0ffffffe04047836 */ /* 0x001fe20000000000 */
[----:B------:R-:W0:Y:S04]  /*3040*/  LDCU UR24, c[0x0][0x3a8] ;  /* 0x00007500ff1877ac */ /* 0x000e280008000800 */
[----:B------:R-:W0:Y:S01]  /*3050*/  F2I.FTZ.U32.TRUNC.NTZ R9, R4 ;  /* 0x0000000400097305 */ /* 0x000e22000021f000 */
[----:B------:R-:W2:Y:S01]  /*3060*/  LDCU UR25, c[0x0][0x3a8] ;  /* 0x00007500ff1977ac */ /* 0x000ea20008000800 */
[----:B-1----:R-:W-:Y:S01]  /*3070*/  VIADD R10, R10, 0xffffffe ;  /* 0x0ffffffe0a0a7836 */ /* 0x002fe20000000000 */
[----:B------:R-:W1:Y:S05]  /*3080*/  LDCU UR26, c[0x0][0x3a8] ;  /* 0x00007500ff1a77ac */ /* 0x000e6a0008000800 */
[----:B------:R0:W1:Y:S01]  /*3090*/  F2I.FTZ.U32.TRUNC.NTZ R11, R10 ;  /* 0x0000000a000b7305 */ /* 0x000062000021f000 */
[----:B------:R-:W2:Y:S01]  /*30a0*/  LDCU UR27, c[0x0][0x3a8] ;  /* 0x00007500ff1b77ac */ /* 0x000ea20008000800 */
[----:B------:R-:W2:Y:S01]  /*30b0*/  LDCU UR30, c[0x0][0x3a8] ;  /* 0x00007500ff1e77ac */ /* 0x000ea20008000800 */
[--C-:B0-----:R-:W-:Y:S01]  /*30c0*/  IMAD.MOV R4, RZ, RZ, -R9.reuse ;  /* 0x000000ffff047224 */ /* 0x101fe200078e0a09 */
[----:B------:R-:W0:Y:S03]  /*30d0*/  LDCU UR31, c[0x0][0x3a8] ;  /* 0x00007500ff1f77ac */ /* 0x000e260008000800 */
[----:B------:R-:W-:Y:S01]  /*30e0*/  IMAD R10, R4, R7, RZ ;  /* 0x00000007040a7224 */ /* 0x000fe200078e02ff */
[----:B------:R-:W-:Y:S01]  /*30f0*/  IABS R4, R12 ;  /* 0x0000000c00047213 */ /* 0x000fe20000000000 */
[----:B------:R-:W0:Y:S02]  /*3100*/  LDCU UR32, c[0x0][0x3a8] ;  /* 0x00007500ff2077ac */ /* 0x000e240008000800 */
[----:B------:R-:W-:Y:S01]  /*3110*/  IMAD.HI.U32 R8, R9, R10, R8 ;  /* 0x0000000a09087227 */ /* 0x000fe200078e0008 */
[----:B------:R-:W0:Y:S03]  /*3120*/  LDCU UR33, c[0x0][0x3a8] ;  /* 0x00007500ff2177ac */ /* 0x000e260008000800 */
[----:B-1----:R-:W-:-:S02]  /*3130*/  IMAD.MOV R10, RZ, RZ, -R11 ;  /* 0x000000ffff0a7224 */ /* 0x002fc400078e0a0b */
[----:B------:R-:W-:Y:S01]  /*3140*/  IMAD.MOV.U32 R9, RZ, RZ, R4 ;  /* 0x000000ffff097224 */ /* 0x000fe200078e0004 */
[----:B------:R-:W1:Y:S01]  /*3150*/  LDCU UR34, c[0x0][0x3a8] ;  /* 0x00007500ff2277ac */ /* 0x000e620008000800 */
[----:B------:R-:W-:Y:S02]  /*3160*/  IMAD.MOV.U32 R4, RZ, RZ, R10 ;  /* 0x000000ffff047224 */ /* 0x000fe400078e000a */
[----:B------:R-:W-:Y:S01]  /*3170*/  IMAD.MOV.U32 R10, RZ, RZ, RZ ;  /* 0x000000ffff0a7224 */ /* 0x000fe200078e00ff */
[----:B------:R-:W0:Y:S01]  /*3180*/  LDCU UR35, c[0x0][0x3a8] ;  /* 0x00007500ff2377ac */ /* 0x000e220008000800 */
[----:B------:R-:W-:Y:S02]  /*3190*/  IMAD R4, R4, R0, RZ ;  /* 0x0000000004047224 */ /* 0x000fe400078e02ff */
[----:B------:R-:W-:Y:S01]  /*31a0*/  IMAD.HI.U32 R16, R8, R9, RZ ;  /* 0x0000000908107227 */ /* 0x000fe200078e00ff */
[----:B------:R-:W0:Y:S03]  /*31b0*/  LDCU UR36, c[0x0][0x3a8] ;  /* 0x00007500ff2477ac */ /* 0x000e260008000800 */
[----:B------:R-:W-:Y:S01]  /*31c0*/  IMAD.HI.U32 R4, R11, R4, R10 ;  /* 0x000000040b047227 */ /* 0x000fe200078e000a */
[----:B------:R-:W0:Y:S03]  /*31d0*/  LDCU UR37, c[0x0][0x3a8] ;  /* 0x00007500ff2577ac */ /* 0x000e260008000800 */
[----:B------:R-:W-:Y:S01]  /*31e0*/  IMAD.MOV R16, RZ, RZ, -R16 ;  /* 0x000000ffff107224 */ /* 0x000fe200078e0a10 */
[----:B------:R-:W0:Y:S03]  /*31f0*/  LDCU UR38, c[0x0][0x3a8] ;  /* 0x00007500ff2677ac */ /* 0x000e260008000800 */
[C---:B------:R-:W-:Y:S01]  /*3200*/  IMAD R9, R7.reuse, R16, R9 ;  /* 0x0000001007097224 */ /* 0x040fe200078e0209 */
[----:B------:R-:W0:Y:S04]  /*3210*/  LDCU UR39, c[0x0][0x3a8] ;  /* 0x00007500ff2777ac */ /* 0x000e280008000800 */
[----:B------:R-:W-:Y:S01]  /*3220*/  ISETP.GT.U32.AND P0, PT, R7, R9, PT ;  /* 0x000000090700720c */ /* 0x000fe20003f04070 */
[----:B------:R-:W0:Y:S01]  /*3230*/  LDCU UR40, c[0x0][0x3a8] ;  /* 0x00007500ff2877ac */ /* 0x000e220008000800 */
[----:B------:R-:W0:Y:S01]  /*3240*/  LDCU UR41, c[0x0][0x3a8] ;  /* 0x00007500ff2977ac */ /* 0x000e220008000800 */
[----:B------:R-:W0:Y:S10]  /*3250*/  LDCU UR42, c[0x0][0x3a8] ;  /* 0x00007500ff2a77ac */ /* 0x000e340008000800 */
[----:B------:R-:W-:Y:S01]  /*3260*/  @!P0 IMAD.IADD R9, R9, 0x1, -R7 ;  /* 0x0000000109098824 */ /* 0x000fe200078e0a07 */
[----:B------:R-:W0:Y:S04]  /*3270*/  LDCU UR43, c[0x0][0x3a8] ;  /* 0x00007500ff2b77ac */ /* 0x000e280008000800 */
[----:B------:R-:W-:Y:S01]  /*3280*/  ISETP.GT.U32.AND P0, PT, R7, R9, PT ;  /* 0x000000090700720c */ /* 0x000fe20003f04070 */
[----:B------:R-:W0:Y:S01]  /*3290*/  LDCU UR44, c[0x0][0x3a8] ;  /* 0x00007500ff2c77ac */ /* 0x000e220008000800 */
        /* <DEDUP_REMOVED lines=24> */
[----:B--2---:R-:W-:-:S05]  /*3420*/  IABS R12, R24 ;  /* 0x00000018000c7213 */ /* 0x004fca0000000000 */
[----:B------:R-:W-:-:S04]  /*3430*/  IMAD.HI.U32 R13, R8, R12, RZ ;  /* 0x0000000c080d7227 */ /* 0x000fc800078e00ff */
[----:B------:R-:W-:-:S04]  /*3440*/  IMAD.MOV R13, RZ, RZ, -R13 ;  /* 0x000000ffff0d7224 */ /* 0x000fc800078e0a0d */
[----:B------:R-:W-:Y:S01]  /*3450*/  IMAD R10, R7, R13, R12 ;  /* 0x0000000d070a7224 */ /* 0x000fe200078e020c */
[----:B---3--:R-:W-:-:S04]  /*3460*/  IABS R14, R25 ;  /* 0x00000019000e7213 */ /* 0x008fc80000000000 */
[----:B------:R-:W-:Y:S01]  /*3470*/  ISETP.GT.U32.AND P1, PT, R7, R10, PT ;  /* 0x0000000a0700720c */ /* 0x000fe20003f24070 */
[----:B------:R-:W-:-:S04]  /*3480*/  IMAD.HI.U32 R17, R8, R14, RZ ;  /* 0x0000000e08117227 */ /* 0x000fc800078e00ff */
[----:B------:R-:W-:Y:S01]  /*3490*/  IMAD.MOV R11, RZ, RZ, -R17 ;  /* 0x000000ffff0b7224 */ /* 0x000fe200078e0a11 */
[----:B------:R-:W-:-:S03]  /*34a0*/  IABS R17, R27 ;  /* 0x0000001b00117213 */ /* 0x000fc60000000000 */
[----:B------:R-:W-:Y:S01]  /*34b0*/  IMAD R11, R7, R11, R14 ;  /* 0x0000000b070b7224 */ /* 0x000fe200078e020e */
[----:B----4-:R-:W-:Y:S01]  /*34c0*/  IABS R15, R26 ;  /* 0x0000001a000f7213 */ /* 0x010fe20000000000 */
[--C-:B------:R-:W-:Y:S02]  /*34d0*/  @!P0 IMAD.IADD R9, R9, 0x1, -R7.reuse ;  /* 0x0000000109098824 */ /* 0x100fe400078e0a07 */
[----:B------:R-:W-:Y:S01]  /*34e0*/  @!P1 IMAD.IADD R10, R10, 0x1, -R7 ;  /* 0x000000010a0a9824 */ /* 0x000fe200078e0a07 */
[----:B------:R-:W-:Y:S01]  /*34f0*/  ISETP.GT.U32.AND P2, PT, R7, R11, PT ;  /* 0x0000000b0700720c */ /* 0x000fe20003f44070 */
[----:B------:R-:W-:-:S03]  /*3500*/  IMAD.MOV.U32 R12, RZ, RZ, R15 ;  /* 0x000000ffff0c7224 */ /* 0x000fc600078e000f */
[----:B------:R-:W-:Y:S01]  /*3510*/  ISETP.GT.U32.AND P5, PT, R7, R10, PT ;  /* 0x0000000a0700720c */ /* 0x000fe20003fa4070 */
[----:B------:R-:W-:-:S04]  /*3520*/  IMAD.HI.U32 R18, R8, R12, RZ ;  /* 0x0000000c08127227 */ /* 0x000fc800078e00ff */
[----:B------:R-:W-:Y:S01]  /*3530*/  IMAD.MOV R18, RZ, RZ, -R18 ;  /* 0x000000ffff127224 */ /* 0x000fe200078e0a12 */
[----:B-----5:R-:W-:-:S03]  /*3540*/  IABS R13, R28 ;  /* 0x0000001c000d7213 */ /* 0x020fc60000000000 */
[----:B------:R-:W-:Y:S02]  /*3550*/  IMAD R12, R7, R18, R12 ;  /* 0x00000012070c7224 */ /* 0x000fe400078e020c */
[----:B------:R-:W-:-:S04]  /*3560*/  IMAD.HI.U32 R16, R8, R13, RZ ;  /* 0x0000000d08107227 */ /* 0x000fc800078e00ff */
[----:B------:R-:W-:Y:S02]  /*3570*/  IMAD.MOV R16, RZ, RZ, -R16 ;  /* 0x000000ffff107224 */ /* 0x000fe400078e0a10 */
[----:B------:R-:W-:Y:S01]  /*3580*/  @!P2 IMAD.IADD R11, R11, 0x1, -R7 ;  /* 0x000000010b0ba824 */ /* 0x000fe200078e0a07 */
[C---:B------:R-:W-:Y:S01]  /*3590*/  ISETP.GT.U32.AND P2, PT, R7.reuse, R12, PT ;  /* 0x0000000c0700720c */ /* 0x040fe20003f44070 */
[C---:B------:R-:W-:Y:S01]  /*35a0*/  IMAD R13, R7.reuse, R16, R13 ;  /* 0x00000010070d7224 */ /* 0x040fe200078e020d */
[----:B------:R-:W-:Y:S02]  /*35b0*/  IABS R14, R29 ;  /* 0x0000001d000e7213 */ /* 0x000fe40000000000 */
[----:B------:R-:W-:-:S03]  /*35c0*/  ISETP.GT.U32.AND P1, PT, R7, R11, PT ;  /* 0x0000000b0700720c */ /* 0x000fc60003f24070 */
[----:B------:R-:W-:-:S04]  /*35d0*/  IMAD.HI.U32 R18, R8, R14, RZ ;  /* 0x0000000e08127227 */ /* 0x000fc800078e00ff */
[----:B------:R-:W-:Y:S01]  /*35e0*/  IMAD.MOV R18, RZ, RZ, -R18 ;  /* 0x000000ffff127224 */ /* 0x000fe200078e0a12 */
[----:B------:R-:W-:-:S03]  /*35f0*/  IABS R15, R3 ;  /* 0x00000003000f7213 */ /* 0x000fc60000000000 */
[----:B------:R-:W-:Y:S02]  /*3600*/  IMAD R14, R7, R18, R14 ;  /* 0x00000012070e7224 */ /* 0x000fe400078e020e */
[----:B------:R-:W-:-:S04]  /*3610*/  IMAD.HI.U32 R19, R8, R15, RZ ;  /* 0x0000000f08137227 */ /* 0x000fc800078e00ff */
[----:B------:R-:W-:Y:S01]  /*3620*/  IMAD.MOV R19, RZ, RZ, -R19 ;  /* 0x000000ffff137224 */ /* 0x000fe200078e0a13 */
[----:B------:R-:W-:Y:S01]  /*3630*/  ISETP.GT.U32.AND P4, PT, R7, R13, PT ;  /* 0x0000000d0700720c */ /* 0x000fe20003f84070 */
[----:B------:R-:W-:-:S04]  /*3640*/  IMAD.HI.U32 R8, R8, R17, RZ ;  /* 0x0000001108087227 */ /* 0x000fc800078e00ff */
[C---:B------:R-:W-:Y:S02]  /*3650*/  IMAD R15, R7.reuse, R19, R15 ;  /* 0x00000013070f7224 */ /* 0x040fe400078e020f */
[----:B------:R-:W2:Y:S01]  /*3660*/  LDL R19, [R1+0x182c] ;  /* 0x00182c0001137983 */ /* 0x000ea20000100800 */
[C---:B------:R-:W-:Y:S01]  /*3670*/  ISETP.GT.U32.AND P3, PT, R7.reuse, R14, PT ;  /* 0x0000000e0700720c */ /* 0x040fe20003f64070 */
[--C-:B------:R-:W-:Y:S01]  /*3680*/  @!P2 IMAD.IADD R12, R12, 0x1, -R7.reuse ;  /* 0x000000010c0ca824 */ /* 0x100fe200078e0a07 */
[----:B------:R-:W-:Y:S01]  /*3690*/  ISETP.GT.U32.AND P0, PT, R7, R15, PT ;  /* 0x0000000f0700720c */ /* 0x000fe20003f04070 */
[----:B------:R-:W-:Y:S02]  /*36a0*/  IMAD.MOV R8, RZ, RZ, -R8 ;  /* 0x000000ffff087224 */ /* 0x000fe400078e0a08 */
[----:B------:R-:W-:Y:S01]  /*36b0*/  @!P4 IMAD.IADD R13, R13, 0x1, -R7 ;  /* 0x000000010d0dc824 */ /* 0x000fe200078e0a07 */
[C---:B------:R-:W-:Y:S01]  /*36c0*/  ISETP.GT.U32.AND P2, PT, R7.reuse, R12, PT ;  /* 0x0000000c0700720c */ /* 0x040fe20003f44070 */
[----:B------:R-:W-:-:S06]  /*36d0*/  IMAD R8, R7, R8, R17 ;  /* 0x0000000807087224 */ /* 0x000fcc00078e0211 */
[--C-:B------:R-:W-:Y:S01]  /*36e0*/  @!P3 IMAD.IADD R14, R14, 0x1, -R7.reuse ;  /* 0x000000010e0eb824 */ /* 0x100fe200078e0a07 */
[----:B------:R-:W-:Y:S01]  /*36f0*/  ISETP.GT.U32.AND P3, PT, R7, R13, PT ;  /* 0x0000000d0700720c */ /* 0x000fe20003f64070 */
[--C-:B------:R-:W-:Y:S02]  /*3700*/  @!P0 IMAD.IADD R15, R15, 0x1, -R7.reuse ;  /* 0x000000010f0f8824 */ /* 0x100fe400078e0a07 */
[--C-:B------:R-:W-:Y:S01]  /*3710*/  @!P1 IMAD.IADD R11, R11, 0x1, -R7.reuse ;  /* 0x000000010b0b9824 */ /* 0x100fe200078e0a07 */
[C---:B------:R-:W-:Y:S02]  /*3720*/  ISETP.GT.U32.AND P0, PT, R7.reuse, R14, PT ;  /* 0x0000000e0700720c */ /* 0x040fe40003f04070 */
[C---:B------:R-:W-:Y:S01]  /*3730*/  ISETP.GT.U32.AND P1, PT, R7.reuse, R8, PT ;  /* 0x000000080700720c */ /* 0x040fe20003f24070 */
[----:B------:R-:W-:Y:S01]  /*3740*/  @!P2 IMAD.IADD R12, R12, 0x1, -R7 ;  /* 0x000000010c0ca824 */ /* 0x000fe200078e0a07 */
[----:B------:R-:W-:-:S05]  /*3750*/  ISETP.GT.U32.AND P2, PT, R7, R15, PT ;  /* 0x0000000f0700720c */ /* 0x000fca0003f44070 */
[--C-:B------:R-:W-:Y:S01]  /*3760*/  @!P3 IMAD.IADD R13, R13, 0x1, -R7.reuse ;  /* 0x000000010d0db824 */ /* 0x100fe200078e0a07 */
[----:B------:R-:W-:Y:S02]  /*3770*/  IABS R16, R5 ;  /* 0x0000000500107213 */ /* 0x000fe40000000000 */
[----:B------:R-:W-:Y:S01]  /*3780*/  IABS R5, R6 ;  /* 0x0000000600057213 */ /* 0x000fe20000000000 */
[--C-:B------:R-:W-:Y:S01]  /*3790*/  @!P0 IMAD.IADD R14, R14, 0x1, -R7.reuse ;  /* 0x000000010e0e8824 */ /* 0x100fe200078e0a07 */
[----:B------:R-:W-:Y:S01]  /*37a0*/  ISETP.GE.AND P0, PT, R24, RZ, PT ;  /* 0x000000ff1800720c */ /* 0x000fe20003f06270 */
[--C-:B------:R-:W-:Y:S01]  /*37b0*/  @!P1 IMAD.IADD R8, R8, 0x1, -R7.reuse ;  /* 0x0000000108089824 */ /* 0x100fe200078e0a07 */
[----:B------:R-:W3:Y:S01]  /*37c0*/  LDL.LU R24, [R1+0x4148] ;  /* 0x0041480001187983 */ /* 0x000ee20000300800 */
[----:B------:R-:W-:Y:S01]  /*37d0*/  @!P5 IMAD.IADD R10, R10, 0x1, -R7 ;  /* 0x000000010a0ad824 */ /* 0x000fe200078e0a07 */
[----:B------:R-:W-:Y:S01]  /*37e0*/  ISETP.GE.AND P5, PT, R6, RZ, PT ;  /* 0x000000ff0600720c */ /* 0x000fe20003fa6270 */
[----:B------:R-:W-:Y:S01]  /*37f0*/  IMAD.MOV.U32 R6, RZ, RZ, R16 ;  /* 0x000000ffff067224 */ /* 0x000fe200078e0010 */
[----:B------:R-:W-:Y:S01]  /*3800*/  ISETP.GT.U32.AND P1, PT, R7, R8, PT ;  /* 0x000000080700720c */ /* 0x000fe20003f24070 */
[----:B------:R-:W-:Y:S01]  /*3810*/  IMAD.HI.U32 R17, R4, R5, RZ ;  /* 0x0000000504117227 */ /* 0x000fe200078e00ff */
[----:B------:R-:W-:-:S03]  /*3820*/  IABS R16, R20 ;  /* 0x0000001400107213 */ /* 0x000fc60000000000 */
[----:B------:R-:W-:Y:S01]  /*3830*/  @!P2 IMAD.IADD R15, R15, 0x1, -R7 ;  /* 0x000000010f0fa824 */ /* 0x000fe200078e0a07 */
[----:B------:R-:W-:Y:S01]  /*3840*/  ISETP.GE.AND P2, PT, R25, RZ, PT ;  /* 0x000000ff1900720c */ /* 0x000fe20003f46270 */
[----:B------:R-:W-:Y:S01]  /*3850*/  IMAD.HI.U32 R18, R4, R6, RZ ;  /* 0x0000000604127227 */ /* 0x000fe200078e00ff */
[----:B------:R-:W4:Y:S03]  /*3860*/  LDL.LU R25, [R1+0x4144] ;  /* 0x0041440001197983 */ /* 0x000f260000300800 */
[----:B------:R-:W-:Y:S02]  /*3870*/  IMAD.MOV R17, RZ, RZ, -R17 ;  /* 0x000000ffff117224 */ /* 0x000fe400078e0a11 */
[----:B------:R-:W-:Y:S02]  /*3880*/  IMAD.MOV R18, RZ, RZ, -R18 ;  /* 0x000000ffff127224 */ /* 0x000fe400078e0a12 */
[----:B------:R-:W-:-:S02]  /*3890*/  IMAD R5, R0, R17, R5 ;  /* 0x0000001100057224 */ /* 0x000fc400078e0205 */
[----:B------:R-:W-:Y:S01]  /*38a0*/  @!P0 IMAD.MOV R10, RZ, RZ, -R10 ;  /* 0x000000ffff0a8224 */ /* 0x000fe200078e0a0a */
[----:B------:R-:W-:Y:S01]  /*38b0*/  ISETP.GE.AND P0, PT, R29, RZ, PT ;  /* 0x000000ff1d00720c */ /* 0x000fe20003f06270 */
[----:B------:R-:W-:-:S04]  /*38c0*/  IMAD.HI.U32 R17, R4, R16, RZ ;  /* 0x0000001004117227 */ /* 0x000fc800078e00ff */
[----:B------:R-:W-:Y:S02]  /*38d0*/  IMAD R6, R0, R18, R6 ;  /* 0x0000001200067224 */ /* 0x000fe400078e0206 */
[----:B------:R-:W-:Y:S02]  /*38e0*/  IMAD.MOV R17, RZ, RZ, -R17 ;  /* 0x000000ffff117224 */ /* 0x000fe400078e0a11 */
[----:B------:R-:W-:Y:S01]  /*38f0*/  @!P1 IMAD.IADD R8, R8, 0x1, -R7 ;  /* 0x0000000108089824 */ /* 0x000fe200078e0a07 */
[----:B------:R-:W-:Y:S01]  /*3900*/  ISETP.GE.AND P1, PT, R26, RZ, PT ;  /* 0x000000ff1a00720c */ /* 0x000fe20003f26270 */
[----:B------:R-:W-:Y:S01]  /*3910*/  @!P2 IMAD.MOV R11, RZ, RZ, -R11 ;  /* 0x000000ffff0ba224 */ /* 0x000fe200078e0a0b */
[C---:B------:R-:W-:Y:S01]  /*3920*/  ISETP.GT.U32.AND P2, PT, R0.reuse, R6, PT ;  /* 0x000000060000720c */ /* 0x040fe20003f44070 */
[----:B------:R-:W-:Y:S01]  /*3930*/  IMAD R7, R0, R17, R16 ;  /* 0x0000001100077224 */ /* 0x000fe200078e0210 */
[----:B------:R-:W5:Y:S01]  /*3940*/  LDL.LU R26, [R1+0x4140] ;  /* 0x00414000011a7983 */ /* 0x000f620000300800 */
[----:B------:R-:W-:-:S04]  /*3950*/  IMAD.MOV.U32 R16, RZ, RZ, R14 ;  /* 0x000000ffff107224 */ /* 0x000fc800078e000e */
[----:B------:R-:W-:Y:S01]  /*3960*/  @!P0 IMAD.MOV R16, RZ, RZ, -R16 ;  /* 0x000000ffff108224 */ /* 0x000fe200078e0a10 */
[----:B------:R-:W-:-:S03]  /*3970*/  ISETP.GE.AND P0, PT, R27, RZ, PT ;  /* 0x000000ff1b00720c */ /* 0x000fc60003f06270 */
[----:B------:R-:W-:Y:S01]  /*3980*/  @!P1 IMAD.MOV R12, RZ, RZ, -R12 ;  /* 0x000000ffff0c9224 */ /* 0x000fe200078e0a0c */
[----:B------:R-:W-:Y:S01]  /*3990*/  ISETP.GE.AND P1, PT, R3, RZ, PT ;  /* 0x000000ff0300720c */ /* 0x000fe20003f26270 */
[----:B------:R-:W-:Y:S01]  /*39a0*/  @!P2 IMAD.IADD R6, R6, 0x1, -R0 ;  /* 0x000000010606a824 */ /* 0x000fe200078e0a00 */
[----:B------:R-:W-:Y:S02]  /*39b0*/  ISETP.NE.AND P2, PT, R2, RZ, PT ;  /* 0x000000ff0200720c */ /* 0x000fe40003f45270 */
[----:B------:R-:W-:-:S04]  /*39c0*/  LOP3.LUT R18, RZ, R2, RZ, 0x33, !PT ;  /* 0x00000002ff127212 */ /* 0x000fc800078e33ff */
[C---:B------:R-:W-:Y:S01]  /*39d0*/  SEL R3, R18.reuse, R10, !P2 ;  /* 0x0000000a12037207 */ /* 0x040fe20005000000 */
[----:B------:R-:W-:Y:S01]  /*39e0*/  @!P0 IMAD.MOV R8, RZ, RZ, -R8 ;  /* 0x000000ffff088224 */ /* 0x000fe200078e0a08 */
[----:B------:R-:W-:-:S03]  /*39f0*/  SEL R10, R18, R11, !P2 ;  /* 0x0000000b120a7207 */ /* 0x000fc60005000000 */
[----:B------:R-:W-:Y:S01]  /*3a00*/  @!P1 IMAD.MOV R15, RZ, RZ, -R15 ;  /* 0x000000ffff0f9224 */ /* 0x000fe200078e0a0f */
[----:B------:R-:W-:Y:S02]  /*3a10*/  IABS R17, R21 ;  /* 0x0000001500117213 */ /* 0x000fe40000000000 */
[----:B------:R-:W-:-:S03]  /*3a20*/  ISETP.GT.U32.AND P1, PT, R0, R7, PT ;  /* 0x000000070000720c */ /* 0x000fc60003f24070 */
[----:B------:R-:W-:-:S04]  /*3a30*/  IMAD.HI.U32 R2, R4, R17, RZ ;  /* 0x0000001104027227 */ /* 0x000fc800078e00ff */
[----:B------:R-:W-:-:S04]  /*3a40*/  IMAD.MOV R2, RZ, RZ, -R2 ;  /* 0x000000ffff027224 */ /* 0x000fc800078e0a02 */
[----:B------:R-:W-:Y:S02]  /*3a50*/  IMAD R17, R0, R2, R17 ;  /* 0x0000000200117224 */ /* 0x000fe400078e0211 */
[----:B------:R-:W-:Y:S01]  /*3a60*/  @!P1 IMAD.IADD R7, R7, 0x1, -R0 ;  /* 0x0000000107079824 */ /* 0x000fe200078e0a00 */
[----:B------:R-:W-:-:S04]  /*3a70*/  ISETP.GE.AND P4, PT, R20, RZ, PT ;  /* 0x000000ff1400720c */ /* 0x000fc80003f86270 */
[----:B------:R-:W-:-:S13]  /*3a80*/  ISETP.GT.U32.AND P1, PT, R0, R7, PT ;  /* 0x000000070000720c */ /* 0x000fda0003f24070 */
[----:B------:R-:W-:Y:S01]  /*3a90*/  @!P1 IMAD.IADD R7, R7, 0x1, -R0 ;  /* 0x0000000107079824 */ /* 0x000fe200078e0a00 */
[----:B--2---:R-:W-:-:S13]  /*3aa0*/  ISETP.GE.AND P3, PT, R19, RZ, PT ;  /* 0x000000ff1300720c */ /* 0x004fda0003f66270 */
[----:B------:R-:W-:Y:S01]  /*3ab0*/  @!P3 IMAD.MOV R9, RZ, RZ, -R9 ;  /* 0x000000ffff09b224 */ /* 0x000fe200078e0a09 */
[----:B------:R-:W-:Y:S02]  /*3ac0*/  ISETP.GE.AND P3, PT, R28, RZ, PT ;  /* 0x000000ff1c00720c */ /* 0x000fe40003f66270 */
[----:B------:R-:W2:Y:S02]  /*3ad0*/  LDL.LU R28, [R1+0x413c] ;  /* 0x00413c00011c7983 */ /* 0x000ea40000300800 */
[----:B------:R-:W-:Y:S02]  /*3ae0*/  SEL R9, R18, R9, !P2 ;  /* 0x0000000912097207 */ /* 0x000fe40005000000 */
[----:B------:R-:W2:Y:S07]  /*3af0*/  LDL.LU R29, [R1+0x4138] ;  /* 0x00413800011d7983 */ /* 0x000eae0000300800 */
[----:B------:R-:W-:Y:S01]  /*3b00*/  @!P3 IMAD.MOV R13, RZ, RZ, -R13 ;  /* 0x000000ffff0db224 */ /* 0x000fe200078e0a0d */
[----:B------:R-:W-:Y:S01]  /*3b10*/  ISETP.GT.U32.AND P3, PT, R0, R5, PT ;  /* 0x000000050000720c */ /* 0x000fe20003f64070 */
[----:B------:R0:W-:-:S12]  /*3b20*/  STL [R1+0x11c], R9 ;  /* 0x00011c0901007387 */ /* 0x0001d80000100800 */
[----:B------:R-:W-:Y:S01]  /*3b30*/  @!P3 IMAD.IADD R5, R5, 0x1, -R0 ;  /* 0x000000010505b824 */ /* 0x000fe200078e0a00 */
[----:B------:R-:W-:-:S04]  /*3b40*/  ISETP.GT.U32.AND P3, PT, R0, R6, PT ;  /* 0x000000060000720c */ /* 0x000fc80003f64070 */
[----:B------:R-:W-:Y:S01]  /*3b50*/  ISETP.GT.U32.AND P0, PT, R0, R5, PT ;  /* 0x000000050000720c */ /* 0x000fe20003f04070 */
[----:B------:R1:W-:Y:S01]  /*3b60*/  STL [R1+0x118], R3 ;  /* 0x0001180301007387 */ /* 0x0003e20000100800 */
[----:B0-----:R-:W-:-:S03]  /*3b70*/  SEL R9, R18, R12, !P2 ;  /* 0x0000000c12097207 */ /* 0x001fc60005000000 */
[----:B------:R0:W-:Y:S01]  /*3b80*/  STL [R1+0x114], R10 ;  /* 0x0001140a01007387 */ /* 0x0001e20000100800 */
[----:B-1----:R-:W-:-:S03]  /*3b90*/  SEL R3, R18, R13, !P2 ;  /* 0x0000000d12037207 */ /* 0x002fc60005000000 */
[----:B------:R1:W-:Y:S01]  /*3ba0*/  STL [R1+0x110], R9 ;  /* 0x0001100901007387 */ /* 0x0003e20000100800 */
[----:B0-----:R-:W-:-:S03]  /*3bb0*/  SEL R10, R18, R16, !P2 ;  /* 0x00000010120a7207 */ /* 0x001fc60005000000 */
[----:B------:R0:W-:Y:S01]  /*3bc0*/  STL [R1+0x10c], R3 ;  /* 0x00010c0301007387 */ /* 0x0001e20000100800 */
[--C-:B------:R-:W-:Y:S02]  /*3bd0*/  @!P3 IMAD.IADD R6, R6, 0x1, -R0.reuse ;  /* 0x000000010606b824 */ /* 0x100fe400078e0a00 */
[----:B------:R-:W-:Y:S01]  /*3be0*/  @!P0 IMAD.IADD R5, R5, 0x1, -R0 ;  /* 0x0000000105058824 */ /* 0x000fe200078e0a00 */
[C---:B-1----:R-:W-:Y:S01]  /*3bf0*/  SEL R9, R18.reuse, R15, !P2 ;  /* 0x0000000f12097207 */ /* 0x042fe20005000000 */
[----:B------:R-:W-:Y:S01]  /*3c00*/  STL [R1+0x108], R10 ;  /* 0x0001080a01007387 */ /* 0x000fe20000100800 */
[----:B0-----:R-:W-:-:S03]  /*3c10*/  SEL R3, R18, R8, !P2 ;  /* 0x0000000812037207 */ /* 0x001fc60005000000 */
[----:B------:R0:W-:Y:S04]  /*3c20*/  STL [R1+0x104], R9 ;  /* 0x0001040901007387 */ /* 0x0001e80000100800 */
[----:B------:R1:W-:Y:S01]  /*3c30*/  STL [R1+0x100], R3 ;  /* 0x0001000301007387 */ /* 0x0003e20000100800 */
[----:B0-----:R-:W-:Y:S02]  /*3c40*/  IMAD.MOV.U32 R9, RZ, RZ, R6 ;  /* 0x000000ffff097224 */ /* 0x001fe400078e0006 */
[----:B-1----:R-:W-:Y:S02]  /*3c50*/  IMAD.MOV.U32 R3, RZ, RZ, R5 ;  /* 0x000000ffff037224 */ /* 0x002fe400078e0005 */
[----:B------:R-:W-:Y:S02]  /*3c60*/  @!P6 IMAD.MOV R9, RZ, RZ, -R9 ;  /* 0x000000ffff09e224 */ /* 0x000fe400078e0a09 */
[----:B------:R-:W-:-:S03]  /*3c70*/  @!P5 IMAD.MOV R3, RZ, RZ, -R3 ;  /* 0x000000ffff03d224 */ /* 0x000fc600078e0a03 */
[----:B------:R-:W-:Y:S04]  /*3c80*/  STL [R1+0x3c], R9 ;  /* 0x00003c0901007387 */ /* 0x000fe80000100800 */
[----:B------:R0:W-:Y:S04]  /*3c90*/  STL [R1+0x24], R3 ;  /* 0x0000240301007387 */ /* 0x0001e80000100800 */
[----:B------:R-:W2:Y:S01]  /*3ca0*/  LDL.LU R12, [R1+0xc] ;  /* 0x00000c00010c7983 */ /* 0x000ea20000300800 */
[----:B------:R-:W-:-:S03]  /*3cb0*/  ISETP.GT.U32.AND P0, PT, R0, R17, PT ;  /* 0x000000110000720c */ /* 0x000fc60003f04070 */
[----:B------:R-:W2:Y:S10]  /*3cc0*/  LDL.LU R20, [R1+0x10] ;  /* 0x0000100001147983 */ /* 0x000eb40000300800 */
[----:B------:R-:W-:-:S05]  /*3cd0*/  @!P0 IMAD.IADD R17, R17, 0x1, -R0 ;  /* 0x0000000111118824 */ /* 0x000fca00078e0a00 */
[----:B------:R-:W-:Y:S01]  /*3ce0*/  ISETP.GT.U32.AND P0, PT, R0, R17, PT ;  /* 0x000000110000720c */ /* 0x000fe20003f04070 */
[----:B0-----:R-:W-:Y:S01]  /*3cf0*/  IMAD.MOV.U32 R3, RZ, RZ, R7 ;  /* 0x000000ffff037224 */ /* 0x001fe200078e0007 */
[----:B------:R-:W-:-:S03]  /*3d00*/  ISETP.GE.AND P2, PT, R21, RZ, PT ;  /* 0x000000ff1500720c */ /* 0x000fc60003f46270 */
[----:B------:R-:W-:-:S05]  /*3d10*/  @!P4 IMAD.MOV R3, RZ, RZ, -R3 ;  /* 0x000000ffff03c224 */ /* 0x000fca00078e0a03 */
[----:B------:R0:W-:Y:S03]  /*3d20*/  STL [R1+0x20], R3 ;  /* 0x0000200301007387 */ /* 0x0001e60000100800 */
[----:B------:R-:W-:-:S04]  /*3d30*/  @!P0 IMAD.IADD R17, R17, 0x1, -R0 ;  /* 0x0000000111118824 */ /* 0x000fc800078e0a00 */
[----:B0-----:R-:W-:-:S04]  /*3d40*/  IMAD.MOV.U32 R3, RZ, RZ, R17 ;  /* 0x000000ffff037224 */ /* 0x001fc800078e0011 */
[----:B------:R-:W-:-:S05]  /*3d50*/  @!P2 IMAD.MOV R3, RZ, RZ, -R3 ;  /* 0x000000ffff03a224 */ /* 0x000fca00078e0a03 */
[----:B------:R0:W-:Y:S04]  /*3d60*/  STL [R1+0x8], R3 ;  /* 0x0000080301007387 */ /* 0x0001e80000100800 */
[----:B0-----:R-:W2:Y:S01]  /*3d70*/  LDL.LU R3, [R1+0x14] ;  /* 0x0000140001037983 */ /* 0x001ea20000300800 */
[----:B------:R-:W-:-:S05]  /*3d80*/  IABS R14, R22 ;  /* 0x00000016000e7213 */ /* 0x000fca0000000000 */
[----:B------:R-:W-:-:S04]  /*3d90*/  IMAD.HI.U32 R19, R4, R14, RZ ;  /* 0x0000000e04137227 */ /* 0x000fc800078e00ff */
[----:B------:R-:W-:Y:S01]  /*3da0*/  IMAD.MOV R19, RZ, RZ, -R19 ;  /* 0x000000ffff137224 */ /* 0x000fe200078e0a13 */
[----:B------:R-:W-:-:S03]  /*3db0*/  IABS R2, R23 ;  /* 0x0000001700027213 */ /* 0x000fc60000000000 */
[----:B------:R-:W-:Y:S02]  /*3dc0*/  IMAD R14, R0, R19, R14 ;  /* 0x00000013000e7224 */ /* 0x000fe400078e020e */
[----:B------:R-:W-:-:S03]  /*3dd0*/  IMAD.HI.U32 R5, R4, R2, RZ ;  /* 0x0000000204057227 */ /* 0x000fc600078e00ff */
[----:B------:R-:W-:Y:S01]  /*3de0*/  ISETP.GT.U32.AND P5, PT, R0, R14, PT ;  /* 0x0000000e0000720c */ /* 0x000fe20003fa4070 */
[----:B------:R-:W-:-:S04]  /*3df0*/  IMAD.MOV R5, RZ, RZ, -R5 ;  /* 0x000000ffff057224 */ /* 0x000fc800078e0a05 */
[----:B------:R-:W-:Y:S01]  /*3e00*/  IMAD R2, R0, R5, R2 ;  /* 0x0000000500027224 */ /* 0x000fe200078e0202 */
[----:B---3--:R-:W-:-:S04]  /*3e10*/  IABS R13, R24 ;  /* 0x00000018000d7213 */ /* 0x008fc80000000000 */
[----:B------:R-:W-:-:S03]  /*3e20*/  ISETP.GT.U32.AND P4, PT, R0, R2, PT ;  /* 0x000000020000720c */ /* 0x000fc60003f84070 */
[----:B------:R-:W-:Y:S01]  /*3e30*/  @!P5 IMAD.IADD R14, R14, 0x1, -R0 ;  /* 0x000000010e0ed824 */ /* 0x000fe200078e0a00 */
[----:B----4-:R-:W-:-:S04]  /*3e40*/  IABS R19, R25 ;  /* 0x0000001900137213 */ /* 0x010fc80000000000 */
[----:B------:R-:W-:Y:S01]  /*3e50*/  ISETP.GT.U32.AND P5, PT, R0, R14, PT ;  /* 0x0000000e0000720c */ /* 0x000fe20003fa4070 */
[----:B------:R-:W-:Y:S01]  /*3e60*/  IMAD.HI.U32 R6, R4, R13, RZ ;  /* 0x0000000d04067227 */ /* 0x000fe200078e00ff */
[----:B------:R-:W-:-:S03]  /*3e70*/  ISETP.GE.AND P3, PT, R22, RZ, PT ;  /* 0x000000ff1600720c */ /* 0x000fc60003f66270 */
[----:B------:R-:W-:-:S04]  /*3e80*/  IMAD.HI.U32 R5, R4, R19, RZ ;  /* 0x0000001304057227 */ /* 0x000fc800078e00ff */
[----:B------:R-:W-:Y:S02]  /*3e90*/  IMAD.MOV R6, RZ, RZ, -R6 ;  /* 0x000000ffff067224 */ /* 0x000fe400078e0a06 */
[----:B------:R-:W-:Y:S02]  /*3ea0*/  IMAD.MOV R5, RZ, RZ, -R5 ;  /* 0x000000ffff057224 */ /* 0x000fe400078e0a05 */
[--C-:B------:R-:W-:Y:S01]  /*3eb0*/  @!P4 IMAD.IADD R2, R2, 0x1, -R0.reuse ;  /* 0x000000010202c824 */ /* 0x100fe200078e0a00 */
[----:B-----5:R-:W-:Y:S01]  /*3ec0*/  IABS R22, R26 ;  /* 0x0000001a00167213 */ /* 0x020fe20000000000 */
[----:B------:R-:W-:Y:S02]  /*3ed0*/  IMAD R13, R0, R6, R13 ;  /* 0x00000006000d7224 */ /* 0x000fe400078e020d */
[----:B------:R-:W-:Y:S01]  /*3ee0*/  @!P5 IMAD.IADD R14, R14, 0x1, -R0 ;  /* 0x000000010e0ed824 */ /* 0x000fe200078e0a00 */
[C---:B------:R-:W-:Y:S01]  /*3ef0*/  ISETP.GT.U32.AND P4, PT, R0.reuse, R2, PT ;  /* 0x000000020000720c */ /* 0x040fe20003f84070 */
[C---:B------:R-:W-:Y:S01]  /*3f00*/  IMAD R19, R0.reuse, R5, R19 ;  /* 0x0000000500137224 */ /* 0x040fe200078e0213 */
[----:B------:R-:W-:Y:S01]  /*3f10*/  ISETP.GT.U32.AND P0, PT, R0, R13, PT ;  /* 0x0000000d0000720c */ /* 0x000fe20003f04070 */
[----:B------:R-:W-:-:S02]  /*3f20*/  IMAD.MOV.U32 R10, RZ, RZ, R14 ;  /* 0x000000ffff0a7224 */ /* 0x000fc400078e000e */
[----:B------:R-:W-:Y:S01]  /*3f30*/  IMAD.HI.U32 R7, R4, R22, RZ ;  /* 0x0000001604077227 */ /* 0x000fe200078e00ff */
[----:B------:R-:W-:-:S03]  /*3f40*/  ISETP.GT.U32.AND P5, PT, R0, R19, PT ;  /* 0x000000130000720c */ /* 0x000fc60003fa4070 */
[----:B------:R-:W-:Y:S01]  /*3f50*/  @!P3 IMAD.MOV R10, RZ, RZ, -R10 ;  /* 0x000000ffff0ab224 */ /* 0x000fe200078e0a0a */
[----:B------:R-:W-:Y:S01]  /*3f60*/  ISETP.GE.AND P6, PT, R23, RZ, PT ;  /* 0x000000ff1700720c */ /* 0x000fe20003fc6270 */
[----:B------:R-:W-:-:S03]  /*3f70*/  IMAD.MOV R9, RZ, RZ, -R7 ;  /* 0x000000ffff097224 */ /* 0x000fc600078e0a07 */
[----:B------:R0:W-:Y:S01]  /*3f80*/  STL [R1+0x4], R10 ;  /* 0x0000040a01007387 */ /* 0x0001e20000100800 */
[----:B------:R-:W-:Y:S02]  /*3f90*/  IMAD R22, R0, R9, R22 ;  /* 0x0000000900167224 */ /* 0x000fe400078e0216 */
[----:B------:R-:W-:Y:S01]  /*3fa0*/  @!P4 IMAD.IADD R2, R2, 0x1, -R0 ;  /* 0x000000010202c824 */ /* 0x000fe200078e0a00 */
[----:B------:R-:W3:Y:S01]  /*3fb0*/  LDL.LU R15, [R1+0x18] ;  /* 0x00001800010f7983 */ /* 0x000ee20000300800 */
[----:B------:R-:W-:-:S03]  /*3fc0*/  ISETP.GE.AND P2, PT, R25, RZ, PT ;  /* 0x000000ff1900720c */ /* 0x000fc60003f46270 */
[----:B------:R-:W4:Y:S01]  /*3fd0*/  LDL.LU R11, [R1+0x1c] ;  /* 0x00001c00010b7983 */ /* 0x000f220000300800 */
[--C-:B------:R-:W-:Y:S01]  /*3fe0*/  @!P0 IMAD.IADD R13, R13, 0x1, -R0.reuse ;  /* 0x000000010d0d8824 */ /* 0x100fe200078e0a00 */
[C---:B------:R-:W-:Y:S01]  /*3ff0*/  ISETP.GT.U32.AND P4, PT, R0.reuse, R22, PT ;  /* 0x000000160000720c */ /* 0x040fe20003f84070 */
[----:B------:R-:W-:Y:S01]  /*4000*/  @!P5 IMAD.IADD R19, R19, 0x1, -R0 ;  /* 0x000000011313d824 */ /* 0x000fe200078e0a00 */
[----:B0-----:R-:W5:Y:S01]  /*4010*/  LDL.LU R10, [R1+0x28] ;  /* 0x00002800010a7983 */ /* 0x001f620000300800 */
[----:B------:R-:W-:Y:S01]  /*4020*/  IMAD.MOV.U32 R9, RZ, RZ, R2 ;  /* 0x000000ffff097224 */ /* 0x000fe200078e0002 */
[C---:B------:R-:W-:Y:S02]  /*4030*/  ISETP.GT.U32.AND P3, PT, R0.reuse, R13, PT ;  /* 0x0000000d0000720c */ /* 0x040fe40003f64070 */
[----:B------:R-:W-:Y:S01]  /*4040*/  ISETP.GT.U32.AND P5, PT, R0, R19, PT ;  /* 0x000000130000720c */ /* 0x000fe20003fa4070 */
[----:B------:R-:W-:Y:S01]  /*4050*/  @!P6 IMAD.MOV R9, RZ, RZ, -R9 ;  /* 0x000000ffff09e224 */ /* 0x000fe200078e0a09 */
[----:B------:R-:W-:-:S05]  /*4060*/  ISETP.GE.AND P1, PT, R24, RZ, PT ;  /* 0x000000ff1800720c */ /* 0x000fca0003f26270 */
[----:B------:R-:W-:-:S04]  /*4070*/  @!P4 IMAD.IADD R22, R22, 0x1, -R0 ;  /* 0x000000011616c824 */ /* 0x000fc800078e0a00 */
[--C-:B------:R-:W-:Y:S02]  /*4080*/  @!P3 IMAD.IADD R13, R13, 0x1, -R0.reuse ;  /* 0x000000010d0db824 */ /* 0x100fe400078e0a00 */
[----:B------:R-:W-:Y:S01]  /*4090*/  @!P5 IMAD.IADD R19, R19, 0x1, -R0 ;  /* 0x000000011313d824 */ /* 0x000fe200078e0a00 */
[----:B------:R-:W-:Y:S01]  /*40a0*/  ISETP.GE.AND P0, PT, R26, RZ, PT ;  /* 0x000000ff1a00720c */ /* 0x000fe20003f06270 */
[----:B------:R-:W-:Y:S02]  /*40b0*/  @!P1 IMAD.MOV R13, RZ, RZ, -R13 ;  /* 0x000000ffff0d9224 */ /* 0x000fe400078e0a0d */
[----:B------:R-:W-:Y:S01]  /*40c0*/  @!P2 IMAD.MOV R19, RZ, RZ, -R19 ;  /* 0x000000ffff13a224 */ /* 0x000fe200078e0a13 */
[----:B------:R0:W-:Y:S04]  /*40d0*/  STL [R1], R9 ;  /* 0x0000000901007387 */ /* 0x0001e80000100800 */
[----:B------:R-:W-:Y:S04]  /*40e0*/  STL [R1+0x411c], R13 ;  /* 0x00411c0d01007387 */ /* 0x000fe80000100800 */
[----:B------:R-:W-:Y:S01]  /*40f0*/  STL [R1+0x4120], R19 ;  /* 0x0041201301007387 */ /* 0x000fe20000100800 */
[----:B--2---:R-:W-:-:S05]  /*4100*/  IABS R5, R28 ;  /* 0x0000001c00057213 */ /* 0x004fca0000000000 */
[----:B------:R-:W-:-:S04]  /*4110*/  IMAD.HI.U32 R7, R4, R5, RZ ;  /* 0x0000000504077227 */ /* 0x000fc800078e00ff */
[----:B------:R-:W-:-:S04]  /*4120*/  IMAD.MOV R7, RZ, RZ, -R7 ;  /* 0x000000ffff077224 */ /* 0x000fc800078e0a07 */
[----:B------:R-:W-:Y:S01]  /*4130*/  IMAD R25, R0, R7, R5 ;  /* 0x0000000700197224 */ /* 0x000fe200078e0205 */
[----:B------:R-:W-:-:S04]  /*4140*/  IABS R6, R29 ;  /* 0x0000001d00067213 */ /* 0x000fc80000000000 */
[----:B------:R-:W-:Y:S01]  /*4150*/  ISETP.GT.U32.AND P6, PT, R0, R25, PT ;  /* 0x000000190000720c */ /* 0x000fe20003fc4070 */
[----:B------:R-:W-:-:S04]  /*4160*/  IMAD.HI.U32 R8, R4, R6, RZ ;  /* 0x0000000604087227 */ /* 0x000fc800078e00ff */
[----:B------:R-:W-:-:S04]  /*4170*/  IMAD.MOV R8, RZ, RZ, -R8 ;  /* 0x000000ffff087224 */ /* 0x000fc800078e0a08 */
[----:B------:R-:W-:-:S04]  /*4180*/  IMAD R26, R0, R8, R6 ;  /* 0x00000008001a7224 */ /* 0x000fc800078e0206 */
[----:B------:R-:W-:Y:S01]  /*4190*/  @!P6 IMAD.IADD R25, R25, 0x1, -R0 ;  /* 0x000000011919e824 */ /* 0x000fe200078e0a00 */
[C---:B------:R-:W-:Y:S02]  /*41a0*/  ISETP.GT.U32.AND P6, PT, R0.reuse, R22, PT ;  /* 0x000000160000720c */ /* 0x040fe40003fc4070 */
[----:B------:R-:W-:-:S11]  /*41b0*/  ISETP.GT.U32.AND P3, PT, R0, R26, PT ;  /* 0x0000001a0000720c */ /* 0x000fd60003f64070 */
[----:B------:R-:W-:-:S04]  /*41c0*/  @!P6 IMAD.IADD R22, R22, 0x1, -R0 ;  /* 0x000000011616e824 */ /* 0x000fc800078e0a00 */
[----:B------:R-:W-:Y:S02]  /*41d0*/  @!P0 IMAD.MOV R22, RZ, RZ, -R22 ;  /* 0x000000ffff168224 */ /* 0x000fe400078e0a16 */
[----:B------:R-:W-:-:S05]  /*41e0*/  @!P3 IMAD.IADD R26, R26, 0x1, -R0 ;  /* 0x000000011a1ab824 */ /* 0x000fca00078e0a00 */
[----:B------:R-:W-:Y:S02]  /*41f0*/  ISETP.GT.U32.AND P3, PT, R0, R26, PT ;  /* 0x0000001a0000720c */ /* 0x000fe40003f64070 */
[----:B------:R-:W-:Y:S02]  /*4200*/  IABS R27, R12 ;  /* 0x0000000c001b7213 */ /* 0x000fe40000000000 */
[----:B------:R-:W-:Y:S02]  /*4210*/  ISETP.GE.AND P2, PT, R12, RZ, PT ;  /* 0x000000ff0c00720c */ /* 0x000fe40003f46270 */
[----:B------:R-:W2:Y:S04]  /*4220*/  LDL.LU R12, [R1+0x2c] ;  /* 0x00002c00010c7983 */ /* 0x000ea80000300800 */
[----:B------:R-:W-:Y:S04]  /*4230*/  STL [R1+0x4124], R22 ;  /* 0x0041241601007387 */ /* 0x000fe80000100800 */
[----:B------:R-:W2:Y:S01]  /*4240*/  LDL.LU R16, [R1+0x30] ;  /* 0x0000300001107983 */ /* 0x000ea20000300800 */
[----:B------:R-:W-:Y:S01]  /*4250*/  @!P3 IMAD.IADD R26, R26, 0x1, -R0 ;  /* 0x000000011a1ab824 */ /* 0x000fe200078e0a00 */
[----:B------:R-:W-:-:S02]  /*4260*/  IABS R24, R20 ;  /* 0x0000001400187213 */ /* 0x000fc40000000000 */
[----:B------:R-:W-:Y:S02]  /*4270*/  ISETP.GE.AND P3, PT, R20, RZ, PT ;  /* 0x000000ff1400720c */ /* 0x000fe40003f66270 */
[----:B------:R-:W2:Y:S01]  /*4280*/  LDL.LU R20, [R1+0x34] ;  /* 0x0000340001147983 */ /* 0x000ea20000300800 */
[----:B------:R-:W-:Y:S01]  /*4290*/  ISETP.GT.U32.AND P1, PT, R0, R25, PT ;  /* 0x000000190000720c */ /* 0x000fe20003f24070 */
[----:B------:R-:W-:-:S04]  /*42a0*/  IMAD.HI.U32 R2, R4, R24, RZ ;  /* 0x0000001804027227 */ /* 0x000fc800078e00ff */
[----:B------:R-:W-:-:S04]  /*42b0*/  IMAD.MOV R2, RZ, RZ, -R2 ;  /* 0x000000ffff027224 */ /* 0x000fc800078e0a02 */
[----:B------:R-:W-:-:S04]  /*42c0*/  IMAD R24, R0, R2, R24 ;  /* 0x0000000200187224 */ /* 0x000fc800078e0218 */
[----:B------:R-:W-:Y:S01]  /*42d0*/  @!P1 IMAD.IADD R25, R25, 0x1, -R0 ;  /* 0x0000000119199824 */ /* 0x000fe200078e0a00 */
[----:B------:R-:W-:-:S13]  /*42e0*/  ISETP.GT.U32.AND P1, PT, R0, R24, PT ;  /* 0x000000180000720c */ /* 0x000fda0003f24070 */
[----:B------:R-:W-:Y:S01]  /*42f0*/  @!P1 IMAD.IADD R24, R24, 0x1, -R0 ;  /* 0x0000000118189824 */ /* 0x000fe200078e0a00 */
[----:B0-----:R-:W-:Y:S02]  /*4300*/  IABS R9, R3 ;  /* 0x0000000300097213 */ /* 0x001fe40000000000 */
[----:B------:R-:W-:Y:S02]  /*4310*/  ISETP.GE.AND P1, PT, R3, RZ, PT ;  /* 0x000000ff0300720c */ /* 0x000fe40003f26270 */
[----:B------:R-:W2:Y:S01]  /*4320*/  LDL.LU R3, [R1+0x38] ;  /* 0x0000380001037983 */ /* 0x000ea20000300800 */
[----:B------:R-:W-:-:S04]  /*4330*/  IMAD.HI.U32 R5, R4, R27, RZ ;  /* 0x0000001b04057227 */ /* 0x000fc800078e00ff */
[----:B------:R-:W-:-:S04]  /*4340*/  IMAD.MOV R5, RZ, RZ, -R5 ;  /* 0x000000ffff057224 */ /* 0x000fc800078e0a05 */
[----:B------:R-:W-:Y:S02]  /*4350*/  IMAD R27, R0, R5, R27 ;  /* 0x00000005001b7224 */ /* 0x000fe400078e021b */
[----:B------:R-:W-:-:S03]  /*4360*/  IMAD.HI.U32 R2, R4, R9, RZ ;  /* 0x0000000904027227 */ /* 0x000fc600078e00ff */
[----:B------:R-:W-:Y:S01]  /*4370*/  ISETP.GT.U32.AND P6, PT, R0, R27, PT ;  /* 0x0000001b0000720c */ /* 0x000fe20003fc4070 */
[----:B------:R-:W-:Y:S01]  /*4380*/  IMAD.MOV R2, RZ, RZ, -R2 ;  /* 0x000000ffff027224 */ /* 0x000fe200078e0a02 */
[----:B------:R-:W-:Y:S02]  /*4390*/  ISETP.GE.AND P5, PT, R28, RZ, PT ;  /* 0x000000ff1c00720c */ /* 0x000fe40003fa6270 */
[----:B------:R-:W2:Y:S01]  /*43a0*/  LDL.LU R28, [R1+0x40] ;  /* 0x00004000011c7983 */ /* 0x000ea20000300800 */
[----:B------:R-:W-:-:S08]  /*43b0*/  IMAD R9, R0, R2, R9 ;  /* 0x0000000200097224 */ /* 0x000fd000078e0209 */
[----:B------:R-:W-:Y:S01]  /*43c0*/  @!P6 IMAD.IADD R27, R27, 0x1, -R0 ;  /* 0x000000011b1be824 */ /* 0x000fe200078e0a00 */
[C---:B------:R-:W-:Y:S01]  /*43d0*/  ISETP.GT.U32.AND P6, PT, R0.reuse, R9, PT ;  /* 0x000000090000720c */ /* 0x040fe20003fc4070 */
[----:B------:R-:W-:Y:S01]  /*43e0*/  @!P5 IMAD.MOV R25, RZ, RZ, -R25 ;  /* 0x000000ffff19d224 */ /* 0x000fe200078e0a19 */
[C---:B------:R-:W-:Y:S02]  /*43f0*/  ISETP.GT.U32.AND P5, PT, R0.reuse, R24, PT ;  /* 0x000000180000720c */ /* 0x040fe40003fa4070 */
[----:B------:R-:W-:Y:S02]  /*4400*/  ISETP.GT.U32.AND P0, PT, R0, R27, PT ;  /* 0x0000001b0000720c */ /* 0x000fe40003f04070 */
[----:B------:R-:W-:-:S07]  /*4410*/  ISETP.GE.AND P4, PT, R29, RZ, PT ;  /* 0x000000ff1d00720c */ /* 0x000fce0003f86270 */
[--C-:B------:R-:W-:Y:S02]  /*4420*/  @!P6 IMAD.IADD R9, R9, 0x1, -R0.reuse ;  /* 0x000000010909e824 */ /* 0x100fe400078e0a00 */
[--C-:B------:R-:W-:Y:S02]  /*4430*/  @!P5 IMAD.IADD R24, R24, 0x1, -R0.reuse ;  /* 0x000000011818d824 */ /* 0x100fe400078e0a00 */
[----:B------:R-:W-:Y:S01]  /*4440*/  @!P0 IMAD.IADD R27, R27, 0x1, -R0 ;  /* 0x000000011b1b8824 */ /* 0x000fe200078e0a00 */
[----:B------:R-:W-:Y:S01]  /*4450*/  ISETP.GT.U32.AND P6, PT, R0, R9, PT ;  /* 0x000000090000720c */ /* 0x000fe20003fc4070 */
[----:B------:R-:W-:Y:S02]  /*4460*/  @!P4 IMAD.MOV R26, RZ, RZ, -R26 ;  /* 0x000000ffff1ac224 */ /* 0x000fe400078e0a1a */
[----:B------:R-:W-:Y:S02]  /*4470*/  @!P2 IMAD.MOV R27, RZ, RZ, -R27 ;  /* 0x000000ffff1ba224 */ /* 0x000fe400078e0a1b */
[----:B------:R-:W-:Y:S01]  /*4480*/  @!P3 IMAD.MOV R24, RZ, RZ, -R24 ;  /* 0x000000ffff18b224 */ /* 0x000fe200078e0a18 */
[----:B------:R-:W-:Y:S01]  /*4490*/  STL [R1+0x4128], R25 ;  /* 0x0041281901007387 */ /* 0x000fe20000100800 */
[----:B---3--:R-:W-:-:S02]  /*44a0*/  IABS R8, R15 ;  /* 0x0000000f00087213 */ /* 0x008fc40000000000 */
[----:B----4-:R-:W-:-:S03]  /*44b0*/  IABS R5, R11 ;  /* 0x0000000b00057213 */ /* 0x010fc60000000000 */
[----:B------:R-:W-:-:S04]  /*44c0*/  IMAD.HI.U32 R6, R4, R8, RZ ;  /* 0x0000000804067227 */ /* 0x000fc800078e00ff */
[----:B------:R-:W-:Y:S01]  /*44d0*/  IMAD.HI.U32 R7, R4, R5, RZ ;  /* 0x0000000504077227 */ /* 0x000fe200078e00ff */
[----:B-----5:R-:W-:-:S03]  /*44e0*/  IABS R2, R10 ;  /* 0x0000000a00027213 */ /* 0x020fc60000000000 */
[----:B------:R-:W-:Y:S02]  /*44f0*/  IMAD.MOV R7, RZ, RZ, -R7 ;  /* 0x000000ffff077224 */ /* 0x000fe400078e0a07 */
[----:B------:R-:W-:Y:S02]  /*4500*/  IMAD.MOV R6, RZ, RZ, -R6 ;  /* 0x000000ffff067224 */ /* 0x000fe400078e0a06 */
[----:B------:R-:W-:Y:S02]  /*4510*/  IMAD R5, R0, R7, R5 ;  /* 0x0000000700057224 */ /* 0x000fe400078e0205 */
[----:B------:R-:W-:Y:S01]  /*4520*/  IMAD.HI.U32 R7, R4, R2, RZ ;  /* 0x0000000204077227 */ /* 0x000fe200078e00ff */
[----:B------:R-:W-:Y:S03]  /*4530*/  STL [R1+0x412c], R26 ;  /* 0x00412c1a01007387 */ /* 0x000fe60000100800 */
[----:B------:R-:W-:-:S02]  /*4540*/  IMAD R8, R0, R6, R8 ;  /* 0x0000000600087224 */ /* 0x000fc400078e0208 */
[----:B------:R-:W-:Y:S01]  /*4550*/  IMAD.MOV R7, RZ, RZ, -R7 ;  /* 0x000000ffff077224 */ /* 0x000fe200078e0a07 */
[----:B------:R-:W-:Y:S01]  /*4560*/  STL [R1+0x4130], R27 ;  /* 0x0041301b01007387 */ /* 0x000fe20000100800 */
[C---:B------:R-:W-:Y:S02]  /*4570*/  ISETP.GT.U32.AND P2, PT, R0.reuse, R5, PT ;  /* 0x000000050000720c */ /* 0x040fe40003f44070 */
[C---:B------:R-:W-:Y:S01]  /*4580*/  ISETP.GT.U32.AND P0, PT, R0.reuse, R8, PT ;  /* 0x000000080000720c */ /* 0x040fe20003f04070 */
[----:B------:R-:W-:Y:S01]  /*4590*/  IMAD R2, R0, R7, R2 ;  /* 0x0000000700027224 */ /* 0x000fe200078e0202 */
[----:B------:R-:W-:Y:S01]  /*45a0*/  STL [R1+0x4134], R24 ;  /* 0x0041341801007387 */ /* 0x000fe20000100800 */
[----:B------:R-:W-:-:S03]  /*45b0*/  @!P6 IMAD.IADD R9, R9, 0x1, -R0 ;  /* 0x000000010909e824 */ /* 0x000fc600078e0a00 */
[----:B------:R-:W3:Y:S01]  /*45c0*/  LDL.LU R17, [R1+0x44] ;  /* 0x0000440001117983 */ /* 0x000ee20000300800 */
[----:B------:R-:W-:Y:S02]  /*45d0*/  ISETP.GE.AND P4, PT, R15, RZ, PT ;  /* 0x000000ff0f00720c */ /* 0x000fe40003f86270 */
[----:B------:R-:W-:Y:S01]  /*45e0*/  ISETP.GT.U32.AND P6, PT, R0, R2, PT ;  /* 0x000000020000720c */ /* 0x000fe20003fc4070 */
[----:B------:R-:W4:Y:S01]  /*45f0*/  LDL.LU R15, [R1+0x48] ;  /* 0x00004800010f7983 */ /* 0x000f220000300800 */
[----:B------:R-:W-:Y:S02]  /*4600*/  @!P1 IMAD.MOV R9, RZ, RZ, -R9 ;  /* 0x000000ffff099224 */ /* 0x000fe400078e0a09 */
[--C-:B------:R-:W-:Y:S02]  /*4610*/  @!P0 IMAD.IADD R8, R8, 0x1, -R0.reuse ;  /* 0x0000000108088824 */ /* 0x100fe400078e0a00 */
[--C-:B------:R-:W-:Y:S01]  /*4620*/  @!P2 IMAD.IADD R5, R5, 0x1, -R0.reuse ;  /* 0x000000010505a824 */ /* 0x100fe200078e0a00 */
[----:B------:R0:W-:Y:S04]  /*4630*/  STL [R1+0xa4], R9 ;  /* 0x0000a40901007387 */ /* 0x0001e80000100800 */
[----:B------:R-:W5:Y:S01]  /*4640*/  LDL.LU R21, [R1+0x4c] ;  /* 0x00004c0001157983 */ /* 0x000f620000300800 */
[----:B------:R-:W-:Y:S01]  /*4650*/  ISETP.GT.U32.AND P2, PT, R0, R8, PT ;  /* 0x000000080000720c */ /* 0x000fe20003f44070 */
[----:B------:R-:W-:Y:S01]  /*4660*/  @!P6 IMAD.IADD R2, R2, 0x1, -R0 ;  /* 0x000000010202e824 */ /* 0x000fe200078e0a00 */
[----:B------:R-:W-:-:S02]  /*4670*/  ISETP.GT.U32.AND P6, PT, R0, R5, PT ;  /* 0x000000050000720c */ /* 0x000fc40003fc4070 */
[----:B------:R-:W-:Y:S02]  /*4680*/  ISETP.GE.AND P5, PT, R11, RZ, PT ;  /* 0x000000ff0b00720c */ /* 0x000fe40003fa6270 */
[----:B------:R-:W-:-:S07]  /*4690*/  ISETP.GT.U32.AND P3, PT, R0, R2, PT ;  /* 0x000000020000720c */ /* 0x000fce0003f64070 */
[--C-:B------:R-:W-:Y:S02]  /*46a0*/  @!P2 IMAD.IADD R8, R8, 0x1, -R0.reuse ;  /* 0x000000010808a824 */ /* 0x100fe400078e0a00 */
[----:B------:R-:W-:Y:S02]  /*46b0*/  @!P6 IMAD.IADD R5, R5, 0x1, -R0 ;  /* 0x000000010505e824 */ /* 0x000fe400078e0a00 */
[----:B------:R-:W-:Y:S02]  /*46c0*/  @!P4 IMAD.MOV R8, RZ, RZ, -R8 ;  /* 0x000000ffff08c224 */ /* 0x000fe400078e0a08 */
[----:B------:R-:W-:Y:S01]  /*46d0*/  @!P5 IMAD.MOV R5, RZ, RZ, -R5 ;  /* 0x000000ffff05d224 */ /* 0x000fe200078e0a05 */
[----:B------:R-:W-:Y:S01]  /*46e0*/  ISETP.GE.AND P0, PT, R10, RZ, PT ;  /* 0x000000ff0a00720c */ /* 0x000fe20003f06270 */
[----:B------:R-:W-:Y:S01]  /*46f0*/  @!P3 IMAD.IADD R2, R2, 0x1, -R0 ;  /* 0x000000010202b824 */ /* 0x000fe200078e0a00 */
[----:B------:R3:W-:Y:S04]  /*4700*/  STL [R1+0x94], R8 ;  /* 0x0000940801007387 */ /* 0x0007e80000100800 */
[----:B------:R1:W-:Y:S07]  /*4710*/  STL [R1+0x98], R5 ;  /* 0x0000980501007387 */ /* 0x0003ee0000100800 */
[----:B------:R-:W-:Y:S01]  /*4720*/  @!P0 IMAD.MOV R2, RZ, RZ, -R2 ;  /* 0x000000ffff028224 */ /* 0x000fe200078e0a02 */
[----:B--2---:R-:W-:-:S05]  /*4730*/  IABS R6, R12 ;  /* 0x0000000c00067213 */ /* 0x004fca0000000000 */
        /* <DEDUP_REMOVED lines=8> */
[----:B------:R-:W-:Y:S02]  /*47c0*/  ISETP.GE.AND P3, PT, R16, RZ, PT ;  /* 0x000000ff1000720c */ /* 0x000fe40003f66270 */
[----:B------:R-:W-:Y:S01]  /*47d0*/  IABS R10, R20 ;  /* 0x00000014000a7213 */ /* 0x000fe20000000000 */
[----:B------:R-:W2:Y:S01]  /*47e0*/  LDL.LU R16, [R1+0x50] ;  /* 0x0000500001107983 */ /* 0x000ea20000300800 */
[----:B------:R-:W-:-:S03]  /*47f0*/  ISETP.GT.U32.AND P6, PT, R0, R23, PT ;  /* 0x000000170000720c */ /* 0x000fc60003fc4070 */
[--C-:B------:R-:W-:Y:S01]  /*4800*/  @!P1 IMAD.IADD R6, R6, 0x1, -R0.reuse ;  /* 0x0000000106069824 */ /* 0x100fe200078e0a00 */
[----:B------:R-:W-:Y:S02]  /*4810*/  ISETP.GE.AND P1, PT, R20, RZ, PT ;  /* 0x000000ff1400720c */ /* 0x000fe40003f26270 */
[----:B------:R-:W2:Y:S07]  /*4820*/  LDL.LU R20, [R1+0x54] ;  /* 0x0000540001147983 */ /* 0x000eae0000300800 */
[----:B------:R-:W-:-:S05]  /*4830*/  @!P6 IMAD.IADD R23, R23, 0x1, -R0 ;  /* 0x000000011717e824 */ /* 0x000fca00078e0a00 */
[----:B------:R-:W-:Y:S01]  /*4840*/  ISETP.GT.U32.AND P6, PT, R0, R23, PT ;  /* 0x000000170000720c */ /* 0x000fe20003fc4070 */
[----:B------:R0:W-:Y:S01]  /*4850*/  STL [R1+0xa0], R2 ;  /* 0x0000a00201007387 */ /* 0x0001e20000100800 */
[----:B------:R-:W-:-:S11]  /*4860*/  IABS R11, R3 ;  /* 0x00000003000b7213 */ /* 0x000fd60000000000 */
[----:B------:R-:W-:Y:S01]  /*4870*/  @!P6 IMAD.IADD R23, R23, 0x1, -R0 ;  /* 0x000000011717e824 */ /* 0x000fe200078e0a00 */
[----:B------:R-:W-:Y:S02]  /*4880*/  ISETP.GE.AND P6, PT, R3, RZ, PT ;  /* 0x000000ff0300720c */ /* 0x000fe40003fc6270 */
[----:B------:R-:W2:Y:S01]  /*4890*/  LDL.LU R3, [R1+0x58] ;  /* 0x0000580001037983 */ /* 0x000ea20000300800 */
[----:B------:R-:W-:Y:S01]  /*48a0*/  ISETP.GE.AND P2, PT, R12, RZ, PT ;  /* 0x000000ff0c00720c */ /* 0x000fe20003f46270 */
[----:B------:R-:W-:Y:S01]  /*48b0*/  IMAD.HI.U32 R12, R4, R10, RZ ;  /* 0x0000000a040c7227 */ /* 0x000fe200078e00ff */
[----:B------:R-:W-:-:S03]  /*48c0*/  ISETP.GT.U32.AND P4, PT, R0, R6, PT ;  /* 0x000000060000720c */ /* 0x000fc60003f84070 */
[----:B------:R-:W-:Y:S01]  /*48d0*/  IMAD.MOV R12, RZ, RZ, -R12 ;  /* 0x000000ffff0c7224 */ /* 0x000fe200078e0a0c */
[----:B------:R-:W-:-:S03]  /*48e0*/  IABS R14, R28 ;  /* 0x0000001c000e7213 */ /* 0x000fc60000000000 */
[----:B------:R-:W-:Y:S02]  /*48f0*/  IMAD R10, R0, R12, R10 ;  /* 0x0000000c000a7224 */ /* 0x000fe400078e020a */
[----:B------:R-:W-:-:S04]  /*4900*/  IMAD.HI.U32 R7, R4, R14, RZ ;  /* 0x0000000e04077227 */ /* 0x000fc800078e00ff */
[----:B------:R-:W-:Y:S01]  /*4910*/  IMAD.MOV R7, RZ, RZ, -R7 ;  /* 0x000000ffff077224 */ /* 0x000fe200078e0a07 */
[----:B------:R-:W-:-:S03]  /*4920*/  ISETP.GT.U32.AND P5, PT, R0, R10, PT ;  /* 0x0000000a0000720c */ /* 0x000fc60003fa4070 */
[----:B------:R-:W-:Y:S02]  /*4930*/  IMAD R14, R0, R7, R14 ;  /* 0x00000007000e7224 */ /* 0x000fe400078e020e */
[----:B------:R-:W-:-:S03]  /*4940*/  @!P4 IMAD.IADD R6, R6, 0x1, -R0 ;  /* 0x000000010606c824 */ /* 0x000fc600078e0a00 */
[----:B------:R-:W-:Y:S01]  /*4950*/  ISETP.GT.U32.AND P4, PT, R0, R14, PT ;  /* 0x0000000e0000720c */ /* 0x000fe20003f84070 */
[----:B0-----:R-:W-:-:S04]  /*4960*/  IMAD.HI.U32 R9, R4, R11, RZ ;  /* 0x0000000b04097227 */ /* 0x001fc800078e00ff */
[----:B------:R-:W-:Y:S02]  /*4970*/  IMAD.MOV R9, RZ, RZ, -R9 ;  /* 0x000000ffff097224 */ /* 0x000fe400078e0a09 */
[----:B------:R-:W-:Y:S02]  /*4980*/  @!P5 IMAD.IADD R10, R10, 0x1, -R0 ;  /* 0x000000010a0ad824 */ /* 0x000fe400078e0a00 */
[----:B------:R-:W-:-:S03]  /*4990*/  IMAD R11, R0, R9, R11 ;  /* 0x00000009000b7224 */ /* 0x000fc600078e020b */
[----:B------:R-:W-:Y:S01]  /*49a0*/  ISETP.GT.U32.AND P5, PT, R0, R10, PT ;  /* 0x0000000a0000720c */ /* 0x000fe20003fa4070 */
[----:B------:R-:W-:Y:S01]  /*49b0*/  @!P4 IMAD.IADD R14, R14, 0x1, -R0 ;  /* 0x000000010e0ec824 */ /* 0x000fe200078e0a00 */
[----:B------:R-:W-:Y:S01]  /*49c0*/  ISETP.GT.U32.AND P0, PT, R0, R11, PT ;  /* 0x0000000b0000720c */ /* 0x000fe20003f04070 */
[----:B------:R-:W-:-:S03]  /*49d0*/  @!P2 IMAD.MOV R6, RZ, RZ, -R6 ;  /* 0x000000ffff06a224 */ /* 0x000fc600078e0a06 */
[----:B------:R-:W-:Y:S02]  /*49e0*/  ISETP.GT.U32.AND P2, PT, R0, R14, PT ;  /* 0x0000000e0000720c */ /* 0x000fe40003f44070 */
[----:B------:R-:W-:Y:S02]  /*49f0*/  ISETP.GE.AND P4, PT, R28, RZ, PT ;  /* 0x000000ff1c00720c */ /* 0x000fe40003f86270 */
[----:B------:R-:W2:Y:S03]  /*4a00*/  LDL.LU R28, [R1+0x5c] ;  /* 0x00005c00011c7983 */ /* 0x000ea60000300800 */
[--C-:B------:R-:W-:Y:S02]  /*4a10*/  @!P5 IMAD.IADD R10, R10, 0x1, -R0.reuse ;  /* 0x000000010a0ad824 */ /* 0x100fe400078e0a00 */
[--C-:B------:R-:W-:Y:S01]  /*4a20*/  @!P0 IMAD.IADD R11, R11, 0x1, -R0.reuse ;  /* 0x000000010b0b8824 */ /* 0x100fe200078e0a00 */
[----:B------:R0:W-:Y:S03]  /*4a30*/  STL [R1+0x9c], R6 ;  /* 0x00009c0601007387 */ /* 0x0001e60000100800 */
[----:B------:R-:W-:Y:S01]  /*4a40*/  @!P2 IMAD.IADD R14, R14, 0x1, -R0 ;  /* 0x000000010e0ea824 */ /* 0x000fe200078e0a00 */
[----:B------:R-:W-:-:S02]  /*4a50*/  ISETP.GT.U32.AND P0, PT, R0, R11, PT ;  /* 0x0000000b0000720c */ /* 0x000fc40003f04070 */
[----:B---3--:R-:W-:Y:S02]  /*4a60*/  IABS R8, R17 ;  /* 0x0000001100087213 */ /* 0x008fe40000000000 */
[----:B----4-:R-:W-:-:S03]  /*4a70*/  IABS R18, R15 ;  /* 0x0000000f00127213 */ /* 0x010fc60000000000 */
[----:B-1----:R-:W-:-:S04]  /*4a80*/  IMAD.HI.U32 R5, R4, R8, RZ ;  /* 0x0000000804057227 */ /* 0x002fc800078e00ff */
[----:B------:R-:W-:Y:S02]  /*4a90*/  IMAD.MOV R5, RZ, RZ, -R5 ;  /* 0x000000ffff057224 */ /* 0x000fe400078e0a05 */
[----:B------:R-:W-:Y:S01]  /*4aa0*/  IMAD.HI.U32 R2, R4, R18, RZ ;  /* 0x0000001204027227 */ /* 0x000fe200078e00ff */
[----:B-----5:R-:W-:-:S03]  /*4ab0*/  IABS R12, R21 ;  /* 0x00000015000c7213 */ /* 0x020fc60000000000 */
[----:B------:R-:W-:Y:S02]  /*4ac0*/  IMAD R8, R0, R5, R8 ;  /* 0x0000000500087224 */ /* 0x000fe400078e0208 */
[----:B------:R-:W-:-:S03]  /*4ad0*/  IMAD.MOV R2, RZ, RZ, -R2 ;  /* 0x000000ffff027224 */ /* 0x000fc600078e0a02 */
[C---:B------:R-:W-:Y:S01]  /*4ae0*/  ISETP.GT.U32.AND P5, PT, R0.reuse, R8, PT ;  /* 0x000000080000720c */ /* 0x040fe20003fa4070 */
[----:B------:R-:W-:Y:S02]  /*4af0*/  IMAD R18, R0, R2, R18 ;  /* 0x0000000200127224 */ /* 0x000fe400078e0212 */
[----:B------:R-:W-:Y:S01]  /*4b00*/  IMAD.HI.U32 R2, R4, R12, RZ ;  /* 0x0000000c04027227 */ /* 0x000fe200078e00ff */
[----:B------:R-:W-:Y:S02]  /*4b10*/  ISETP.GE.AND P2, PT, R17, RZ, PT ;  /* 0x000000ff1100720c */ /* 0x000fe40003f46270 */
[----:B------:R-:W3:Y:S01]  /*4b20*/  LDL.LU R17, [R1+0x60] ;  /* 0x0000600001117983 */ /* 0x000ee20000300800 */
[----:B------:R-:W-:-:S04]  /*4b30*/  IMAD.MOV R2, RZ, RZ, -R2 ;  /* 0x000000ffff027224 */ /* 0x000fc800078e0a02 */
[----:B------:R-:W-:Y:S02]  /*4b40*/  IMAD R12, R0, R2, R12 ;  /* 0x00000002000c7224 */ /* 0x000fe400078e020c */
[----:B------:R-:W-:-:S03]  /*4b50*/  @!P5 IMAD.IADD R8, R8, 0x1, -R0 ;  /* 0x000000010808d824 */ /* 0x000fc600078e0a00 */
[C---:B------:R-:W-:Y:S01]  /*4b60*/  ISETP.GT.U32.AND P5, PT, R0.reuse, R12, PT ;  /* 0x0000000c0000720c */ /* 0x040fe20003fa4070 */
[----:B------:R-:W-:Y:S01]  /*4b70*/  @!P0 IMAD.IADD R11, R11, 0x1, -R0 ;  /* 0x000000010b0b8824 */ /* 0x000fe200078e0a00 */
[----:B------:R-:W-:-:S11]  /*4b80*/  ISETP.GT.U32.AND P0, PT, R0, R18, PT ;  /* 0x000000120000720c */ /* 0x000fd60003f04070 */
[--C-:B------:R-:W-:Y:S01]  /*4b90*/  @!P5 IMAD.IADD R12, R12, 0x1, -R0.reuse ;  /* 0x000000010c0cd824 */ /* 0x100fe200078e0a00 */
[----:B------:R-:W-:Y:S01]  /*4ba0*/  ISETP.GT.U32.AND P5, PT, R0, R8, PT ;  /* 0x000000080000720c */ /* 0x000fe20003fa4070 */
[----:B------:R-:W-:Y:S02]  /*4bb0*/  @!P0 IMAD.IADD R18, R18, 0x1, -R0 ;  /* 0x0000000112128824 */ /* 0x000fe400078e0a00 */
[----:B------:R-:W-:-:S03]  /*4bc0*/  @!P1 IMAD.MOV R10, RZ, RZ, -R10 ;  /* 0x000000ffff0a9224 */ /* 0x000fc600078e0a0a */
[----:B------:R-:W-:Y:S01]  /*4bd0*/  ISETP.GT.U32.AND P1, PT, R0, R18, PT ;  /* 0x000000120000720c */ /* 0x000fe20003f24070 */
[----:B------:R-:W-:-:S06]  /*4be0*/  IMAD.MOV.U32 R13, RZ, RZ, R14 ;  /* 0x000000ffff0d7224 */ /* 0x000fcc00078e000e */
[----:B------:R-:W-:Y:S02]  /*4bf0*/  @!P5 IMAD.IADD R8, R8, 0x1, -R0 ;  /* 0x000000010808d824 */ /* 0x000fe400078e0a00 */
[----:B------:R-:W-:Y:S01]  /*4c00*/  @!P4 IMAD.MOV R13, RZ, RZ, -R13 ;  /* 0x000000ffff0dc224 */ /* 0x000fe200078e0a0d */
[----:B------:R-:W-:Y:S01]  /*4c10*/  ISETP.GE.AND P0, PT, R15, RZ, PT ;  /* 0x000000ff0f00720c */ /* 0x000fe20003f06270 */
[----:B------:R-:W-:Y:S01]  /*4c20*/  @!P2 IMAD.MOV R8, RZ, RZ, -R8 ;  /* 0x000000ffff08a224 */ /* 0x000fe200078e0a08 */
[----:B------:R-:W4:Y:S01]  /*4c30*/  LDL.LU R15, [R1+0x64] ;  /* 0x00006400010f7983 */ /* 0x000f220000300800 */
[----:B------:R-:W-:Y:S01]  /*4c40*/  @!P1 IMAD.IADD R18, R18, 0x1, -R0 ;  /* 0x0000000112129824 */ /* 0x000fe200078e0a00 */
[----:B------:R-:W-:Y:S02]  /*4c50*/  ISETP.GE.AND P4, PT, R21, RZ, PT ;  /* 0x000000ff1500720c */ /* 0x000fe40003f86270 */
[----:B------:R-:W-:Y:S01]  /*4c60*/  STL [R1+0x8c], R13 ;  /* 0x00008c0d01007387 */ /* 0x000fe20000100800 */
[----:B--2---:R-:W-:-:S05]  /*4c70*/  IABS R7, R20 ;  /* 0x0000001400077213 */ /* 0x004fca0000000000 */
[----:B------:R-:W-:-:S04]  /*4c80*/  IMAD.HI.U32 R2, R4, R7, RZ ;  /* 0x0000000704027227 */ /* 0x000fc800078e00ff */
[----:B------:R-:W-:-:S04]  /*4c90*/  IMAD.MOV R2, RZ, RZ, -R2 ;  /* 0x000000ffff027224 */ /* 0x000fc800078e0a02 */
[----:B------:R-:W-:-:S05]  /*4ca0*/  IMAD R7, R0, R2, R7 ;  /* 0x0000000200077224 */ /* 0x000fca00078e0207 */
[----:B------:R-:W-:Y:S02]  /*4cb0*/  ISETP.GT.U32.AND P5, PT, R0, R7, PT ;  /* 0x000000070000720c */ /* 0x000fe40003fa4070 */
[----:B------:R-:W-:Y:S02]  /*4cc0*/  IABS R5, R16 ;  /* 0x0000001000057213 */ /* 0x000fe40000000000 */
[----:B------:R-:W-:Y:S02]  /*4cd0*/  ISETP.GE.AND P1, PT, R16, RZ, PT ;  /* 0x000000ff1000720c */ /* 0x000fe40003f26270 */
[----:B------:R-:W2:Y:S04]  /*4ce0*/  LDL.LU R16, [R1+0x68] ;  /* 0x0000680001107983 */ /* 0x000ea80000300800 */
[----:B------:R3:W-:Y:S01]  /*4cf0*/  STL [R1+0x90], R8 ;  /* 0x0000900801007387 */ /* 0x0007e20000100800 */
[----:B0-----:R-:W-:-:S02]  /*4d00*/  IABS R6, R3 ;  /* 0x0000000300067213 */ /* 0x001fc40000000000 */
[----:B------:R-:W-:Y:S01]  /*4d10*/  @!P5 IMAD.IADD R7, R7, 0x1, -R0 ;  /* 0x000000010707d824 */ /* 0x000fe200078e0a00 */
[----:B------:R-:W-:Y:S01]  /*4d20*/  ISETP.GE.AND P5, PT, R3, RZ, PT ;  /* 0x000000ff0300720c */ /* 0x000fe20003fa6270 */
[----:B------:R-:W5:Y:S04]  /*4d30*/  LDL.LU R21, [R1+0x6c] ;  /* 0x00006c0001157983 */ /* 0x000f680000300800 */
[----:B------:R-:W5:Y:S01]  /*4d40*/  LDL.LU R3, [R1+0x70] ;  /* 0x0000700001037983 */ /* 0x000f620000300800 */
[----:B------:R-:W-:Y:S01]  /*4d50*/  @!P3 IMAD.MOV R23, RZ, RZ, -R23 ;  /* 0x000000ffff17b224 */ /* 0x000fe200078e0a17 */
[----:B------:R-:W-:Y:S01]  /*4d60*/  ISETP.GT.U32.AND P3, PT, R0, R12, PT ;  /* 0x0000000c0000720c */ /* 0x000fe20003f64070 */
[----:B------:R-:W-:-:S04]  /*4d70*/  IMAD.HI.U32 R2, R4, R6, RZ ;  /* 0x0000000604027227 */ /* 0x000fc800078e00ff */
[----:B------:R-:W-:-:S04]  /*4d80*/  IMAD.HI.U32 R9, R4, R5, RZ ;  /* 0x0000000504097227 */ /* 0x000fc800078e00ff */
[----:B------:R-:W-:Y:S02]  /*4d90*/  IMAD.MOV R2, RZ, RZ, -R2 ;  /* 0x000000ffff027224 */ /* 0x000fe400078e0a02 */
[----:B------:R-:W-:Y:S02]  /*4da0*/  IMAD.MOV R9, RZ, RZ, -R9 ;  /* 0x000000ffff097224 */ /* 0x000fe400078e0a09 */
[C---:B------:R-:W-:Y:S02]  /*4db0*/  IMAD R6, R0.reuse, R2, R6 ;  /* 0x0000000200067224 */ /* 0x040fe400078e0206 */
[----:B------:R-:W-:Y:S02]  /*4dc0*/  IMAD R5, R0, R9, R5 ;  /* 0x0000000900057224 */ /* 0x000fe400078e0205 */
[----:B------:R-:W-:Y:S01]  /*4dd0*/  @!P3 IMAD.IADD R12, R12, 0x1, -R0 ;  /* 0x000000010c0cb824 */ /* 0x000fe200078e0a00 */
[C---:B------:R-:W-:Y:S01]  /*4de0*/  ISETP.GT.U32.AND P3, PT, R0.reuse, R6, PT ;  /* 0x000000060000720c */ /* 0x040fe20003f64070 */
[----:B------:R-:W-:Y:S01]  /*4df0*/  @!P6 IMAD.MOV R11, RZ, RZ, -R11 ;  /* 0x000000ffff0be224 */ /* 0x000fe200078e0a0b */
[----:B------:R-:W-:-:S11]  /*4e00*/  ISETP.GT.U32.AND P6, PT, R0, R5, PT ;  /* 0x000000050000720c */ /* 0x000fd60003fc4070 */
[----:B------:R-:W-:Y:S01]  /*4e10*/  @!P3 IMAD.IADD R6, R6, 0x1, -R0 ;  /* 0x000000010606b824 */ /* 0x000fe200078e0a00 */
[----:B------:R-:W-:-:S05]  /*4e20*/  IABS R9, R28 ;  /* 0x0000001c00097213 */ /* 0x000fca0000000000 */
[----:B------:R-:W-:-:S04]  /*4e30*/  IMAD.HI.U32 R2, R4, R9, RZ ;  /* 0x0000000904027227 */ /* 0x000fc800078e00ff */
[----:B------:R-:W-:Y:S02]  /*4e40*/  IMAD.MOV R2, RZ, RZ, -R2 ;  /* 0x000000ffff027224 */ /* 0x000fe400078e0a02 */
[----:B------:R-:W-:Y:S01]  /*4e50*/  @!P6 IMAD.IADD R5, R5, 0x1, -R0 ;  /* 0x000000010505e824 */ /* 0x000fe200078e0a00 */
[C---:B------:R-:W-:Y:S01]  /*4e60*/  ISETP.GT.U32.AND P3, PT, R0.reuse, R6, PT ;  /* 0x000000060000720c */ /* 0x040fe20003f64070 */
[----:B------:R-:W-:-:S03]  /*4e70*/  IMAD R9, R0, R2, R9 ;  /* 0x0000000200097224 */ /* 0x000fc600078e0209 */
[----:B------:R-:W-:Y:S01]  /*4e80*/  ISETP.GT.U32.AND P2, PT, R0, R5, PT ;  /* 0x000000050000720c */ /* 0x000fe20003f44070 */
[----:B------:R-:W-:-:S08]  /*4e90*/  @!P0 IMAD.MOV R18, RZ, RZ, -R18 ;  /* 0x000000ffff128224 */ /* 0x000fd000078e0a12 */
[----:B------:R-:W-:-:S04]  /*4ea0*/  @!P3 IMAD.IADD R6, R6, 0x1, -R0 ;  /* 0x000000010606b824 */ /* 0x000fc800078e0a00 */
[----:B------:R-:W-:Y:S01]  /*4eb0*/  @!P2 IMAD.IADD R5, R5, 0x1, -R0 ;  /* 0x000000010505a824 */ /* 0x000fe200078e0a00 */
[C---:B------:R-:W-:Y:S02]  /*4ec0*/  ISETP.GT.U32.AND P2, PT, R0.reuse, R9, PT ;  /* 0x000000090000720c */ /* 0x040fe40003f44070 */
[----:B------:R-:W-:Y:S02]  /*4ed0*/  ISETP.GT.U32.AND P0, PT, R0, R7, PT ;  /* 0x000000070000720c */ /* 0x000fe40003f04070 */
[----:B------:R-:W-:Y:S02]  /*4ee0*/  ISETP.GE.AND P6, PT, R20, RZ, PT ;  /* 0x000000ff1400720c */ /* 0x000fe40003fc6270 */
[----:B---3--:R-:W-:-:S05]  /*4ef0*/  IABS R8, R17 ;  /* 0x0000001100087213 */ /* 0x008fca0000000000 */
[----:B------:R-:W-:-:S04]  /*4f00*/  IMAD.HI.U32 R2, R4, R8, RZ ;  /* 0x0000000804027227 */ /* 0x000fc800078e00ff */
[----:B------:R-:W-:-:S04]  /*4f10*/  IMAD.MOV R2, RZ, RZ, -R2 ;  /* 0x000000ffff027224 */ /* 0x000fc800078e0a02 */
[----:B------:R-:W-:-:S05]  /*4f20*/  IMAD R2, R0, R2, R8 ;  /* 0x0000000200027224 */ /* 0x000fca00078e0208 */
[----:B------:R-:W-:Y:S01]  /*4f30*/  ISETP.GT.U32.AND P3, PT, R0, R2, PT ;  /* 0x000000020000720c */ /* 0x000fe20003f64070 */
[--C-:B------:R-:W-:Y:S02]  /*4f40*/  @!P2 IMAD.IADD R9, R9, 0x1, -R0.reuse ;  /* 0x000000010909a824 */ /* 0x100fe400078e0a00 */
[----:B------:R-:W-:Y:S02]  /*4f50*/  IMAD.MOV.U32 R13, RZ, RZ, R5 ;  /* 0x000000ffff0d7224 */ /* 0x000fe400078e0005 */
[----:B------:R-:W-:-:S08]  /*4f60*/  @!P0 IMAD.IADD R7, R7, 0x1, -R0 ;  /* 0x0000000107078824 */ /* 0x000fd000078e0a00 */
[----:B------:R-:W-:Y:S01]  /*4f70*/  @!P3 IMAD.IADD R2, R2, 0x1, -R0 ;  /* 0x000000010202b824 */ /* 0x000fe200078e0a00 */
[----:B------:R-:W-:-:S04]  /*4f80*/  ISETP.GT.U32.AND P2, PT, R0, R9, PT ;  /* 0x000000090000720c */ /* 0x000fc80003f44070 */
[----:B------:R-:W-:Y:S01]  /*4f90*/  ISETP.GT.U32.AND P3, PT, R0, R2, PT ;  /* 0x000000020000720c */ /* 0x000fe20003f64070 */
[----:B------:R-:W-:Y:S01]  /*4fa0*/  @!P4 IMAD.MOV R12, RZ, RZ, -R12 ;  /* 0x000000ffff0cc224 */ /* 0x000fe200078e0a0c */
[----:B------:R-:W-:Y:S01]  /*4fb0*/  ISETP.GE.AND P4, PT, R28, RZ, PT ;  /* 0x000000ff1c00720c */ /* 0x000fe20003f86270 */
[----:B------:R-:W-:Y:S01]  /*4fc0*/  @!P1 IMAD.MOV R13, RZ, RZ, -R13 ;  /* 0x000000ffff0d9224 */ /* 0x000fe200078e0a0d */
[----:B------:R-:W-:Y:S01]  /*4fd0*/  ISETP.GE.AND P1, PT, R17, RZ, PT ;  /* 0x000000ff1100720c */ /* 0x000fe20003f26270 */
[----:B------:R-:W-:Y:S01]  /*4fe0*/  @!P6 IMAD.MOV R7, RZ, RZ, -R7 ;  /* 0x000000ffff07e224 */ /* 0x000fe200078e0a07 */
[----:B------:R0:W-:Y:S01]  /*4ff0*/  STL [R1+0x48], R12 ;  /* 0x0000480c01007387 */ /* 0x0001e20000100800 */
[----:B----4-:R-:W-:Y:S02]  /*5000*/  IABS R20, R15 ;  /* 0x0000000f00147213 */ /* 0x010fe40000000000 */
[----:B------:R-:W-:Y:S01]  /*5010*/  ISETP.GE.AND P0, PT, R15, RZ, PT ;  /* 0x000000ff0f00720c */ /* 0x000fe20003f06270 */
[----:B------:R-:W-:Y:S03]  /*5020*/  STL [R1+0x88], R13 ;  /* 0x0000880d01007387 */ /* 0x000fe60000100800 */
[--C-:B------:R-:W-:Y:S01]  /*5030*/  @!P3 IMAD.IADD R2, R2, 0x1, -R0.reuse ;  /* 0x000000010202b824 */ /* 0x100fe200078e0a00 */
[----:B------:R5:W-:Y:S01]  /*5040*/  STL [R1+0x80], R7 ;  /* 0x0000800701007387 */ /* 0x000be20000100800 */
[----:B------:R-:W-:-:S03]  /*5050*/  @!P2 IMAD.IADD R9, R9, 0x1, -R0 ;  /* 0x000000010909a824 */ /* 0x000fc600078e0a00 */
[----:B------:R-:W3:Y:S01]  /*5060*/  LDL.LU R15, [R1+0x74] ;  /* 0x00007400010f7983 */ /* 0x000ee20000300800 */
[----:B0-----:R-:W-:Y:S02]  /*5070*/  IMAD.MOV.U32 R12, RZ, RZ, R6 ;  /* 0x000000ffff0c7224 */ /* 0x001fe400078e0006 */
[----:B------:R-:W-:-:S04]  /*5080*/  IMAD.HI.U32 R5, R4, R20, RZ ;  /* 0x0000001404057227 */ /* 0x000fc800078e00ff */
[----:B------:R-:W-:Y:S02]  /*5090*/  @!P5 IMAD.MOV R12, RZ, RZ, -R12 ;  /* 0x000000ffff0cd224 */ /* 0x000fe400078e0a0c */
[----:B------:R-:W-:Y:S02]  /*50a0*/  @!P4 IMAD.MOV R9, RZ, RZ, -R9 ;  /* 0x000000ffff09c224 */ /* 0x000fe400078e0a09 */
[----:B------:R-:W-:Y:S01]  /*50b0*/  IMAD.MOV R8, RZ, RZ, -R5 ;  /* 0x000000ffff087224 */ /* 0x000fe200078e0a05 */
[----:B--2---:R-:W-:Y:S02]  /*50c0*/  IABS R5, R16 ;  /* 0x0000001000057213 */ /* 0x004fe40000000000 */
[----:B------:R-:W-:Y:S02]  /*50d0*/  ISETP.GE.AND P6, PT, R16, RZ, PT ;  /* 0x000000ff1000720c */ /* 0x000fe40003fc6270 */
[----:B------:R-:W2:Y:S01]  /*50e0*/  LDL.LU R16, [R1+0x78] ;  /* 0x0000780001107983 */ /* 0x000ea20000300800 */
[----:B-----5:R-:W-:-:S02]  /*50f0*/  IABS R7, R3 ;  /* 0x0000000300077213 */ /* 0x020fc40000000000 */
[----:B------:R-:W-:Y:S01]  /*5100*/  ISETP.GE.AND P3, PT, R3, RZ, PT ;  /* 0x000000ff0300720c */ /* 0x000fe20003f66270 */
[----:B------:R-:W-:Y:S01]  /*5110*/  IMAD.MOV.U32 R3, RZ, RZ, R2 ;  /* 0x000000ffff037224 */ /* 0x000fe200078e0002 */
[----:B------:R-:W-:Y:S03]  /*5120*/  STL [R1+0x84], R12 ;  /* 0x0000840c01007387 */ /* 0x000fe60000100800 */
[----:B------:R-:W-:Y:S01]  /*5130*/  @!P1 IMAD.MOV R3, RZ, RZ, -R3 ;  /* 0x000000ffff039224 */ /* 0x000fe200078e0a03 */
[----:B------:R-:W-:Y:S04]  /*5140*/  STL [R1+0x50], R9 ;  /* 0x0000500901007387 */ /* 0x000fe80000100800 */
[----:B------:R0:W-:Y:S04]  /*5150*/  STL [R1+0x4c], R3 ;  /* 0x00004c0301007387 */ /* 0x0001e80000100800 */
[----:B0-----:R-:W4:Y:S01]  /*5160*/  LDL.LU R3, [R1+0x7c] ;  /* 0x00007c0001037983 */ /* 0x001f220000300800 */
[----:B------:R-:W-:-:S02]  /*5170*/  IMAD R20, R0, R8, R20 ;  /* 0x0000000800147224 */ /* 0x000fc400078e0214 */
[----:B------:R-:W-:-:S04]  /*5180*/  IMAD.HI.U32 R8, R4, R5, RZ ;  /* 0x0000000504087227 */ /* 0x000fc800078e00ff */
[----:B------:R-:W-:Y:S01]  /*5190*/  IMAD.MOV R8, RZ, RZ, -R8 ;  /* 0x000000ffff087224 */ /* 0x000fe200078e0a08 */
[----:B------:R-:W-:-:S03]  /*51a0*/  ISETP.GT.U32.AND P5, PT, R0, R20, PT ;  /* 0x000000140000720c */ /* 0x000fc60003fa4070 */
[----:B------:R-:W-:-:S05]  /*51b0*/  IMAD R5, R0, R8, R5 ;  /* 0x0000000800057224 */ /* 0x000fca00078e0205 */
[----:B------:R-:W-:-:S05]  /*51c0*/  ISETP.GT.U32.AND P4, PT, R0, R5, PT ;  /* 0x000000050000720c */ /* 0x000fca0003f84070 */
[----:B------:R-:W-:Y:S01]  /*51d0*/  @!P5 IMAD.IADD R20, R20, 0x1, -R0 ;  /* 0x000000011414d824 */ /* 0x000fe200078e0a00 */
[----:B------:R-:W-:-:S04]  /*51e0*/  IABS R6, R21 ;  /* 0x0000001500067213 */ /* 0x000fc80000000000 */
[----:B------:R-:W-:-:S03]  /*51f0*/  ISETP.GT.U32.AND P5, PT, R0, R20, PT ;  /* 0x000000140000720c */ /* 0x000fc60003fa4070 */
[----:B------:R-:W-:Y:S02]  /*5200*/  @!P4 IMAD.IADD R5, R5, 0x1, -R0 ;  /* 0x000000010505c824 */ /* 0x000fe400078e0a00 */
[----:B------:R-:W-:-:S03]  /*5210*/  IMAD.HI.U32 R12, R4, R6, RZ ;  /* 0x00000006040c7227 */ /* 0x000fc600078e00ff */
[----:B------:R-:W-:Y:S01]  /*5220*/  ISETP.GT.U32.AND P4, PT, R0, R5, PT ;  /* 0x000000050000720c */ /* 0x000fe20003f84070 */
[----:B------:R-:W-:-:S04]  /*5230*/  IMAD.MOV R12, RZ, RZ, -R12 ;  /* 0x000000ffff0c7224 */ /* 0x000fc800078e0a0c */
[----:B------:R-:W-:Y:S02]  /*5240*/  IMAD R2, R0, R12, R6 ;  /* 0x0000000c00027224 */ /* 0x000fe400078e0206 */
[----:B------:R-:W-:-:S04]  /*5250*/  @!P5 IMAD.IADD R20, R20, 0x1, -R0 ;  /* 0x000000011414d824 */ /* 0x000fc800078e0a00 */
[----:B------:R-:W-:Y:S02]  /*5260*/  @!P0 IMAD.MOV R20, RZ, RZ, -R20 ;  /* 0x000000ffff148224 */ /* 0x000fe400078e0a14 */
[----:B------:R-:W-:-:S04]  /*5270*/  @!P4 IMAD.IADD R5, R5, 0x1, -R0 ;  /* 0x000000010505c824 */ /* 0x000fc800078e0a00 */
[----:B------:R-:W-:Y:S01]  /*5280*/  @!P6 IMAD.MOV R5, RZ, RZ, -R5 ;  /* 0x000000ffff05e224 */ /* 0x000fe200078e0a05 */
[----:B---3--:R-:W-:Y:S02]  /*5290*/  ISETP.GE.AND P1, PT, R15, RZ, PT ;  /* 0x000000ff0f00720c */ /* 0x008fe40003f26270 */
[----:B------:R-:W-:Y:S02]  /*52a0*/  IABS R9, R15 ;  /* 0x0000000f00097213 */ /* 0x000fe40000000000 */
[----:B------:R-:W3:Y:S03]  /*52b0*/  LDL.LU R15, [R1+0xa8] ;  /* 0x0000a800010f7983 */ /* 0x000ee60000300800 */
[----:B------:R-:W-:-:S04]  /*52c0*/  IMAD.HI.U32 R12, R4, R9, RZ ;  /* 0x00000009040c7227 */ /* 0x000fc800078e00ff */
[----:B------:R-:W-:Y:S01]  /*52d0*/  IMAD.MOV R12, RZ, RZ, -R12 ;  /* 0x000000ffff0c7224 */ /* 0x000fe200078e0a0c */
[----:B------:R-:W-:Y:S03]  /*52e0*/  STL [R1+0x4100], R20 ;  /* 0x0041001401007387 */ /* 0x000fe60000100800 */
[----:B------:R-:W-:Y:S01]  /*52f0*/  IMAD R9, R0, R12, R9 ;  /* 0x0000000c00097224 */ /* 0x000fe200078e0209 */
[----:B--2---:R-:W-:Y:S02]  /*5300*/  IABS R6, R16 ;  /* 0x0000001000067213 */ /* 0x004fe40000000000 */
[----:B------:R-:W-:Y:S02]  /*5310*/  ISETP.GE.AND P4, PT, R16, RZ, PT ;  /* 0x000000ff1000720c */ /* 0x000fe40003f86270 */
[----:B------:R-:W2:Y:S01]  /*5320*/  LDL.LU R16, [R1+0xac] ;  /* 0x0000ac0001107983 */ /* 0x000ea20000300800 */
[----:B----4-:R-:W-:-:S02]  /*5330*/  IABS R12, R3 ;  /* 0x00000003000c7213 */ /* 0x010fc40000000000 */
[----:B------:R-:W-:Y:S02]  /*5340*/  ISETP.GE.AND P6, PT, R3, RZ, PT ;  /* 0x000000ff0300720c */ /* 0x000fe40003fc6270 */
[----:B------:R-:W4:Y:S01]  /*5350*/  LDL.LU R3, [R1+0xb0] ;  /* 0x0000b00001037983 */ /* 0x000f220000300800 */
[----:B------:R-:W-:Y:S01]  /*5360*/  ISETP.GT.U32.AND P5, PT, R0, R2, PT ;  /* 0x000000020000720c */ /* 0x000fe20003fa4070 */
[----:B------:R-:W-:-:S04]  /*5370*/  IMAD.HI.U32 R8, R4, R7, RZ ;  /* 0x0000000704087227 */ /* 0x000fc800078e00ff */
[----:B------:R-:W-:-:S08]  /*5380*/  IMAD.MOV R8, RZ, RZ, -R8 ;  /* 0x000000ffff087224 */ /* 0x000fd000078e0a08 */
[----:B------:R-:W-:Y:S02]  /*5390*/  @!P5 IMAD.IADD R2, R2, 0x1, -R0 ;  /* 0x000000010202d824 */ /* 0x000fe400078e0a00 */
[----:B------:R-:W-:-:S03]  /*53a0*/  IMAD R7, R0, R8, R7 ;  /* 0x0000000800077224 */ /* 0x000fc600078e0207 */
[C---:B------:R-:W-:Y:S02]  /*53b0*/  ISETP.GT.U32.AND P5, PT, R0.reuse, R2, PT ;  /* 0x000000020000720c */ /* 0x040fe40003fa4070 */
[----:B------:R-:W-:Y:S01]  /*53c0*/  ISETP.GT.U32.AND P0, PT, R0, R7, PT ;  /* 0x000000070000720c */ /* 0x000fe20003f04070 */
[----:B------:R-:W-:Y:S01]  /*53d0*/  IMAD.HI.U32 R8, R4, R6, RZ ;  /* 0x0000000604087227 */ /* 0x000fe200078e00ff */
[----:B------:R-:W-:-:S03]  /*53e0*/  ISETP.GE.AND P2, PT, R21, RZ, PT ;  /* 0x000000ff1500720c */ /* 0x000fc60003f46270 */
[----:B------:R-:W-:-:S06]  /*53f0*/  IMAD.MOV R8, RZ, RZ, -R8 ;  /* 0x000000ffff087224 */ /* 0x000fcc00078e0a08 */
[----:B------:R-:W-:Y:S02]  /*5400*/  @!P5 IMAD.IADD R2, R2, 0x1, -R0 ;  /* 0x000000010202d824 */ /* 0x000fe400078e0a00 */
[C---:B------:R-:W-:Y:S02]  /*5410*/  IMAD R6, R0.reuse, R8, R6 ;  /* 0x0000000800067224 */ /* 0x040fe400078e0206 */
[----:B------:R-:W-:Y:S02]  /*5420*/  IMAD.MOV.U32 R13, RZ, RZ, R2 ;  /* 0x000000ffff0d7224 */ /* 0x000fe400078e0002 */
[----:B------:R-:W-:Y:S02]  /*5430*/  @!P0 IMAD.IADD R7, R7, 0x1, -R0 ;  /* 0x0000000107078824 */ /* 0x000fe400078e0a00 */
[----:B------:R-:W-:Y:S01]  /*5440*/  @!P2 IMAD.MOV R13, RZ, RZ, -R13 ;  /* 0x000000ffff0da224 */ /* 0x000fe200078e0a0d */
[C---:B------:R-:W-:Y:S02]  /*5450*/  ISETP.GT.U32.AND P2, PT, R0.reuse, R6, PT ;  /* 0x000000060000720c */ /* 0x040fe40003f44070 */
[----:B------:R-:W-:-:S02]  /*5460*/  ISETP.GT.U32.AND P0, PT, R0, R7, PT ;  /* 0x000000070000720c */ /* 0x000fc40003f04070 */
[----:B------:R-:W-:Y:S01]  /*5470*/  ISETP.GT.U32.AND P5, PT, R0, R9, PT ;  /* 0x000000090000720c */ /* 0x000fe20003fa4070 */
[----:B------:R-:W-:-:S04]  /*5480*/  IMAD.HI.U32 R2, R4, R12, RZ ;  /* 0x0000000c04027227 */ /* 0x000fc800078e00ff */
[----:B------:R-:W-:-:S04]  /*5490*/  IMAD.MOV R2, RZ, RZ, -R2 ;  /* 0x000000ffff027224 */ /* 0x000fc800078e0a02 */
[--C-:B------:R-:W-:Y:S02]  /*54a0*/  @!P2 IMAD.IADD R6, R6, 0x1, -R0.reuse ;  /* 0x000000010606a824 */ /* 0x100fe400078e0a00 */
[----:B------:R-:W-:Y:S02]  /*54b0*/  @!P0 IMAD.IADD R7, R7, 0x1, -R0 ;  /* 0x0000000107078824 */ /* 0x000fe400078e0a00 */
[C---:B------:R-:W-:Y:S02]  /*54c0*/  IMAD R12, R0.reuse, R2, R12 ;  /* 0x00000002000c7224 */ /* 0x040fe400078e020c */
[----:B------:R-:W-:Y:S01]  /*54d0*/  @!P5 IMAD.IADD R9, R9, 0x1, -R0 ;  /* 0x000000010909d824 */ /* 0x000fe200078e0a00 */
[C---:B------:R-:W-:Y:S01]  /*54e0*/  ISETP.GT.U32.AND P2, PT, R0.reuse, R6, PT ;  /* 0x000000060000720c */ /* 0x040fe20003f44070 */
[----:B------:R3:W-:Y:S01]  /*54f0*/  STL [R1+0x40], R5 ;  /* 0x0000400501007387 */ /* 0x0007e20000100800 */
[----:B------:R-:W-:Y:S01]  /*5500*/  @!P3 IMAD.MOV R7, RZ, RZ, -R7 ;  /* 0x000000ffff07b224 */ /* 0x000fe200078e0a07 */
[----:B------:R-:W-:-:S02]  /*5510*/  ISETP.GT.U32.AND P3, PT, R0, R12, PT ;  /* 0x0000000c0000720c */ /* 0x000fc40003f64070 */
[----:B------:R-:W-:-:S08]  /*5520*/  ISETP.GT.U32.AND P5, PT, R0, R9, PT ;  /* 0x000000090000720c */ /* 0x000fd00003fa4070 */
[----:B------:R-:W-:-:S03]  /*5530*/  @!P2 IMAD.IADD R6, R6, 0x1, -R0 ;  /* 0x000000010606a824 */ /* 0x000fc600078e0a00 */
[--C-:B------:R-:W-:Y:S02]  /*5540*/  @!P3 IMAD.IADD R12, R12, 0x1, -R0.reuse ;  /* 0x000000010c0cb824 */ /* 0x100fe400078e0a00 */
[----:B------:R-:W-:Y:S01]  /*5550*/  @!P5 IMAD.IADD R9, R9, 0x1, -R0 ;  /* 0x000000010909d824 */ /* 0x000fe200078e0a00 */
[----:B------:R-:W-:Y:S03]  /*5560*/  STL [R1+0x44], R13 ;  /* 0x0000440d01007387 */ /* 0x000fe60000100800 */
[----:B------:R-:W-:Y:S01]  /*5570*/  @!P1 IMAD.MOV R9, RZ, RZ, -R9 ;  /* 0x000000ffff099224 */ /* 0x000fe200078e0a09 */
[----:B------:R-:W5:Y:S01]  /*5580*/  LDL.LU R21, [R1+0xb4] ;  /* 0x0000b40001157983 */ /* 0x000f620000300800 */
[----:B---3--:R-:W-:-:S05]  /*5590*/  IABS R5, R15 ;  /* 0x0000000f00057213 */ /* 0x008fca0000000000 */
[----:B------:R-:W-:-:S04]  /*55a0*/  IMAD.HI.U32 R8, R4, R5, RZ ;  /* 0x0000000504087227 */ /* 0x000fc800078e00ff */
[----:B------:R-:W-:-:S04]  /*55b0*/  IMAD.MOV R8, RZ, RZ, -R8 ;  /* 0x000000ffff087224 */ /* 0x000fc800078e0a08 */
[----:B------:R-:W-:Y:S01]  /*55c0*/  IMAD R5, R0, R8, R5 ;  /* 0x0000000800057224 */ /* 0x000fe200078e0205 */
[----:B------:R-:W-:Y:S02]  /*55d0*/  ISETP.GE.AND P0, PT, R15, RZ, PT ;  /* 0x000000ff0f00720c */ /* 0x000fe40003f06270 */
[----:B------:R-:W3:Y:S04]  /*55e0*/  LDL.LU R15, [R1+0xb8] ;  /* 0x0000b800010f7983 */ /* 0x000ee80000300800 */
[----:B------:R-:W-:Y:S04]  /*55f0*/  STL [R1+0x7c], R7 ;  /* 0x00007c0701007387 */ /* 0x000fe80000100800 */
[----:B------:R-:W-:Y:S01]  /*5600*/  STL [R1+0x74], R9 ;  /* 0x0000740901007387 */ /* 0x000fe20000100800 */
[----:B----4-:R-:W-:-:S02]  /*5610*/  IABS R8, R3 ;  /* 0x0000000300087213 */ /* 0x010fc40000000000 */
[----:B------:R-:W-:Y:S01]  /*5620*/  ISETP.GE.AND P3, PT, R3, RZ, PT ;  /* 0x000000ff0300720c */ /* 0x000fe20003f66270 */
[----:B------:R-:W-:-:S04]  /*5630*/  IMAD.MOV.U32 R3, RZ, RZ, R6 ;  /* 0x000000ffff037224 */ /* 0x000fc800078e0006 */
[----:B------:R-:W-:-:S05]  /*5640*/  @!P4 IMAD.MOV R3, RZ, RZ, -R3 ;  /* 0x000000ffff03c224 */ /* 0x000fca00078e0a03 */
[----:B------:R0:W-:Y:S04]  /*5650*/  STL [R1+0x78], R3 ;  /* 0x0000780301007387 */ /* 0x0001e80000100800 */
[----:B0-----:R-:W4:Y:S01]  /*5660*/  LDL.LU R3, [R1+0xbc] ;  /* 0x0000bc0001037983 */ /* 0x001f220000300800 */
[----:B--2---:R-:W-:-:S05]  /*5670*/  IABS R2, R16 ;  /* 0x0000001000027213 */ /* 0x004fca0000000000 */
[----:B------:R-:W-:Y:S01]  /*5680*/  IMAD.HI.U32 R7, R4, R2, RZ ;  /* 0x0000000204077227 */ /* 0x000fe200078e00ff */
[----:B------:R-:W-:Y:S02]  /*5690*/  ISETP.GE.AND P5, PT, R16, RZ, PT ;  /* 0x000000ff1000720c */ /* 0x000fe40003fa6270 */
[C---:B------:R-:W-:Y:S01]  /*56a0*/  ISETP.GT.U32.AND P2, PT, R0.reuse, R5, PT ;  /* 0x000000050000720c */ /* 0x040fe20003f44070 */
[----:B------:R-:W-:Y:S01]  /*56b0*/  IMAD.MOV R7, RZ, RZ, -R7 ;  /* 0x000000ffff077224 */ /* 0x000fe200078e0a07 */
[----:B------:R-:W2:Y:S03]  /*56c0*/  LDL.LU R16, [R1+0xc0] ;  /* 0x0000c00001107983 */ /* 0x000ea60000300800 */
[----:B------:R-:W-:-:S05]  /*56d0*/  IMAD R2, R0, R7, R2 ;  /* 0x0000000700027224 */ /* 0x000fca00078e0202 */
[----:B------:R-:W-:-:S03]  /*56e0*/  ISETP.GT.U32.AND P4, PT, R0, R2, PT ;  /* 0x000000020000720c */ /* 0x000fc60003f84070 */
[----:B------:R-:W-:Y:S01]  /*56f0*/  @!P2 IMAD.IADD R5, R5, 0x1, -R0 ;  /* 0x000000010505a824 */ /* 0x000fe200078e0a00 */
[----:B------:R-:W-:-:S04]  /*5700*/  ISETP.GT.U32.AND P1, PT, R0, R12, PT ;  /* 0x0000000c0000720c */ /* 0x000fc80003f24070 */
[----:B------:R-:W-:-:S05]  /*5710*/  ISETP.GT.U32.AND P2, PT, R0, R5, PT ;  /* 0x000000050000720c */ /* 0x000fca0003f44070 */
[----:B------:R-:W-:-:S05]  /*5720*/  @!P4 IMAD.IADD R2, R2, 0x1, -R0 ;  /* 0x000000010202c824 */ /* 0x000fca00078e0a00 */
[----:B------:R-:W-:Y:S01]  /*5730*/  ISETP.GT.U32.AND P4, PT, R0, R2, PT ;  /* 0x000000020000720c */ /* 0x000fe20003f84070 */
[--C-:B------:R-:W-:Y:S02]  /*5740*/  @!P1 IMAD.IADD R12, R12, 0x1, -R0.reuse ;  /* 0x000000010c0c9824 */ /* 0x100fe400078e0a00 */
[----:B------:R-:W-:Y:S02]  /*5750*/  @!P2 IMAD.IADD R5, R5, 0x1, -R0 ;  /* 0x000000010505a824 */ /* 0x000fe400078e0a00 */
[----:B------:R-:W-:Y:S02]  /*5760*/  @!P6 IMAD.MOV R12, RZ, RZ, -R12 ;  /* 0x000000ffff0ce224 */ /* 0x000fe400078e0a0c */
[----:B------:R-:W-:-:S03]  /*5770*/  @!P0 IMAD.MOV R5, RZ, RZ, -R5 ;  /* 0x000000ffff058224 */ /* 0x000fc600078e0a05 */
[----:B------:R-:W-:Y:S03]  /*5780*/  STL [R1+0x70], R12 ;  /* 0x0000700c01007387 */ /* 0x000fe60000100800 */
[----:B------:R-:W-:Y:S01]  /*5790*/  @!P4 IMAD.IADD R2, R2, 0x1, -R0 ;  /* 0x000000010202c824 */ /* 0x000fe200078e0a00 */
[----:B------:R-:W2:Y:S04]  /*57a0*/  LDL.LU R17, [R1+0xc4] ;  /* 0x0000c40001117983 */ /* 0x000ea80000300800 */
[----:B------:R0:W-:Y:S01]  /*57b0*/  STL [R1+0x6c], R5 ;  /* 0x00006c0501007387 */ /* 0x0001e20000100800 */
[----:B------:R-:W-:-:S04]  /*57c0*/  IMAD.HI.U32 R9, R4, R8, RZ ;  /* 0x0000000804097227 */ /* 0x000fc800078e00ff */
[----:B------:R-:W-:-:S04]  /*57d0*/  IMAD.MOV R9, RZ, RZ, -R9 ;  /* 0x000000ffff097224 */ /* 0x000fc800078e0a09 */
[----:B------:R-:W-:-:S05]  /*57e0*/  IMAD R8, R0, R9, R8 ;  /* 0x0000000900087224 */ /* 0x000fca00078e0208 */
[----:B------:R-:W-:Y:S02]  /*57f0*/  ISETP.GT.U32.AND P6, PT, R0, R8, PT ;  /* 0x000000080000720c */ /* 0x000fe40003fc4070 */
[----:B----4-:R-:W-:Y:S02]  /*5800*/  ISETP.GE.AND P0, PT, R3, RZ, PT ;  /* 0x000000ff0300720c */ /* 0x010fe40003f06270 */
[----:B0-----:R-:W-:Y:S01]  /*5810*/  IABS R5, R3 ;  /* 0x0000000300057213 */ /* 0x001fe20000000000 */
[----:B------:R-:W-:-:S04]  /*5820*/  IMAD.MOV.U32 R3, RZ, RZ, R2 ;  /* 0x000000ffff037224 */ /* 0x000fc800078e0002 */
[----:B------:R-:W-:-:S05]  /*5830*/  @!P5 IMAD.MOV R3, RZ, RZ, -R3 ;  /* 0x000000ffff03d224 */ /* 0x000fca00078e0a03 */
[----:B------:R0:W-:Y:S04]  /*5840*/  STL [R1+0x5c], R3 ;  /* 0x00005c0301007387 */ /* 0x0001e80000100800 */
[----:B0-----:R-:W4:Y:S01]  /*5850*/  LDL.LU R3, [R1+0xc8] ;  /* 0x0000c80001037983 */ /* 0x001f220000300800 */
[----:B------:R-:W-:Y:S01]  /*5860*/  @!P6 IMAD.IADD R8, R8, 0x1, -R0 ;  /* 0x000000010808e824 */ /* 0x000fe200078e0a00 */
[----:B---3--:R-:W-:-:S04]  /*5870*/  IABS R7, R15 ;  /* 0x0000000f00077213 */ /* 0x008fc80000000000 */
[----:B------:R-:W-:Y:S02]  /*5880*/  ISETP.GT.U32.AND P6, PT, R0, R8, PT ;  /* 0x000000080000720c */ /* 0x000fe40003fc4070 */
[----:B-----5:R-:W-:Y:S01]  /*5890*/  IABS R6, R21 ;  /* 0x0000001500067213 */ /* 0x020fe20000000000 */
[----:B------:R-:W-:-:S04]  /*58a0*/  IMAD.HI.U32 R9, R4, R7, RZ ;  /* 0x0000000704097227 */ /* 0x000fc800078e00ff */
[----:B------:R-:W-:-:S04]  /*58b0*/  IMAD.HI.U32 R14, R4, R6, RZ ;  /* 0x00000006040e7227 */ /* 0x000fc800078e00ff */
[----:B------:R-:W-:Y:S02]  /*58c0*/  IMAD.MOV R9, RZ, RZ, -R9 ;  /* 0x000000ffff097224 */ /* 0x000fe400078e0a09 */
[----:B------:R-:W-:Y:S02]  /*58d0*/  IMAD.MOV R14, RZ, RZ, -R14 ;  /* 0x000000ffff0e7224 */ /* 0x000fe400078e0a0e */
[----:B------:R-:W-:Y:S01]  /*58e0*/  IMAD R7, R0, R9, R7 ;  /* 0x0000000900077224 */ /* 0x000fe200078e0207 */
[----:B--2---:R-:W-:Y:S01]  /*58f0*/  IABS R9, R16 ;  /* 0x0000001000097213 */ /* 0x004fe20000000000 */
[----:B------:R-:W-:Y:S01]  /*5900*/  @!P6 IMAD.IADD R8, R8, 0x1, -R0 ;  /* 0x000000010808e824 */ /* 0x000fe200078e0a00 */
[----:B------:R-:W-:Y:S01]  /*5910*/  ISETP.GE.AND P6, PT, R16, RZ, PT ;  /* 0x000000ff1000720c */ /* 0x000fe20003fc6270 */
[----:B------:R-:W-:Y:S01]  /*5920*/  IMAD R6, R0, R14, R6 ;  /* 0x0000000e00067224 */ /* 0x000fe200078e0206 */
[----:B------:R-:W2:Y:S01]  /*5930*/  LDL.LU R16, [R1+0xcc] ;  /* 0x0000cc0001107983 */ /* 0x000ea20000300800 */
[----:B------:R-:W-:-:S03]  /*5940*/  ISETP.GE.AND P2, PT, R15, RZ, PT ;  /* 0x000000ff0f00720c */ /* 0x000fc60003f46270 */
[----:B------:R-:W3:Y:S01]  /*5950*/  LDL.LU R15, [R1+0xd0] ;  /* 0x0000d000010f7983 */ /* 0x000ee20000300800 */
[C---:B------:R-:W-:Y:S02]  /*5960*/  ISETP.GT.U32.AND P4, PT, R0.reuse, R6, PT ;  /* 0x000000060000720c */ /* 0x040fe40003f84070 */
[----:B------:R-:W-:-:S11]  /*5970*/  ISETP.GT.U32.AND P5, PT, R0, R7, PT ;  /* 0x000000070000720c */ /* 0x000fd60003fa4070 */
[----:B------:R-:W-:-:S05]  /*5980*/  @!P4 IMAD.IADD R6, R6, 0x1, -R0 ;  /* 0x000000010606c824 */ /* 0x000fca00078e0a00 */
[----:B------:R-:W-:Y:S01]  /*5990*/  ISETP.GT.U32.AND P4, PT, R0, R6, PT ;  /* 0x000000060000720c */ /* 0x000fe20003f84070 */
[----:B------:R-:W-:Y:S01]  /*59a0*/  @!P5 IMAD.IADD R7, R7, 0x1, -R0 ;  /* 0x000000010707d824 */ /* 0x000fe200078e0a00 */
[----:B------:R-:W-:-:S04]  /*59b0*/  ISETP.GE.AND P1, PT, R21, RZ, PT ;  /* 0x000000ff1500720c */ /* 0x000fc80003f26270 */
[----:B------:R-:W-:Y:S01]  /*59c0*/  ISETP.GT.U32.AND P5, PT, R0, R7, PT ;  /* 0x000000070000720c */ /* 0x000fe20003fa4070 */
[----:B------:R-:W-:-:S06]  /*59d0*/  @!P3 IMAD.MOV R8, RZ, RZ, -R8 ;  /* 0x000000ffff08b224 */ /* 0x000fcc00078e0a08 */
[----:B------:R-:W-:-:S04]  /*59e0*/  @!P4 IMAD.IADD R6, R6, 0x1, -R0 ;  /* 0x000000010606c824 */ /* 0x000fc800078e0a00 */
[----:B------:R-:W-:Y:S01]  /*59f0*/  IMAD.MOV.U32 R13, RZ, RZ, R6 ;  /* 0x000000ffff0d7224 */ /* 0x000fe200078e0006 */
[----:B------:R3:W-:Y:S03]  /*5a00*/  STL [R1+0x60], R8 ;  /* 0x0000600801007387 */ /* 0x0007e60000100800 */
[----:B------:R-:W-:Y:S01]  /*5a10*/  @!P1 IMAD.MOV R13, RZ, RZ, -R13 ;  /* 0x000000ffff0d9224 */ /* 0x000fe200078e0a0d */
[----:B------:R-:W5:Y:S01]  /*5a20*/  LDL.LU R28, [R1+0xd4] ;  /* 0x0000d400011c7983 */ /* 0x000f620000300800 */
[----:B------:R-:W-:-:S03]  /*5a30*/  @!P5 IMAD.IADD R7, R7, 0x1, -R0 ;  /* 0x000000010707d824 */ /* 0x000fc600078e0a00 */
[----:B------:R0:W-:Y:S01]  /*5a40*/  STL [R1+0x68], R13 ;  /* 0x0000680d01007387 */ /* 0x0001e20000100800 */
[----:B------:R-:W-:-:S04]  /*5a50*/  IMAD.MOV.U32 R2, RZ, RZ, R9 ;  /* 0x000000ffff027224 */ /* 0x000fc800078e0009 */
[----:B------:R-:W-:-:S04]  /*5a60*/  IMAD.HI.U32 R9, R4, R2, RZ ;  /* 0x0000000204097227 */ /* 0x000fc800078e00ff */
[----:B------:R-:W-:Y:S02]  /*5a70*/  IMAD.MOV R9, RZ, RZ, -R9 ;  /* 0x000000ffff097224 */ /* 0x000fe400078e0a09 */
[----:B------:R-:W-:-:S04]  /*5a80*/  IMAD.HI.U32 R12, R4, R5, RZ ;  /* 0x00000005040c7227 */ /* 0x000fc800078e00ff */
[C---:B------:R-:W-:Y:S01]  /*5a90*/  IMAD R2, R0.reuse, R9, R2 ;  /* 0x0000000900027224 */ /* 0x040fe200078e0202 */
[----:B----4-:R-:W-:Y:S02]  /*5aa0*/  ISETP.GE.AND P5, PT, R3, RZ, PT ;  /* 0x000000ff0300720c */ /* 0x010fe40003fa6270 */
[----:B------:R-:W-:Y:S02]  /*5ab0*/  IABS R14, R3 ;  /* 0x00000003000e7213 */ /* 0x000fe40000000000 */
[----:B------:R-:W4:Y:S01]  /*5ac0*/  LDL.LU R3, [R1+0xd8] ;  /* 0x0000d80001037983 */ /* 0x000f220000300800 */
[----:B------:R-:W-:Y:S01]  /*5ad0*/  ISETP.GT.U32.AND P3, PT, R0, R2, PT ;  /* 0x000000020000720c */ /* 0x000fe20003f64070 */
[----:B------:R-:W-:Y:S01]  /*5ae0*/  IMAD.MOV R12, RZ, RZ, -R12 ;  /* 0x000000ffff0c7224 */ /* 0x000fe200078e0a0c */
[----:B------:R-:W-:-:S03]  /*5af0*/  IABS R21, R17 ;  /* 0x0000001100157213 */ /* 0x000fc60000000000 */
[----:B------:R-:W-:Y:S02]  /*5b00*/  IMAD R5, R0, R12, R5 ;  /* 0x0000000c00057224 */ /* 0x000fe400078e0205 */
[----:B------:R-:W-:-:S03]  /*5b10*/  IMAD.HI.U32 R6, R4, R21, RZ ;  /* 0x0000001504067227 */ /* 0x000fc600078e00ff */
[----:B------:R-:W-:Y:S01]  /*5b20*/  ISETP.GT.U32.AND P4, PT, R0, R5, PT ;  /* 0x000000050000720c */ /* 0x000fe20003f84070 */
[----:B------:R-:W-:Y:S02]  /*5b30*/  IMAD.MOV R6, RZ, RZ, -R6 ;  /* 0x000000ffff067224 */ /* 0x000fe400078e0a06 */
[----:B------:R-:W-:Y:S02]  /*5b40*/  @!P3 IMAD.IADD R2, R2, 0x1, -R0 ;  /* 0x000000010202b824 */ /* 0x000fe400078e0a00 */
[----:B------:R-:W-:Y:S02]  /*5b50*/  IMAD R21, R0, R6, R21 ;  /* 0x0000000600157224 */ /* 0x000fe400078e0215 */
[----:B------:R-:W-:Y:S01]  /*5b60*/  IMAD.HI.U32 R6, R4, R14, RZ ;  /* 0x0000000e04067227 */ /* 0x000fe200078e00ff */
[----:B------:R-:W-:-:S03]  /*5b70*/  ISETP.GT.U32.AND P3, PT, R0, R2, PT ;  /* 0x000000020000720c */ /* 0x000fc60003f64070 */
[----:B------:R-:W-:Y:S02]  /*5b80*/  IMAD.MOV R6, RZ, RZ, -R6 ;  /* 0x000000ffff067224 */ /* 0x000fe400078e0a06 */
[----:B------:R-:W-:Y:S02]  /*5b90*/  @!P4 IMAD.IADD R5, R5, 0x1, -R0 ;  /* 0x000000010505c824 */ /* 0x000fe400078e0a00 */
[----:B------:R-:W-:Y:S01]  /*5ba0*/  @!P2 IMAD.MOV R7, RZ, RZ, -R7 ;  /* 0x000000ffff07a224 */ /* 0x000fe200078e0a07 */
[C---:B------:R-:W-:Y:S01]  /*5bb0*/  ISETP.GT.U32.AND P2, PT, R0.reuse, R21, PT ;  /* 0x000000150000720c */ /* 0x040fe20003f44070 */
[C---:B------:R-:W-:Y:S01]  /*5bc0*/  IMAD R14, R0.reuse, R6, R14 ;  /* 0x00000006000e7224 */ /* 0x040fe200078e020e */
[----:B------:R-:W-:-:S03]  /*5bd0*/  ISETP.GT.U32.AND P4, PT, R0, R5, PT ;  /* 0x000000050000720c */ /* 0x000fc60003f84070 */
[----:B------:R-:W-:Y:S01]  /*5be0*/  @!P3 IMAD.IADD R2, R2, 0x1, -R0 ;  /* 0x000000010202b824 */ /* 0x000fe200078e0a00 */
[----:B------:R-:W-:Y:S02]  /*5bf0*/  ISETP.GT.U32.AND P3, PT, R0, R14, PT ;  /* 0x0000000e0000720c */ /* 0x000fe40003f64070 */
[----:B--2---:R-:W-:Y:S01]  /*5c00*/  IABS R9, R16 ;  /* 0x0000001000097213 */ /* 0x004fe20000000000 */
[----:B------:R-:W-:Y:S01]  /*5c10*/  STL [R1+0x64], R7 ;  /* 0x0000640701007387 */ /* 0x000fe20000100800 */
[----:B---3--:R-:W-:-:S03]  /*5c20*/  IABS R8, R15 ;  /* 0x0000000f00087213 */ /* 0x008fc60000000000 */
[--C-:B------:R-:W-:Y:S02]  /*5c30*/  @!P2 IMAD.IADD R21, R21, 0x1, -R0.reuse ;  /* 0x000000011515a824 */ /* 0x100fe400078e0a00 */
[--C-:B------:R-:W-:Y:S01]  /*5c40*/  @!P4 IMAD.IADD R5, R5, 0x1, -R0.reuse ;  /* 0x000000010505c824 */ /* 0x100fe200078e0a00 */
[----:B------:R-:W-:Y:S01]  /*5c50*/  ISETP.GE.AND P4, PT, R16, RZ, PT ;  /* 0x000000ff1000720c */ /* 0x000fe20003f86270 */
[----:B------:R-:W-:Y:S01]  /*5c60*/  IMAD.HI.U32 R12, R4, R9, RZ ;  /* 0x00000009040c7227 */ /* 0x000fe200078e00ff */
[----:B------:R-:W2:Y:S03]  /*5c70*/  LDL.LU R16, [R1+0xdc] ;  /* 0x0000dc0001107983 */ /* 0x000ea60000300800 */
[----:B------:R-:W-:Y:S01]  /*5c80*/  @!P3 IMAD.IADD R14, R14, 0x1, -R0 ;  /* 0x000000010e0eb824 */ /* 0x000fe200078e0a00 */
[----:B------:R-:W-:Y:S01]  /*5c90*/  ISETP.GT.U32.AND P3, PT, R0, R21, PT ;  /* 0x000000150000720c */ /* 0x000fe20003f64070 */
[----:B------:R-:W-:-:S02]  /*5ca0*/  IMAD.MOV R12, RZ, RZ, -R12 ;  /* 0x000000ffff0c7224 */ /* 0x000fc400078e0a0c */
[----:B------:R-:W-:-:S04]  /*5cb0*/  IMAD.HI.U32 R6, R4, R8, RZ ;  /* 0x0000000804067227 */ /* 0x000fc800078e00ff */
[C---:B------:R-:W-:Y:S02]  /*5cc0*/  IMAD R9, R0.reuse, R12, R9 ;  /* 0x0000000c00097224 */ /* 0x040fe400078e0209 */
[----:B------:R-:W-:Y:S02]  /*5cd0*/  IMAD.MOV R6, RZ, RZ, -R6 ;  /* 0x000000ffff067224 */ /* 0x000fe400078e0a06 */
[----:B------:R-:W-:Y:S02]  /*5ce0*/  IMAD.MOV.U32 R12, RZ, RZ, R2 ;  /* 0x000000ffff0c7224 */ /* 0x000fe400078e0002 */
[C---:B------:R-:W-:Y:S02]  /*5cf0*/  IMAD R8, R0.reuse, R6, R8 ;  /* 0x0000000600087224 */ /* 0x040fe400078e0208 */
[----:B------:R-:W-:Y:S01]  /*5d00*/  @!P6 IMAD.MOV R12, RZ, RZ, -R12 ;  /* 0x000000ffff0ce224 */ /* 0x000fe200078e0a0c */
[C---:B------:R-:W-:Y:S01]  /*5d10*/  ISETP.GT.U32.AND P6, PT, R0.reuse, R9, PT ;  /* 0x000000090000720c */ /* 0x040fe20003fc4070 */
[----:B------:R-:W-:Y:S01]  /*5d20*/  @!P3 IMAD.IADD R21, R21, 0x1, -R0 ;  /* 0x000000011515b824 */ /* 0x000fe200078e0a00 */
[C---:B------:R-:W-:Y:S01]  /*5d30*/  ISETP.GT.U32.AND P3, PT, R0.reuse, R8, PT ;  /* 0x000000080000720c */ /* 0x040fe20003f64070 */
[----:B------:R-:W-:Y:S01]  /*5d40*/  @!P0 IMAD.MOV R5, RZ, RZ, -R5 ;  /* 0x000000ffff058224 */ /* 0x000fe200078e0a05 */
[----:B------:R-:W-:-:S02]  /*5d50*/  ISETP.GT.U32.AND P0, PT, R0, R14, PT ;  /* 0x0000000e0000720c */ /* 0x000fc40003f04070 */
[----:B------:R-:W-:Y:S02]  /*5d60*/  ISETP.GE.AND P1, PT, R17, RZ, PT ;  /* 0x000000ff1100720c */ /* 0x000fe40003f26270 */
[----:B------:R-:W3:Y:S05]  /*5d70*/  LDL.LU R17, [R1+0xe0] ;  /* 0x0000e00001117983 */ /* 0x000eea0000300800 */
[--C-:B------:R-:W-:Y:S02]  /*5d80*/  @!P6 IMAD.IADD R9, R9, 0x1, -R0.reuse ;  /* 0x000000010909e824 */ /* 0x100fe400078e0a00 */
[--C-:B------:R-:W-:Y:S02]  /*5d90*/  @!P3 IMAD.IADD R8, R8, 0x1, -R0.reuse ;  /* 0x000000010808b824 */ /* 0x100fe400078e0a00 */
[----:B------:R-:W-:Y:S01]  /*5da0*/  @!P0 IMAD.IADD R14, R14, 0x1, -R0 ;  /* 0x000000010e0e8824 */ /* 0x000fe200078e0a00 */
[----:B------:R-:W-:-:S03]  /*5db0*/  ISETP.GT.U32.AND P3, PT, R0, R9, PT ;  /* 0x000000090000720c */ /* 0x000fc60003f64070 */
[----:B0-----:R-:W-:Y:S02]  /*5dc0*/  IMAD.MOV.U32 R13, RZ, RZ, R14 ;  /* 0x000000ffff0d7224 */ /* 0x001fe400078e000e */
[----:B------:R-:W-:Y:S01]  /*5dd0*/  @!P1 IMAD.MOV R21, RZ, RZ, -R21 ;  /* 0x000000ffff159224 */ /* 0x000fe200078e0a15 */
[----:B------:R-:W-:Y:S01]  /*5de0*/  ISETP.GE.AND P2, PT, R15, RZ, PT ;  /* 0x000000ff0f00720c */ /* 0x000fe20003f46270 */
[----:B------:R-:W-:Y:S01]  /*5df0*/  @!P5 IMAD.MOV R13, RZ, RZ, -R13 ;  /* 0x000000ffff0dd224 */ /* 0x000fe200078e0a0d */
[----:B------:R4:W-:Y:S04]  /*5e00*/  STL [R1+0x58], R5 ;  /* 0x0000580501007387 */ /* 0x0009e80000100800 */
[----:B------:R-:W3:Y:S01]  /*5e10*/  LDL.LU R15, [R1+0xe4] ;  /* 0x0000e400010f7983 */ /* 0x000ee20000300800 */
[----:B------:R-:W-:-:S03]  /*5e20*/  @!P3 IMAD.IADD R9, R9, 0x1, -R0 ;  /* 0x000000010909b824 */ /* 0x000fc600078e0a00 */
[----:B------:R0:W-:Y:S04]  /*5e30*/  STL [R1+0x54], R12 ;  /* 0x0000540c01007387 */ /* 0x0001e80000100800 */
[----:B------:R-:W-:Y:S04]  /*5e40*/  STL [R1+0x40ec], R21 ;  /* 0x0040ec1501007387 */ /* 0x000fe80000100800 */
[----:B------:R-:W-:Y:S01]  /*5e50*/  STL [R1+0x38], R13 ;  /* 0x0000380d01007387 */ /* 0x000fe20000100800 */
[----:B----4-:R-:W-:Y:S02]  /*5e60*/  IABS R5, R3 ;  /* 0x0000000300057213 */ /* 0x010fe40000000000 */
[----:B------:R-:W-:-:S02]  /*5e70*/  ISETP.GE.AND P3, PT, R3, RZ, PT ;  /* 0x000000ff0300720c */ /* 0x000fc40003f66270 */
[----:B------:R-:W4:Y:S01]  /*5e80*/  LDL.LU R3, [R1+0xe8] ;  /* 0x0000e80001037983 */ /* 0x000f220000300800 */
[----:B-----5:R-:W-:-:S05]  /*5e90*/  IABS R7, R28 ;  /* 0x0000001c00077213 */ /* 0x020fca0000000000 */
[----:B------:R-:W-:-:S04]  /*5ea0*/  IMAD.HI.U32 R6, R4, R7, RZ ;  /* 0x0000000704067227 */ /* 0x000fc800078e00ff */
[----:B------:R-:W-:-:S04]  /*5eb0*/  IMAD.MOV R6, RZ, RZ, -R6 ;  /* 0x000000ffff067224 */ /* 0x000fc800078e0a06 */
[----:B------:R-:W-:Y:S02]  /*5ec0*/  IMAD R7, R0, R6, R7 ;  /* 0x0000000600077224 */ /* 0x000fe400078e0207 */
[----:B------:R-:W-:-:S03]  /*5ed0*/  IMAD.MOV.U32 R2, RZ, RZ, R5 ;  /* 0x000000ffff027224 */ /* 0x000fc600078e0005 */
[----:B------:R-:W-:Y:S01]  /*5ee0*/  ISETP.GT.U32.AND P0, PT, R0, R7, PT ;  /* 0x000000070000720c */ /* 0x000fe20003f04070 */
[----:B------:R-:W-:-:S04]  /*5ef0*/  IMAD.HI.U32 R5, R4, R2, RZ ;  /* 0x0000000204057227 */ /* 0x000fc800078e00ff */
[----:B------:R-:W-:-:S04]  /*5f00*/  IMAD.MOV R5, RZ, RZ, -R5 ;  /* 0x000000ffff057224 */ /* 0x000fc800078e0a05 */
[----:B------:R-:W-:-:S04]  /*5f10*/  IMAD R2, R0, R5, R2 ;  /* 0x0000000500027224 */ /* 0x000fc800078e0202 */
[----:B------:R-:W-:Y:S01]  /*5f20*/  @!P0 IMAD.IADD R7, R7, 0x1, -R0 ;  /* 0x0000000107078824 */ /* 0x000fe200078e0a00 */
[----:B------:R-:W-:Y:S02]  /*5f30*/  ISETP.GT.U32.AND P0, PT, R0, R8, PT ;  /* 0x000000080000720c */ /* 0x000fe40003f04070 */
[----:B--2---:R-:W-:-:S05]  /*5f40*/  IABS R6, R16 ;  /* 0x0000001000067213 */ /* 0x004fca0000000000 */
[----:B------:R-:W-:-:S04]  /*5f50*/  IMAD.HI.U32 R5, R4, R6, RZ ;  /* 0x0000000604057227 */ /* 0x000fc800078e00ff */
[----:B------:R-:W-:Y:S01]  /*5f60*/  IMAD.MOV R5, RZ, RZ, -R5 ;  /* 0x000000ffff057224 */ /* 0x000fe200078e0a05 */
[----:B------:R-:W-:-:S03]  /*5f70*/  ISETP.GT.U32.AND P5, PT, R0, R2, PT ;  /* 0x000000020000720c */ /* 0x000fc60003fa4070 */
[----:B------:R-:W-:Y:S02]  /*5f80*/  IMAD R6, R0, R5, R6 ;  /* 0x0000000500067224 */ /* 0x000fe400078e0206 */
[----:B------:R-:W-:-:S03]  /*5f90*/  @!P0 IMAD.IADD R8, R8, 0x1, -R0 ;  /* 0x0000000108088824 */ /* 0x000fc600078e0a00 */
[C---:B------:R-:W-:Y:S02]  /*5fa0*/  ISETP.GT.U32.AND P0, PT, R0.reuse, R6, PT ;  /* 0x000000060000720c */ /* 0x040fe40003f04070 */
[----:B------:R-:W-:Y:S02]  /*5fb0*/  ISETP.GT.U32.AND P1, PT, R0, R7, PT ;  /* 0x000000070000720c */ /* 0x000fe40003f24070 */
[----:B------:R-:W-:Y:S01]  /*5fc0*/  ISETP.GE.AND P6, PT, R28, RZ, PT ;  /* 0x000000ff1c00720c */ /* 0x000fe20003fc6270 */
[----:B------:R-:W-:-:S08]  /*5fd0*/  @!P5 IMAD.IADD R2, R2, 0x1, -R0 ;  /* 0x000000010202d824 */ /* 0x000fd000078e0a00 */
[--C-:B------:R-:W-:Y:S01]  /*5fe0*/  @!P0 IMAD.IADD R6, R6, 0x1, -R0.reuse ;  /* 0x0000000106068824 */ /* 0x100fe200078e0a00 */
[----:B------:R-:W-:Y:S01]  /*5ff0*/  ISETP.GT.U32.AND P0, PT, R0, R2, PT ;  /* 0x000000020000720c */ /* 0x000fe20003f04070 */
[----:B------:R-:W-:Y:S02]  /*6000*/  @!P1 IMAD.IADD R7, R7, 0x1, -R0 ;  /* 0x0000000107079824 */ /* 0x000fe400078e0a00 */
[----:B------:R-:W-:Y:S01]  /*6010*/  @!P4 IMAD.MOV R9, RZ, RZ, -R9 ;  /* 0x000000ffff09c224 */ /* 0x000fe200078e0a09 */
[----:B------:R-:W-:Y:S01]  /*6020*/  ISETP.GE.AND P1, PT, R16, RZ, PT ;  /* 0x000000ff1000720c */ /* 0x000fe20003f26270 */
[----:B------:R-:W-:Y:S01]  /*6030*/  @!P2 IMAD.MOV R8, RZ, RZ, -R8 ;  /* 0x000000ffff08a224 */ /* 0x000fe200078e0a08 */
[----:B------:R-:W2:Y:S01]  /*6040*/  LDL.LU R16, [R1+0xec] ;  /* 0x0000ec0001107983 */ /* 0x000ea20000300800 */
[----:B------:R-:W-:-:S03]  /*6050*/  @!P6 IMAD.MOV R7, RZ, RZ, -R7 ;  /* 0x000000ffff07e224 */ /* 0x000fc600078e0a07 */
[----:B------:R-:W5:Y:S03]  /*6060*/  LDL.LU R28, [R1+0xf0] ;  /* 0x0000f000011c7983 */ /* 0x000f660000300800 */
[----:B------:R-:W-:Y:S01]  /*6070*/  @!P0 IMAD.IADD R2, R2, 0x1, -R0 ;  /* 0x0000000102028824 */ /* 0x000fe200078e0a00 */
[----:B------:R1:W-:Y:S01]  /*6080*/  STL [R1+0x40f0], R9 ;  /* 0x0040f00901007387 */ /* 0x0003e20000100800 */
[----:B---3--:R-:W-:-:S03]  /*6090*/  IABS R14, R15 ;  /* 0x0000000f000e7213 */ /* 0x008fc60000000000 */
[----:B------:R3:W-:Y:S01]  /*60a0*/  STL [R1+0x30], R8 ;  /* 0x0000300801007387 */ /* 0x0007e20000100800 */
[----:B------:R-:W-:-:S03]  /*60b0*/  ISETP.GE.AND P2, PT, R15, RZ, PT ;  /* 0x000000ff0f00720c */ /* 0x000fc60003f46270 */
[----:B------:R-:W-:Y:S01]  /*60c0*/  STL [R1+0x34], R7 ;  /* 0x0000340701007387 */ /* 0x000fe20000100800 */
[----:B----4-:R-:W-:Y:S02]  /*60d0*/  ISETP.GE.AND P0, PT, R3, RZ, PT ;  /* 0x000000ff0300720c */ /* 0x010fe40003f06270 */
[----:B------:R-:W-:Y:S02]  /*60e0*/  IABS R15, R3 ;  /* 0x00000003000f7213 */ /* 0x000fe40000000000 */
[----:B------:R-:W4:Y:S01]  /*60f0*/  LDL.LU R3, [R1+0xf4] ;  /* 0x0000f40001037983 */ /* 0x000f220000300800 */
[----:B0-----:R-:W-:Y:S02]  /*6100*/  IABS R12, R17 ;  /* 0x00000011000c7213 */ /* 0x001fe40000000000 */
[----:B------:R-:W-:Y:S01]  /*6110*/  ISETP.GT.U32.AND P4, PT, R0, R6, PT ;  /* 0x000000060000720c */ /* 0x000fe20003f84070 */
[----:B-1----:R-:W2:Y:S02]  /*6120*/  LDL.LU R9, [R1+0xf8] ;  /* 0x0000f80001097983 */ /* 0x002ea40000300800 */
[----:B------:R-:W-:Y:S01]  /*6130*/  IMAD.HI.U32 R5, R4, R12, RZ ;  /* 0x0000000c04057227 */ /* 0x000fe200078e00ff */
[----:B------:R-:W-:Y:S01]  /*6140*/  ISETP.GE.AND P5, PT, R17, RZ, PT ;  /* 0x000000ff1100720c */ /* 0x000fe20003fa6270 */
[----:B------:R-:W2:Y:S02]  /*6150*/  LDL.LU R19, [R1+0xfc] ;  /* 0x0000fc0001137983 */ /* 0x000ea40000300800 */
[----:B------:R-:W-:-:S02]  /*6160*/  IMAD.MOV R5, RZ, RZ, -R5 ;  /* 0x000000ffff057224 */ /* 0x000fc400078e0a05 */
[----:B------:R-:W2:Y:S02]  /*6170*/  LDL.LU R13, [R1+0x120] ;  /* 0x00012000010d7983 */ /* 0x000ea40000300800 */
[----:B------:R-:W-:-:S05]  /*6180*/  IMAD R12, R0, R5, R12 ;  /* 0x00000005000c7224 */ /* 0x000fca00078e020c */
[----:B------:R-:W-:Y:S01]  /*6190*/  ISETP.GT.U32.AND P6, PT, R0, R12, PT ;  /* 0x0000000c0000720c */ /* 0x000fe20003fc4070 */
[----:B------:R-:W-:-:S12]  /*61a0*/  @!P4 IMAD.IADD R6, R6, 0x1, -R0 ;  /* 0x000000010606c824 */ /* 0x000fd800078e0a00 */
[----:B------:R-:W-:-:S05]  /*61b0*/  @!P6 IMAD.IADD R12, R12, 0x1, -R0 ;  /* 0x000000010c0ce824 */ /* 0x000fca00078e0a00 */
[----:B------:R-:W-:Y:S01]  /*61c0*/  ISETP.GT.U32.AND P6, PT, R0, R12, PT ;  /* 0x0000000c0000720c */ /* 0x000fe20003fc4070 */
[----:B---3--:R-:W-:Y:S02]  /*61d0*/  IMAD.MOV.U32 R8, RZ, RZ, R6 ;  /* 0x000000ffff087224 */ /* 0x008fe400078e0006 */
[----:B------:R-:W-:Y:S02]  /*61e0*/  @!P3 IMAD.MOV R2, RZ, RZ, -R2 ;  /* 0x000000ffff02b224 */ /* 0x000fe400078e0a02 */
[----:B------:R-:W-:-:S03]  /*61f0*/  @!P1 IMAD.MOV R8, RZ, RZ, -R8 ;  /* 0x000000ffff089224 */ /* 0x000fc600078e0a08 */
[----:B------:R-:W-:Y:S05]  /*6200*/  STL [R1+0x2c], R2 ;  /* 0x00002c0201007387 */ /* 0x000fea0000100800 */
[----:B------:R-:W-:Y:S01]  /*6210*/  @!P6 IMAD.IADD R12, R12, 0x1, -R0 ;  /* 0x000000010c0ce824 */ /* 0x000fe200078e0a00 */
[----:B------:R-:W-:Y:S03]  /*6220*/  STL [R1+0x28], R8 ;  /* 0x0000280801007387 */ /* 0x000fe60000100800 */
[----:B------:R-:W-:Y:S02]  /*6230*/  @!P5 IMAD.MOV R12, RZ, RZ, -R12 ;  /* 0x000000ffff0cd224 */ /* 0x000fe400078e0a0c */
[----:B------:R-:W-:-:S04]  /*6240*/  IMAD.HI.U32 R5, R4, R14, RZ ;  /* 0x0000000e04057227 */ /* 0x000fc800078e00ff */
[----:B------:R-:W-:-:S04]  /*6250*/  IMAD.MOV R5, RZ, RZ, -R5 ;  /* 0x000000ffff057224 */ /* 0x000fc800078e0a05 */
[----:B------:R-:W-:-:S05]  /*6260*/  IMAD R14, R0, R5, R14 ;  /* 0x00000005000e7224 */ /* 0x000fca00078e020e */
[----:B------:R-:W-:Y:S02]  /*6270*/  ISETP.GT.U32.AND P3, PT, R0, R14, PT ;  /* 0x0000000e0000720c */ /* 0x000fe40003f64070 */
[----:B----4-:R-:W-:Y:S02]  /*6280*/  ISETP.GE.AND P6, PT, R3, RZ, PT ;  /* 0x000000ff0300720c */ /* 0x010fe40003fc6270 */
[----:B------:R-:W-:Y:S02]  /*6290*/  IABS R29, R3 ;  /* 0x00000003001d7213 */ /* 0x000fe40000000000 */
[----:B------:R-:W3:Y:S04]  /*62a0*/  LDL.LU R3, [R1+0x124] ;  /* 0x0001240001037983 */ /* 0x000ee80000300800 */
[----:B------:R-:W4:Y:S04]  /*62b0*/  LDL.LU R21, [R1+0x128] ;  /* 0x0001280001157983 */ /* 0x000f280000300800 */
[----:B------:R-:W4:Y:S04]  /*62c0*/  LDL R20, [R1+0x177c] ;  /* 0x00177c0001147983 */ /* 0x000f280000100800 */
[----:B------:R0:W-:Y:S04]  /*62d0*/  STL [R1+0x40f4], R12 ;  /* 0x0040f40c01007387 */ /* 0x0001e80000100800 */
[----:B0-----:R-:W4:Y:S01]  /*62e0*/  LDL.LU R12, [R1+0x12c] ;  /* 0x00012c00010c7983 */ /* 0x001f220000300800 */
[----:B------:R-:W-:Y:S01]  /*62f0*/  IMAD.HI.U32 R7, R4, R15, RZ ;  /* 0x0000000f04077227 */ /* 0x000fe200078e00ff */
[----:B--2---:R-:W-:-:S02]  /*6300*/  ISETP.GE.AND P4, PT, R16, RZ, PT ;  /* 0x000000ff1000720c */ /* 0x004fc40003f86270 */
[----:B------:R-:W-:Y:S01]  /*6310*/  IABS R16, R16 ;  /* 0x0000001000107213 */ /* 0x000fe20000000000 */
[----:B------:R-:W-:Y:S02]  /*6320*/  IMAD.MOV R6, RZ, RZ, -R7 ;  /* 0x000000ffff067224 */ /* 0x000fe400078e0a07 */
[----:B------:R-:W-:Y:S02]  /*6330*/  @!P3 IMAD.IADD R14, R14, 0x1, -R0 ;  /* 0x000000010e0eb824 */ /* 0x000fe400078e0a00 */
[----:B------:R-:W-:Y:S02]  /*6340*/  IMAD R15, R0, R6, R15 ;  /* 0x00000006000f7224 */ /* 0x000fe400078e020f */
[----:B------:R-:W-:Y:S01]  /*6350*/  IMAD.HI.U32 R5, R4, R16, RZ ;  /* 0x0000001004057227 */ /* 0x000fe200078e00ff */
[C---:B------:R-:W-:Y:S02]  /*6360*/  ISETP.GT.U32.AND P3, PT, R0.reuse, R14, PT ;  /* 0x0000000e0000720c */ /* 0x040fe40003f64070 */
[----:B------:R-:W-:Y:S01]  /*6370*/  ISETP.GT.U32.AND P5, PT, R0, R15, PT ;  /* 0x0000000f0000720c */ /* 0x000fe20003fa4070 */
[----:B------:R-:W-:-:S04]  /*6380*/  IMAD.MOV R5, RZ, RZ, -R5 ;  /* 0x000000ffff057224 */ /* 0x000fc800078e0a05 */
[----:B------:R-:W-:Y:S01]  /*6390*/  IMAD R16, R0, R5, R16 ;  /* 0x0000000500107224 */ /* 0x000fe200078e0210 */
[----:B-----5:R-:W-:-:S05]  /*63a0*/  IABS R17, R28 ;  /* 0x0000001c00117213 */ /* 0x020fca0000000000 */
[--C-:B------:R-:W-:Y:S01]  /*63b0*/  @!P3 IMAD.IADD R14, R14, 0x1, -R0.reuse ;  /* 0x000000010e0eb824 */ /* 0x100fe200078e0a00 */
[----:B------:R-:W-:Y:S01]  /*63c0*/  ISETP.GT.U32.AND P3, PT, R0, R16, PT ;  /* 0x000000100000720c */ /* 0x000fe20003f64070 */
[----:B------:R-:W-:Y:S02]  /*63d0*/  @!P5 IMAD.IADD R15, R15, 0x1, -R0 ;  /* 0x000000010f0fd824 */ /* 0x000fe400078e0a00 */
[----:B------:R-:W-:-:S03]  /*63e0*/  IMAD.HI.U32 R2, R4, R17, RZ ;  /* 0x0000001104027227 */ /* 0x000fc600078e00ff */
[----:B------:R-:W-:Y:S01]  /*63f0*/  ISETP.GT.U32.AND P5, PT, R0, R15, PT ;  /* 0x0000000f0000720c */ /* 0x000fe20003fa4070 */
[----:B------:R-:W-:Y:S01]  /*6400*/  IMAD.MOV R2, RZ, RZ, -R2 ;  /* 0x000000ffff027224 */ /* 0x000fe200078e0a02 */
[----:B------:R-:W-:-:S05]  /*6410*/  ISETP.GE.AND P1, PT, R28, RZ, PT ;  /* 0x000000ff1c00720c */ /* 0x000fca0003f26270 */
[----:B------:R-:W-:Y:S01]  /*6420*/  @!P3 IMAD.IADD R16, R16, 0x1, -R0 ;  /* 0x000000011010b824 */ /* 0x000fe200078e0a00 */
[----:B------:R-:W-:Y:S01]  /*6430*/  IABS R28, R9 ;  /* 0x00000009001c7213 */ /* 0x000fe20000000000 */
[----:B------:R-:W-:Y:S02]  /*6440*/  IMAD R17, R0, R2, R17 ;  /* 0x0000000200117224 */ /* 0x000fe400078e0211 */
[----:B------:R-:W-:Y:S01]  /*6450*/  IMAD.HI.U32 R2, R4, R29, RZ ;  /* 0x0000001d04027227 */ /* 0x000fe200078e00ff */
[----:B------:R-:W-:-:S03]  /*6460*/  ISETP.GT.U32.AND P3, PT, R0, R16, PT ;  /* 0x000000100000720c */ /* 0x000fc60003f64070 */
[----:B------:R-:W-:Y:S01]  /*6470*/  @!P5 IMAD.IADD R15, R15, 0x1, -R0 ;  /* 0x000000010f0fd824 */ /* 0x000fe200078e0a00 */
[----:B------:R-:W-:Y:S01]  /*6480*/  ISETP.GT.U32.AND P5, PT, R0, R17, PT ;  /* 0x000000110000720c */ /* 0x000fe20003fa4070 */
[----:B------:R-:W-:-:S04]  /*6490*/  IMAD.HI.U32 R6, R4, R28, RZ ;  /* 0x0000001c04067227 */ /* 0x000fc800078e00ff */
[----:B------:R-:W-:Y:S02]  /*64a0*/  IMAD.MOV R2, RZ, RZ, -R2 ;  /* 0x000000ffff027224 */ /* 0x000fe400078e0a02 */
[----:B------:R-:W-:Y:S02]  /*64b0*/  IMAD.MOV R6, RZ, RZ, -R6 ;  /* 0x000000ffff067224 */ /* 0x000fe400078e0a06 */
[C---:B------:R-:W-:Y:S01]  /*64c0*/  IMAD R29, R0.reuse, R2, R29 ;  /* 0x00000002001d7224 */ /* 0x040fe200078e021d */
[----:B------:R-:W-:Y:S01]  /*64d0*/  IABS R8, R19 ;  /* 0x0000001300087213 */ /* 0x000fe20000000000 */
[----:B------:R-:W-:Y:S02]  /*64e0*/  IMAD R28, R0, R6, R28 ;  /* 0x00000006001c7224 */ /* 0x000fe400078e021c */
[--C-:B------:R-:W-:Y:S01]  /*64f0*/  @!P3 IMAD.IADD R16, R16, 0x1, -R0.reuse ;  /* 0x000000011010b824 */ /* 0x100fe200078e0a00 */
[----:B------:R-:W-:Y:S01]  /*6500*/  ISETP.GT.U32.AND P3, PT, R0, R29, PT ;  /* 0x0000001d0000720c */ /* 0x000fe20003f64070 */
[----:B------:R-:W-:Y:S01]  /*6510*/  @!P5 IMAD.IADD R17, R17, 0x1, -R0 ;  /* 0x000000011111d824 */ /* 0x000fe200078e0a00 */
[----:B------:R-:W-:Y:S01]  /*6520*/  IABS R7, R13 ;  /* 0x0000000d00077213 */ /* 0x000fe20000000000 */
[----:B------:R-:W-:Y:S01]  /*6530*/  IMAD.HI.U32 R5, R4, R8, RZ ;  /* 0x0000000804057227 */ /* 0x000fe200078e00ff */
[----:B------:R-:W-:-:S03]  /*6540*/  ISETP.GT.U32.AND P5, PT, R0, R28, PT ;  /* 0x0000001c0000720c */ /* 0x000fc60003fa4070 */
[----:B------:R-:W-:-:S04]  /*6550*/  IMAD.HI.U32 R22, R4, R7, RZ ;  /* 0x0000000704167227 */ /* 0x000fc800078e00ff */
[----:B------:R-:W-:Y:S02]  /*6560*/  IMAD.MOV R5, RZ, RZ, -R5 ;  /* 0x000000ffff057224 */ /* 0x000fe400078e0a05 */
[----:B------:R-:W-:Y:S02]  /*6570*/  IMAD.MOV R2, RZ, RZ, -R22 ;  /* 0x000000ffff027224 */ /* 0x000fe400078e0a16 */
[C---:B------:R-:W-:Y:S02]  /*6580*/  IMAD R8, R0.reuse, R5, R8 ;  /* 0x0000000500087224 */ /* 0x040fe400078e0208 */
[--C-:B------:R-:W-:Y:S02]  /*6590*/  @!P3 IMAD.IADD R29, R29, 0x1, -R0.reuse ;  /* 0x000000011d1db824 */ /* 0x100fe400078e0a00 */
[----:B------:R-:W-:Y:S02]  /*65a0*/  IMAD R7, R0, R2, R7 ;  /* 0x0000000200077224 */ /* 0x000fe400078e0207 */
[----:B------:R-:W-:Y:S01]  /*65b0*/  @!P5 IMAD.IADD R28, R28, 0x1, -R0 ;  /* 0x000000011c1cd824 */ /* 0x000fe200078e0a00 */
[C---:B------:R-:W-:Y:S01]  /*65c0*/  ISETP.GT.U32.AND P5, PT, R0.reuse, R29, PT ;  /* 0x0000001d0000720c */ /* 0x040fe20003fa4070 */
[----:B------:R-:W-:Y:S01]  /*65d0*/  @!P2 IMAD.MOV R14, RZ, RZ, -R14 ;  /* 0x000000ffff0ea224 */ /* 0x000fe200078e0a0e */
[C---:B------:R-:W-:Y:S01]  /*65e0*/  ISETP.GT.U32.AND P3, PT, R0.reuse, R17, PT ;  /* 0x000000110000720c */ /* 0x040fe20003f64070 */
[----:B------:R-:W-:Y:S01]  /*65f0*/  @!P0 IMAD.MOV R15, RZ, RZ, -R15 ;  /* 0x000000ffff0f8224 */ /* 0x000fe200078e0a0f */
[----:B------:R-:W-:-:S02]  /*6600*/  ISETP.GT.U32.AND P2, PT, R0, R28, PT ;  /* 0x0000001c0000720c */ /* 0x000fc40003f44070 */
[C---:B------:R-:W-:Y:S01]  /*6610*/  ISETP.GT.U32.AND P0, PT, R0.reuse, R8, PT ;  /* 0x000000080000720c */ /* 0x040fe20003f04070 */
[----:B------:R-:W-:Y:S01]  /*6620*/  @!P4 IMAD.MOV R16, RZ, RZ, -R16 ;  /* 0x000000ffff10c224 */ /* 0x000fe200078e0a10 */
[----:B------:R-:W-:-:S05]  /*6630*/  ISETP.GT.U32.AND P4, PT, R0, R7, PT ;  /* 0x000000070000720c */ /* 0x000fca0003f84070 */
[--C-:B------:R-:W-:Y:S02]  /*6640*/  @!P5 IMAD.IADD R29, R29, 0x1, -R0.reuse ;  /* 0x000000011d1dd824 */ /* 0x100fe400078e0a00 */
[--C-:B------:R-:W-:Y:S02]  /*6650*/  @!P3 IMAD.IADD R17, R17, 0x1, -R0.reuse ;  /* 0x000000011111b824 */ /* 0x100fe400078e0a00 */
[--C-:B------:R-:W-:Y:S02]  /*6660*/  @!P2 IMAD.IADD R28, R28, 0x1, -R0.reuse ;  /* 0x000000011c1ca824 */ /* 0x100fe400078e0a00 */
[--C-:B------:R-:W-:Y:S02]  /*6670*/  @!P0 IMAD.IADD R8, R8, 0x1, -R0.reuse ;  /* 0x0000000108088824 */ /* 0x100fe400078e0a00 */
[----:B------:R-:W-:Y:S02]  /*6680*/  @!P4 IMAD.IADD R7, R7, 0x1, -R0 ;  /* 0x000000010707c824 */ /* 0x000fe400078e0a00 */
[----:B------:R-:W-:-:S03]  /*6690*/  @!P1 IMAD.MOV R17, RZ, RZ, -R17 ;  /* 0x000000ffff119224 */ /* 0x000fc600078e0a11 */
[----:B------:R-:W-:Y:S01]  /*66a0*/  ISETP.GT.U32.AND P1, PT, R0, R7, PT ;  /* 0x000000070000720c */ /* 0x000fe20003f24070 */
[----:B------:R-:W-:Y:S01]  /*66b0*/  @!P6 IMAD.MOV R29, RZ, RZ, -R29 ;  /* 0x000000ffff1de224 */ /* 0x000fe200078e0a1d */
[----:B------:R-:W-:Y:S02]  /*66c0*/  ISETP.GE.AND P4, PT, R9, RZ, PT ;  /* 0x000000ff0900720c */ /* 0x000fe40003f86270 */
[----:B------:R-:W0:Y:S09]  /*66d0*/  LDC R9, c[0x0][0x3ac] ;  /* 0x0000eb00ff097b82 */ /* 0x000e320000000800 */
[----:B------:R-:W-:Y:S01]  /*66e0*/  @!P1 IMAD.IADD R7, R7, 0x1, -R0 ;  /* 0x0000000107079824 */ /* 0x000fe200078e0a00 */
[----:B------:R-:W-:Y:S01]  /*66f0*/  ISETP.GE.AND P1, PT, R13, RZ, PT ;  /* 0x000000ff0d00720c */ /* 0x000fe20003f26270 */
[----:B------:R-:W-:Y:S01]  /*6700*/  @!P4 IMAD.MOV R28, RZ, RZ, -R28 ;  /* 0x000000ffff1cc224 */ /* 0x000fe200078e0a1c */
[----:B---3--:R-:W-:-:S02]  /*6710*/  IABS R6, R3 ;  /* 0x0000000300067213 */ /* 0x008fc40000000000 */
[----:B----4-:R-:W-:Y:S02]  /*6720*/  IABS R5, R21 ;  /* 0x0000001500057213 */ /* 0x010fe40000000000 */
[----:B------:R-:W-:-:S05]  /*6730*/  IABS R22, R20 ;  /* 0x0000001400167213 */ /* 0x000fca0000000000 */
[----:B------:R-:W-:Y:S02]  /*6740*/  IMAD.MOV.U32 R25, RZ, RZ, R22 ;  /* 0x000000ffff197224 */ /* 0x000fe400078e0016 */
[----:B------:R-:W-:Y:S01]  /*6750*/  IMAD.HI.U32 R22, R4, R5, RZ ;  /* 0x0000000504167227 */ /* 0x000fe200078e00ff */
[----:B------:R-:W-:-:S03]  /*6760*/  IABS R2, R12 ;  /* 0x0000000c00027213 */ /* 0x000fc60000000000 */
[----:B------:R-:W-:-:S04]  /*6770*/  IMAD.HI.U32 R24, R4, R6, RZ ;  /* 0x0000000604187227 */ /* 0x000fc800078e00ff */
[----:B------:R-:W-:Y:S02]  /*6780*/  IMAD.MOV R27, RZ, RZ, -R22 ;  /* 0x000000ffff1b7224 */ /* 0x000fe400078e0a16 */
[----:B------:R-:W-:-:S04]  /*6790*/  IMAD.HI.U32 R26, R4, R2, RZ ;  /* 0x00000002041a7227 */ /* 0x000fc800078e00ff */
[----:B------:R-:W-:-:S04]  /*67a0*/  IMAD.HI.U32 R22, R4, R25, RZ ;  /* 0x0000001904167227 */ /* 0x000fc800078e00ff */
[----:B------:R-:W-:Y:S02]  /*67b0*/  IMAD.MOV R24, RZ, RZ, -R24 ;  /* 0x000000ffff187224 */ /* 0x000fe400078e0a18 */
[C---:B------:R-:W-:Y:S02]  /*67c0*/  IMAD R5, R0.reuse, R27, R5 ;  /* 0x0000001b00057224 */ /* 0x040fe400078e0205 */
[----:B------:R-:W-:Y:S02]  /*67d0*/  IMAD.MOV R4, RZ, RZ, -R26 ;  /* 0x000000ffff047224 */ /* 0x000fe400078e0a1a */
[----:B------:R-:W-:Y:S01]  /*67e0*/  IMAD.MOV R22, RZ, RZ, -R22 ;  /* 0x000000ffff167224 */ /* 0x000fe200078e0a16 */
[C---:B------:R-:W-:Y:S01]  /*67f0*/  ISETP.GT.U32.AND P5, PT, R0.reuse, R5, PT ;  /* 0x000000050000720c */ /* 0x040fe20003fa4070 */
[C---:B------:R-:W-:Y:S02]  /*6800*/  IMAD R6, R0.reuse, R24, R6 ;  /* 0x0000001800067224 */ /* 0x040fe400078e0206 */
[C---:B------:R-:W-:Y:S01]  /*6810*/  IMAD R4, R0.reuse, R4, R2 ;  /* 0x0000000400047224 */ /* 0x040fe200078e0202 */
[----:B------:R-:W2:Y:S01]  /*6820*/  LDL.LU R24, [R1+0x4134] ;  /* 0x0041340001187983 */ /* 0x000ea20000300800 */
[C---:B------:R-:W-:Y:S01]  /*6830*/  IMAD R2, R0.reuse, R22, R25 ;  /* 0x0000001600027224 */ /* 0x040fe200078e0219 */
[----:B------:R-:W-:-:S02]  /*6840*/  ISETP.GT.U32.AND P3, PT, R0, R6, PT ;  /* 0x000000060000720c */ /* 0x000fc40003f64070 */
[C---:B------:R-:W-:Y:S01]  /*6850*/  ISETP.GT.U32.AND P2, PT, R0.reuse, R4, PT ;  /* 0x000000040000720c */ /* 0x040fe20003f44070 */
[----:B------:R-:W3:Y:S01]  /*6860*/  LDL.LU R27, [R1+0x4130] ;  /* 0x00413000011b7983 */ /* 0x000ee20000300800 */
[----:B------:R-:W-:-:S03]  /*6870*/  ISETP.GT.U32.AND P0, PT, R0, R2, PT ;  /* 0x000000020000720c */ /* 0x000fc60003f04070 */
[--C-:B------:R-:W-:Y:S01]  /*6880*/  @!P5 IMAD.IADD R5, R5, 0x1, -R0.reuse ;  /* 0x000000010505d824 */ /* 0x100fe200078e0a00 */
[----:B------:R-:W4:Y:S05]  /*6890*/  LDL.LU R26, [R1+0x412c] ;  /* 0x00412c00011a7983 */ /* 0x000f2a0000300800 */
[--C-:B------:R-:W-:Y:S02]  /*68a0*/  @!P3 IMAD.IADD R6, R6, 0x1, -R0.reuse ;  /* 0x000000010606b824 */ /* 0x100fe400078e0a00 */
[--C-:B------:R-:W-:Y:S01]  /*68b0*/  @!P2 IMAD.IADD R4, R4, 0x1, -R0.reuse ;  /* 0x000000010404a824 */ /* 0x100fe200078e0a00 */
[----:B------:R-:W-:Y:S01]  /*68c0*/  ISETP.GT.U32.AND P2, PT, R0, R5, PT ;  /* 0x000000050000720c */ /* 0x000fe20003f44070 */
[----:B------:R-:W-:Y:S01]  /*68d0*/  @!P0 IMAD.IADD R2, R2, 0x1, -R0 ;  /* 0x0000000102028824 */ /* 0x000fe200078e0a00 */
[----:B------:R-:W-:-:S02]  /*68e0*/  ISETP.GT.U32.AND P3, PT, R0, R8, PT ;  /* 0x000000080000720c */ /* 0x000fc40003f64070 */
[C---:B------:R-:W-:Y:S02]  /*68f0*/  ISETP.GT.U32.AND P5, PT, R0.reuse, R6, PT ;  /* 0x000000060000720c */ /* 0x040fe40003fa4070 */
[C---:B------:R-:W-:Y:S02]  /*6900*/  ISETP.GT.U32.AND P6, PT, R0.reuse, R4, PT ;  /* 0x000000040000720c */ /* 0x040fe40003fc4070 */
[----:B------:R-:W-:Y:S01]  /*6910*/  ISETP.GT.U32.AND P0, PT, R0, R2, PT ;  /* 0x000000020000720c */ /* 0x000fe20003f04070 */
[----:B------:R-:W-:Y:S04]  /*6920*/  STL [R1+0x40f8], R14 ;  /* 0x0040f80e01007387 */ /* 0x000fe80000100800 */
[----:B------:R-:W-:Y:S01]  /*6930*/  STL [R1+0x40fc], R15 ;  /* 0x0040fc0f01007387 */ /* 0x000fe20000100800 */
[----:B------:R-:W-:Y:S01]  /*6940*/  @!P2 IMAD.IADD R5, R5, 0x1, -R0 ;  /* 0x000000010505a824 */ /* 0x000fe200078e0a00 */
[----:B------:R-:W-:-:S02]  /*6950*/  ISETP.GE.AND P2, PT, R21, RZ, PT ;  /* 0x000000ff1500720c */ /* 0x000fc40003f46270 */
[----:B------:R-:W-:Y:S01]  /*6960*/  STL [R1+0x4104], R16 ;  /* 0x0041041001007387 */ /* 0x000fe20000100800 */
[----:B------:R-:W-:-:S03]  /*6970*/  @!P3 IMAD.IADD R8, R8, 0x1, -R0 ;  /* 0x000000010808b824 */ /* 0x000fc600078e0a00 */
[----:B------:R-:W5:Y:S01]  /*6980*/  LDL.LU R25, [R1+0x4128] ;  /* 0x0041280001197983 */ /* 0x000f620000300800 */
[----:B------:R-:W-:-:S03]  /*6990*/  ISETP.GE.AND P3, PT, R19, RZ, PT ;  /* 0x000000ff1300720c */ /* 0x000fc60003f66270 */
[----:B------:R-:W2:Y:S01]  /*69a0*/  LDL.LU R22, [R1+0x4124] ;  /* 0x0041240001167983 */ /* 0x000ea20000300800 */
[----:B------:R-:W-:-:S03]  /*69b0*/  @!P5 IMAD.IADD R6, R6, 0x1, -R0 ;  /* 0x000000010606d824 */ /* 0x000fc600078e0a00 */
[----:B------:R-:W-:Y:S01]  /*69c0*/  STL [R1+0x4108], R17 ;  /* 0x0041081101007387 */ /* 0x000fe20000100800 */
[----:B------:R-:W-:Y:S01]  /*69d0*/  ISETP.GE.AND P5, PT, R3, RZ, PT ;  /* 0x000000ff0300720c */ /* 0x000fe20003fa6270 */
[----:B------:R-:W1:Y:S01]  /*69e0*/  S2R R21, SR_TID.X ;  /* 0x0000000000157919 */ /* 0x000e620000002100 */
[--C-:B------:R-:W-:Y:S01]  /*69f0*/  @!P6 IMAD.IADD R4, R4, 0x1, -R0.reuse ;  /* 0x000000010404e824 */ /* 0x100fe200078e0a00 */
[----:B------:R0:W-:Y:S01]  /*6a00*/  STL [R1+0x410c], R29 ;  /* 0x00410c1d01007387 */ /* 0x0001e20000100800 */
[----:B------:R-:W-:-:S03]  /*6a10*/  @!P0 IMAD.IADD R2, R2, 0x1, -R0 ;  /* 0x0000000102028824 */ /* 0x000fc600078e0a00 */
[----:B------:R-:W2:Y:S04]  /*6a20*/  LDL.LU R19, [R1+0x4120] ;  /* 0x0041200001137983 */ /* 0x000ea80000300800 */
[----:B------:R-:W2:Y:S04]  /*6a30*/  LDL.LU R13, [R1+0x411c] ;  /* 0x00411c00010d7983 */ /* 0x000ea80000300800 */
[----:B------:R-:W2:Y:S04]  /*6a40*/  LDL.LU R3, [R1+0x4118] ;  /* 0x0041180001037983 */ /* 0x000ea80000300800 */
[----:B------:R-:W3:Y:S04]  /*6a50*/  LDL.LU R0, [R1+0x24] ;  /* 0x0000240001007983 */ /* 0x000ee80000300800 */
[----:B0-----:R-:W4:Y:S04]  /*6a60*/  LDL.LU R29, [R1+0x20] ;  /* 0x00002000011d7983 */ /* 0x001f280000300800 */
[----:B------:R-:W4:Y:S04]  /*6a70*/  LDL.LU R17, [R1+0x8] ;  /* 0x0000080001117983 */ /* 0x000f280000300800 */
[----:B------:R-:W4:Y:S04]  /*6a80*/  LDL.LU R16, [R1+0x4] ;  /* 0x0000040001107983 */ /* 0x000f280000300800 */
[----:B------:R-:W4:Y:S04]  /*6a90*/  LDL.LU R15, [R1] ;  /* 0x00000000010f7983 */ /* 0x000f280000300800 */
[----:B------:R0:W-:Y:S04]  /*6aa0*/  STL [R1+0x4110], R28 ;  /* 0x0041101c01007387 */ /* 0x0001e80000100800 */
[----:B0-----:R-:W5:Y:S01]  /*6ab0*/  LDL.LU R28, [R1+0x3c] ;  /* 0x00003c00011c7983 */ /* 0x001f620000300800 */
[----:B-1----:R-:W-:-:S02]  /*6ac0*/  LOP3.LUT R21, R21, 0x3f, RZ, 0xc0, !PT ;  /* 0x0000003f15157812 */ /* 0x002fc400078ec0ff */
[----:B------:R-:W-:Y:S01]  /*6ad0*/  ISETP.GE.AND P6, PT, R12, RZ, PT ;  /* 0x000000ff0c00720c */ /* 0x000fe20003fc6270 */
[----:B------:R-:W5:Y:S02]  /*6ae0*/  LDL.LU R14, [R1+0xa4] ;  /* 0x0000a400010e7983 */ /* 0x000f640000300800 */
[----:B------:R-:W-:Y:S01]  /*6af0*/  IMAD R12, R21, R9, RZ ;  /* 0x00000009150c7224 */ /* 0x000fe200078e02ff */
[----:B------:R-:W-:-:S03]  /*6b00*/  ISETP.GE.AND P4, PT, R20, RZ, PT ;  /* 0x000000ff1400720c */ /* 0x000fc60003f86270 */
[----:B------:R-:W-:Y:S02]  /*6b10*/  IMAD R9, R9, 0x40, R12 ;  /* 0x0000004009097824 */ /* 0x000fe400078e020c */
[----:B------:R-:W5:Y:S04]  /*6b20*/  LDL.LU R12, [R1+0x94] ;  /* 0x00009400010c7983 */ /* 0x000f680000300800 */
[----:B------:R-:W5:Y:S01]  /*6b30*/  LDL.LU R20, [R1+0x98] ;  /* 0x0000980001147983 */ /* 0x000f620000300800 */
[----:B------:R-:W-:-:S03]  /*6b40*/  @!P3 IMAD.MOV R8, RZ, RZ, -R8 ;  /* 0x000000ffff08b224 */ /* 0x000fc600078e0a08 */
[----:B------:R-:W5:Y:S04]  /*6b50*/  LDL.LU R9, [R1+0xa0] ;  /* 0x0000a00001097983 */ /* 0x000f680000300800 */
[----:B------:R-:W5:Y:S04]  /*6b60*/  LDL.LU R21, [R1+0x9c] ;  /* 0x00009c0001157983 */ /* 0x000f680000300800 */
[----:B------:R5:W-:Y:S01]  /*6b70*/  STL [R1+0x4114], R8 ;  /* 0x0041140801007387 */ /* 0x000be20000100800 */
[----:B--2---:R-:W-:Y:S02]  /*6b80*/  ISETP.NE.AND P0, PT, R3, RZ, PT ;  /* 0x000000ff0300720c */ /* 0x004fe40003f05270 */
[----:B------:R-:W-:-:S04]  /*6b90*/  LOP3.LUT R3, RZ, R3, RZ, 0x33, !PT ;  /* 0x00000003ff037212 */ /* 0x000fc800078e33ff */
[C---:B---3--:R-:W-:Y:S02]  /*6ba0*/  SEL R0, R3.reuse, R0, !P0 ;  /* 0x0000000003007207 */ /* 0x048fe40004000000 */
[C---:B----4-:R-:W-:Y:S02]  /*6bb0*/  SEL R15, R3.reuse, R15, !P0 ;  /* 0x0000000f030f7207 */ /* 0x050fe40004000000 */
[C---:B-----5:R-:W-:Y:S02]  /*6bc0*/  SEL R8, R3.reuse, R28, !P0 ;  /* 0x0000001c03087207 */ /* 0x060fe40004000000 */
[----:B------:R-:W-:-:S03]  /*6bd0*/  SEL R28, R3, R29, !P0 ;  /* 0x0000001d031c7207 */ /* 0x000fc60004000000 */
[----:B------:R0:W-:Y:S04]  /*6be0*/  STL [R1+0xf4], R8 ;  /* 0x0000f40801007387 */ /* 0x0001e80000100800 */
[----:B------:R1:W-:Y:S01]  /*6bf0*/  STL [R1+0xf0], R0 ;  /* 0x0000f00001007387 */ /* 0x0003e20000100800 */
[----:B0-----:R-:W-:-:S03]  /*6c00*/  SEL R8, R3, R17, !P0 ;  /* 0x0000001103087207 */ /* 0x001fc60004000000 */
[----:B------:R-:W-:Y:S01]  /*6c10*/  STL [R1+0xec], R28 ;  /* 0x0000ec1c01007387 */ /* 0x000fe20000100800 */
[----:B-1----:R-:W-:-:S03]  /*6c20*/  SEL R0, R3, R16, !P0 ;  /* 0x0000001003007207 */ /* 0x002fc60004000000 */
[----:B------:R0:W-:Y:S04]  /*6c30*/  STL [R1+0xe8], R8 ;  /* 0x0000e80801007387 */ /* 0x0001e80000100800 */
[----:B------:R1:W-:Y:S01]  /*6c40*/  STL [R1+0xe4], R0 ;  /* 0x0000e40001007387 */ /* 0x0003e20000100800 */
[----:B0-----:R-:W-:-:S03]  /*6c50*/  SEL R8, R3, R13, !P0 ;  /* 0x0000000d03087207 */ /* 0x001fc60004000000 */
[----:B------:R-:W-:Y:S01]  /*6c60*/  STL [R1+0xe0], R15 ;  /* 0x0000e00f01007387 */ /* 0x000fe20000100800 */
[C---:B------:R-:W-:Y:S02]  /*6c70*/  SEL R13, R3.reuse, R22, !P0 ;  /* 0x00000016030d7207 */ /* 0x040fe40004000000 */
[C---:B-1----:R-:W-:Y:S01]  /*6c80*/  SEL R0, R3.reuse, R19, !P0 ;  /* 0x0000001303007207 */ /* 0x042fe20004000000 */
[----:B------:R0:W-:Y:S04]  /*6c90*/  STL [R1+0xdc], R8 ;  /* 0x0000dc0801007387 */ /* 0x0001e80000100800 */
[----:B------:R1:W-:Y:S01]  /*6ca0*/  STL [R1+0xd8], R0 ;  /* 0x0000d80001007387 */ /* 0x0003e20000100800 */
[----:B0-----:R-:W-:-:S03]  /*6cb0*/  SEL R8, R3, R25, !P0 ;  /* 0x0000001903087207 */ /* 0x001fc60004000000 */
[----:B------:R0:W-:Y:S01]  /*6cc0*/  STL [R1+0xd4], R13 ;  /* 0x0000d40d01007387 */ /* 0x0001e20000100800 */
[----:B-1----:R-:W-:-:S03]  /*6cd0*/  SEL R0, R3, R26, !P0 ;  /* 0x0000001a03007207 */ /* 0x002fc60004000000 */
[----:B0-----:R-:W2:Y:S04]  /*6ce0*/  LDL.LU R13, [R1+0x8c] ;  /* 0x00008c00010d7983 */ /* 0x001ea80000300800 */
[----:B------:R0:W-:Y:S04]  /*6cf0*/  STL [R1+0xd0], R8 ;  /* 0x0000d00801007387 */ /* 0x0001e80000100800 */
[----:B------:R1:W-:Y:S04]  /*6d00*/  STL [R1+0xcc], R0 ;  /* 0x0000cc0001007387 */ /* 0x0003e80000100800 */
[----:B------:R-:W3:Y:S01]  /*6d10*/  LDL.LU R19, [R1+0x90] ;  /* 0x0000900001137983 */ /* 0x000ee20000300800 */
[----:B0-----:R-:W-:-:S02]  /*6d20*/  SEL R8, R3, R27, !P0 ;  /* 0x0000001b03087207 */ /* 0x001fc40004000000 */
[----:B-1----:R-:W-:-:S03]  /*6d30*/  SEL R0, R3, R24, !P0 ;  /* 0x0000001803007207 */ /* 0x002fc60004000000 */
[----:B------:R0:W-:Y:S01]  /*6d40*/  STL [R1+0xc8], R8 ;  /* 0x0000c80801007387 */ /* 0x0001e20000100800 */
[----:B------:R-:W-:-:S03]  /*6d50*/  SEL R12, R3, R12, !P0 ;  /* 0x0000000c030c7207 */ /* 0x000fc60004000000 */
[----:B------:R1:W-:Y:S01]  /*6d60*/  STL [R1+0xc4], R0 ;  /* 0x0000c40001007387 */ /* 0x0003e20000100800 */
[C---:B0-----:R-:W-:Y:S02]  /*6d70*/  SEL R8, R3.reuse, R14, !P0 ;  /* 0x0000000e03087207 */ /* 0x041fe40004000000 */
[----:B-1----:R-:W-:-:S03]  /*6d80*/  SEL R0, R3, R20, !P0 ;  /* 0x0000001403007207 */ /* 0x002fc60004000000 */
[----:B------:R0:W-:Y:S04]  /*6d90*/  STL [R1+0xc0], R8 ;  /* 0x0000c00801007387 */ /* 0x0001e80000100800 */
[----:B0-----:R-:W4:Y:S04]  /*6da0*/  LDL.LU R8, [R1+0x48] ;  /* 0x0000480001087983 */ /* 0x001f280000300800 */
[----:B------:R-:W-:Y:S04]  /*6db0*/  STL [R1+0xbc], R12 ;  /* 0x0000bc0c01007387 */ /* 0x000fe80000100800 */
[----:B------:R-:W5:Y:S04]  /*6dc0*/  LDL.LU R28, [R1+0x88] ;  /* 0x00008800011c7983 */ /* 0x000f680000300800 */
[----:B------:R0:W-:Y:S04]  /*6dd0*/  STL [R1+0xb8], R0 ;  /* 0x0000b80001007387 */ /* 0x0001e80000100800 */
[----:B------:R-:W5:Y:S04]  /*6de0*/  LDL.LU R29, [R1+0x80] ;  /* 0x00008000011d7983 */ /* 0x000f680000300800 */
[----:B------:R-:W5:Y:S04]  /*6df0*/  LDL.LU R17, [R1+0x84] ;  /* 0x0000840001117983 */ /* 0x000f680000300800 */
[----:B------:R-:W5:Y:S04]  /*6e00*/  LDL.LU R16, [R1+0x50] ;  /* 0x0000500001107983 */ /* 0x000f680000300800 */
[----:B------:R-:W5:Y:S01]  /*6e10*/  LDL.LU R20, [R1+0x4c] ;  /* 0x00004c0001147983 */ /* 0x000f620000300800 */
[----:B------:R-:W-:-:S02]  /*6e20*/  SEL R9, R3, R9, !P0 ;  /* 0x0000000903097207 */ /* 0x000fc40004000000 */
[C---:B0-----:R-:W-:Y:S01]  /*6e30*/  SEL R0, R3.reuse, R21, !P0 ;  /* 0x0000001503007207 */ /* 0x041fe20004000000 */
[----:B------:R-:W5:Y:S04]  /*6e40*/  LDL.LU R15, [R1+0x40] ;  /* 0x00004000010f7983 */ /* 0x000f680000300800 */
[----:B------:R0:W-:Y:S04]  /*6e50*/  STL [R1+0xb4], R9 ;  /* 0x0000b40901007387 */ /* 0x0001e80000100800 */
[----:B------:R-:W5:Y:S04]  /*6e60*/  LDL.LU R14, [R1+0x44] ;  /* 0x00004400010e7983 */ /* 0x000f680000300800 */
[----:B------:R1:W-:Y:S01]  /*6e70*/  STL [R1+0xb0], R0 ;  /* 0x0000b00001007387 */ /* 0x0003e20000100800 */
[----:B------:R-:W-:-:S03]  /*6e80*/  SEL R22, R3, R23, !P0 ;  /* 0x0000001703167207 */ /* 0x000fc60004000000 */
[----:B------:R-:W5:Y:S04]  /*6e90*/  LDL.LU R12, [R1+0x7c] ;  /* 0x00007c00010c7983 */ /* 0x000f680000300800 */
[----:B0-----:R-:W5:Y:S04]  /*6ea0*/  LDL.LU R9, [R1+0x74] ;  /* 0x0000740001097983 */ /* 0x001f680000300800 */
[----:B------:R-:W5:Y:S01]  /*6eb0*/  LDL.LU R21, [R1+0x78] ;  /* 0x0000780001157983 */ /* 0x000f620000300800 */
[----:B------:R-:W-:-:S03]  /*6ec0*/  SEL R25, R3, R10, !P0 ;  /* 0x0000000a03197207 */ /* 0x000fc60004000000 */
[----:B------:R-:W5:Y:S04]  /*6ed0*/  LDL.LU R24, [R1+0x64] ;  /* 0x0000640001187983 */ /* 0x000f680000300800 */
[----:B------:R-:W5:Y:S04]  /*6ee0*/  LDL.LU R27, [R1+0x58] ;  /* 0x00005800011b7983 */ /* 0x000f680000300800 */
[----:B------:R-:W5:Y:S04]  /*6ef0*/  LDL.LU R26, [R1+0x54] ;  /* 0x00005400011a7983 */ /* 0x000f680000300800 */
[----:B------:R-:W5:Y:S04]  /*6f00*/  LDL.LU R23, [R1+0x68] ;  /* 0x0000680001177983 */ /* 0x000f680000300800 */
[----:B-1----:R-:W5:Y:S04]  /*6f10*/  LDL.LU R0, [R1+0x38] ;  /* 0x0000380001007983 */ /* 0x002f680000300800 */
[----:B------:R0:W-:Y:S04]  /*6f20*/  STL [R1+0xac], R22 ;  /* 0x0000ac1601007387 */ /* 0x0001e80000100800 */
[----:B------:R-:W5:Y:S04]  /*6f30*/  LDL.LU R10, [R1+0x60] ;  /* 0x00006000010a7983 */ /* 0x000f680000300800 */
[----:B------:R1:W-:Y:S01]  /*6f40*/  STL [R1+0xa8], R25 ;  /* 0x0000a81901007387 */ /* 0x0003e20000100800 */
[----:B0-----:R-:W-:-:S03]  /*6f50*/  SEL R22, R3, R11, !P0 ;  /* 0x0000000b03167207 */ /* 0x001fc60004000000 */
[----:B------:R-:W5:Y:S04]  /*6f60*/  LDL.LU R11, [R1+0x5c] ;  /* 0x00005c00010b7983 */ /* 0x000f680000300800 */
[----:B-1----:R-:W5:Y:S04]  /*6f70*/  LDL.LU R25, [R1+0x30] ;  /* 0x0000300001197983 */ /* 0x002f680000300800 */
[----:B------:R2:W-:Y:S02]  /*6f80*/  STL [R1+0xa4], R22 ;  /* 0x0000a41601007387 */ /* 0x0005e40000100800 */
[----:B--2---:R-:W-:-:S02]  /*6f90*/  SEL R22, R3, R13, !P0 ;  /* 0x0000000d03167207 */ /* 0x004fc40004000000 */
[----:B------:R-:W2:Y:S04]  /*6fa0*/  LDL.LU R13, [R1+0x34] ;  /* 0x00003400010d7983 */ /* 0x000ea80000300800 */
[----:B------:R0:W-:Y:S01]  /*6fb0*/  STL [R1+0xa0], R22 ;  /* 0x0000a01601007387 */ /* 0x0001e20000100800 */
[----:B---3--:R-:W-:-:S03]  /*6fc0*/  SEL R19, R3, R19, !P0 ;  /* 0x0000001303137207 */ /* 0x008fc60004000000 */
[----:B0-----:R-:W3:Y:S04]  /*6fd0*/  LDL.LU R22, [R1+0x2c] ;  /* 0x00002c0001167983 */ /* 0x001ee80000300800 */
[----:B------:R0:W-:Y:S02]  /*6fe0*/  STL [R1+0x9c], R19 ;  /* 0x00009c1301007387 */ /* 0x0001e40000100800 */
[C---:B0-----:R-:W-:Y:S02]  /*6ff0*/  SEL R19, R3.reuse, R18, !P0 ;  /* 0x0000001203137207 */ /* 0x041fe40004000000 */
[----:B------:R-:W2:Y:S04]  /*7000*/  LDL.LU R18, [R1+0x6c] ;  /* 0x00006c0001127983 */ /* 0x000ea80000300800 */
[----:B------:R0:W-:Y:S01]  /*7010*/  STL [R1+0x98], R19 ;  /* 0x0000981301007387 */ /* 0x0001e20000100800 */
[----:B----4-:R-:W-:-:S03]  /*7020*/  SEL R8, R3, R8, !P0 ;  /* 0x0000000803087207 */ /* 0x010fc60004000000 */
[----:B0-----:R-:W4:Y:S01]  /*7030*/  LDL.LU R19, [R1+0x28] ;  /* 0x0000280001137983 */ /* 0x001f220000300800 */
[----:B-----5:R-:W-:-:S03]  /*7040*/  SEL R28, R3, R28, !P0 ;  /* 0x0000001c031c7207 */ /* 0x020fc60004000000 */
[----:B------:R0:W-:Y:S01]  /*7050*/  STL [R1+0x94], R8 ;  /* 0x0000940801007387 */ /* 0x0001e20000100800 */
[----:B------:R-:W-:-:S03]  /*7060*/  SEL R29, R3, R29, !P0 ;  /* 0x0000001d031d7207 */ /* 0x000fc60004000000 */
[----:B0-----:R-:W5:Y:S01]  /*7070*/  LDL.LU R8, [R1+0x4114] ;  /* 0x0041140001087983 */ /* 0x001f620000300800 */
[----:B------:R-:W-:-:S03]  /*7080*/  SEL R17, R3, R17, !P0 ;  /* 0x0000001103117207 */ /* 0x000fc60004000000 */
[----:B------:R0:W-:Y:S01]  /*7090*/  STL [R1+0x90], R28 ;  /* 0x0000901c01007387 */ /* 0x0001e20000100800 */
[C---:B------:R-:W-:Y:S02]  /*70a0*/  SEL R16, R3.reuse, R16, !P0 ;  /* 0x0000001003107207 */ /* 0x040fe40004000000 */
[C---:B------:R-:W-:Y:S01]  /*70b0*/  SEL R20, R3.reuse, R20, !P0 ;  /* 0x0000001403147207 */ /* 0x040fe20004000000 */
[----:B0-----:R-:W2:Y:S04]  /*70c0*/  LDL.LU R28, [R1+0x4110] ;  /* 0x00411000011c7983 */ /* 0x001ea80000300800 */
[----:B------:R0:W-:Y:S04]  /*70d0*/  STL [R1+0x8c], R29 ;  /* 0x00008c1d01007387 */ /* 0x0001e80000100800 */
[----:B0-----:R-:W2:Y:S04]  /*70e0*/  LDL.LU R29, [R1+0x410c] ;  /* 0x00410c00011d7983 */ /* 0x001ea80000300800 */
[----:B------:R0:W-:Y:S04]  /*70f0*/  STL [R1+0x88], R17 ;  /* 0x0000881101007387 */ /* 0x0001e80000100800 */
[----:B0-----:R-:W2:Y:S04]  /*7100*/  LDL.LU R17, [R1+0x4108] ;  /* 0x0041080001117983 */ /* 0x001ea80000300800 */
[----:B------:R0:W-:Y:S04]  /*7110*/  STL [R1+0x84], R16 ;  /* 0x0000841001007387 */ /* 0x0001e80000100800 */
[----:B0-----:R-:W2:Y:S04]  /*7120*/  LDL.LU R16, [R1+0x4104] ;  /* 0x0041040001107983 */ /* 0x001ea80000300800 */
[----:B------:R0:W-:Y:S04]  /*7130*/  STL [R1+0x80], R20 ;  /* 0x0000801401007387 */ /* 0x0001e80000100800 */
[----:B0-----:R-:W2:Y:S01]  /*7140*/  LDL.LU R20, [R1+0x4100] ;  /* 0x0041000001147983 */ /* 0x001ea20000300800 */
[----:B------:R-:W-:-:S02]  /*7150*/  SEL R15, R3, R15, !P0 ;  /* 0x0000000f030f7207 */ /* 0x000fc40004000000 */
[C---:B------:R-:W-:Y:S02]  /*7160*/  SEL R14, R3.reuse, R14, !P0 ;  /* 0x0000000e030e7207 */ /* 0x040fe40004000000 */
[C---:B------:R-:W-:Y:S02]  /*7170*/  SEL R12, R3.reuse, R12, !P0 ;  /* 0x0000000c030c7207 */ /* 0x040fe40004000000 */
[C---:B------:R-:W-:Y:S02]  /*7180*/  SEL R9, R3.reuse, R9, !P0 ;  /* 0x0000000903097207 */ /* 0x040fe40004000000 */
[C---:B------:R-:W-:Y:S02]  /*7190*/  SEL R21, R3.reuse, R21, !P0 ;  /* 0x0000001503157207 */ /* 0x040fe40004000000 */
[----:B--2---:R-:W-:-:S05]  /*71a0*/  SEL R20, R3, R20, !P0 ;  /* 0x0000001403147207 */ /* 0x004fca0004000000 */
[----:B------:R0:W-:Y:S04]  /*71b0*/  STL [R1+0x50], R20 ;  /* 0x0000501401007387 */ /* 0x0001e80000100800 */
[----:B0-----:R-:W2:Y:S04]  /*71c0*/  LDL.LU R20, [R1+0x70] ;  /* 0x0000700001147983 */ /* 0x001ea80000300800 */
[----:B------:R0:W-:Y:S04]  /*71d0*/  STL [R1+0x4c], R15 ;  /* 0x00004c0f01007387 */ /* 0x0001e80000100800 */
[----:B0-----:R-:W3:Y:S04]  /*71e0*/  LDL.LU R15, [R1+0x40fc] ;  /* 0x0040fc00010f7983 */ /* 0x001ee80000300800 */
[----:B------:R0:W-:Y:S04]  /*71f0*/  STL [R1+0x48], R14 ;  /* 0x0000480e01007387 */ /* 0x0001e80000100800 */
[----:B0-----:R-:W3:Y:S04]  /*7200*/  LDL.LU R14, [R1+0x40f8] ;  /* 0x0040f800010e7983 */ /* 0x001ee80000300800 */
[----:B------:R0:W-:Y:S04]  /*7210*/  STL [R1+0x44], R12 ;  /* 0x0000440c01007387 */ /* 0x0001e80000100800 */
[----:B0-----:R-:W3:Y:S04]  /*7220*/  LDL.LU R12, [R1+0x40f4] ;  /* 0x0040f400010c7983 */ /* 0x001ee80000300800 */
[----:B------:R0:W-:Y:S04]  /*7230*/  STL [R1+0x40], R9 ;  /* 0x0000400901007387 */ /* 0x0001e80000100800 */
[----:B0-----:R-:W3:Y:S04]  /*7240*/  LDL.LU R9, [R1+0x40f0] ;  /* 0x0040f00001097983 */ /* 0x001ee80000300800 */
[----:B------:R0:W-:Y:S04]  /*7250*/  STL [R1+0x3c], R21 ;  /* 0x00003c1501007387 */ /* 0x0001e80000100800 */
[----:B0-----:R-:W5:Y:S01]  /*7260*/  LDL.LU R21, [R1+0x40ec] ;  /* 0x0040ec0001157983 */ /* 0x001f620000300800 */
[----:B------:R-:W-:-:S02]  /*7270*/  SEL R18, R3, R18, !P0 ;  /* 0x0000001203127207 */ /* 0x000fc40004000000 */
[C---:B------:R-:W-:Y:S02]  /*7280*/  SEL R11, R3.reuse, R11, !P0 ;  /* 0x0000000b030b7207 */ /* 0x040fe40004000000 */
[C---:B------:R-:W-:Y:S02]  /*7290*/  SEL R10, R3.reuse, R10, !P0 ;  /* 0x0000000a030a7207 */ /* 0x040fe40004000000 */
[C---:B------:R-:W-:Y:S02]  /*72a0*/  SEL R13, R3.reuse, R13, !P0 ;  /* 0x0000000d030d7207 */ /* 0x040fe40004000000 */
[C---:B----4-:R-:W-:Y:S02]  /*72b0*/  SEL R19, R3.reuse, R19, !P0 ;  /* 0x0000001303137207 */ /* 0x050fe40004000000 */
[----:B--2---:R-:W-:-:S05]  /*72c0*/  SEL R20, R3, R20, !P0 ;  /* 0x0000001403147207 */ /* 0x004fca0004000000 */
[----:B------:R-:W-:Y:S04]  /*72d0*/  STL [R1+0x24], R20 ;  /* 0x0000241401007387 */ /* 0x000fe80000100800 */
[----:B------:R0:W-:Y:S04]  /*72e0*/  STL [R1+0x20], R18 ;  /* 0x0000201201007387 */ /* 0x0001e80000100800 */
[----:B------:R1:W-:Y:S04]  /*72f0*/  STL [R1+0x1c], R11 ;  /* 0x00001c0b01007387 */ /* 0x0003e80000100800 */
[----:B------:R2:W-:Y:S01]  /*7300*/  STL [R1+0x18], R10 ;  /* 0x0000180a01007387 */ /* 0x0005e20000100800 */
[----:B0-----:R-:W-:-:S02]  /*7310*/  SEL R18, R3, R23, !P0 ;  /* 0x0000001703127207 */ /* 0x001fc40004000000 */
[----:B-1----:R-:W-:-:S03]  /*7320*/  SEL R11, R3, R24, !P0 ;  /* 0x00000018030b7207 */ /* 0x002fc60004000000 */
[----:B------:R0:W-:Y:S01]  /*7330*/  STL [R1+0x14], R18 ;  /* 0x0000141201007387 */ /* 0x0001e20000100800 */
[----:B--2---:R-:W-:-:S03]  /*7340*/  SEL R10, R3, R27, !P0 ;  /* 0x0000001b030a7207 */ /* 0x004fc60004000000 */
[----:B------:R-:W-:Y:S04]  /*7350*/  STL [R1+0x10], R11 ;  /* 0x0000100b01007387 */ /* 0x000fe80000100800 */
[----:B------:R1:W-:Y:S01]  /*7360*/  STL [R1+0xc], R10 ;  /* 0x00000c0a01007387 */ /* 0x0003e20000100800 */
[C---:B0-----:R-:W-:Y:S02]  /*7370*/  SEL R18, R3.reuse, R26, !P0 ;  /* 0x0000001a03127207 */ /* 0x041fe40004000000 */
[----:B-1----:R-:W-:-:S03]  /*7380*/  SEL R10, R3, R0, !P0 ;  /* 0x00000000030a7207 */ /* 0x002fc60004000000 */
[----:B------:R0:W-:Y:S01]  /*7390*/  STL [R1+0x8], R18 ;  /* 0x0000081201007387 */ /* 0x0001e20000100800 */
[C---:B---3--:R-:W-:Y:S02]  /*73a0*/  SEL R0, R3.reuse, R9, !P0 ;  /* 0x0000000903007207 */ /* 0x048fe40004000000 */
[C---:B0-----:R-:W-:Y:S01]  /*73b0*/  SEL R18, R3.reuse, R22, !P0 ;  /* 0x0000001603127207 */ /* 0x041fe20004000000 */
[----:B------:R-:W0:Y:S01]  /*73c0*/  S2R R24, SR_TID.X ;  /* 0x0000000000187919 */ /* 0x000e220000002100 */
[----:B------:R-:W1:Y:S01]  /*73d0*/  LDC R9, c[0x0][0x3ac] ;  /* 0x0000eb00ff097b82 */ /* 0x000e620000000800 */
[----:B-----5:R-:W-:-:S05]  /*73e0*/  SEL R11, R3, R21, !P0 ;  /* 0x00000015030b7207 */ /* 0x020fca0004000000 */
[----:B------:R-:W-:Y:S04]  /*73f0*/  STL [R1+0x4], R11 ;  /* 0x0000040b01007387 */ /* 0x000fe80000100800 */
[----:B------:R-:W-:Y:S04]  /*7400*/  STL [R1+0x4094], R0 ;  /* 0x0040940001007387 */ /* 0x000fe80000100800 */
[----:B------:R2:W-:Y:S02]  /*7410*/  STL [R1], R10 ;  /* 0x0000000a01007387 */ /* 0x0005e40000100800 */
[----:B--2---:R-:W-:-:S05]  /*7420*/  SEL R10, R3, R25, !P0 ;  /* 0x00000019030a7207 */ /* 0x004fca0004000000 */
[----:B------:R-:W-:Y:S04]  /*7430*/  STL [R1+0x4098], R10 ;  /* 0x0040980a01007387 */ /* 0x000fe80000100800 */
[----:B------:R-:W-:Y:S04]  /*7440*/  STL [R1+0x409c], R13 ;  /* 0x00409c0d01007387 */ /* 0x000fe80000100800 */
[----:B------:R2:W-:Y:S04]  /*7450*/  STL [R1+0x40a0], R18 ;  /* 0x0040a01201007387 */ /* 0x0005e80000100800 */
[----:B--2---:R-:W2:Y:S04]  /*7460*/  LDL.LU R18, [R1+0x118] ;  /* 0x0001180001127983 */ /* 0x004ea80000300800 */
[----:B------:R-:W3:Y:S04]  /*7470*/  LDL.LU R13, [R1+0x114] ;  /* 0x00011400010d7983 */ /* 0x000ee80000300800 */
[----:B------:R-:W4:Y:S04]  /*7480*/  LDL.LU R10, [R1+0x110] ;  /* 0x00011000010a7983 */ /* 0x000f280000300800 */
[----:B------:R-:W5:Y:S04]  /*7490*/  LDL.LU R11, [R1+0x10c] ;  /* 0x00010c00010b7983 */ /* 0x000f680000300800 */
[----:B------:R-:W5:Y:S04]  /*74a0*/  LDL.LU R25, [R1+0x108] ;  /* 0x0001080001197983 */ /* 0x000f680000300800 */
[----:B------:R-:W5:Y:S04]  /*74b0*/  LDL.LU R26, [R1+0x104] ;  /* 0x00010400011a7983 */ /* 0x000f680000300800 */
[----:B------:R-:W5:Y:S04]  /*74c0*/  LDL.LU R27, [R1+0x100] ;  /* 0x00010000011b7983 */ /* 0x000f680000300800 */
[----:B------:R0:W-:Y:S04]  /*74d0*/  STL [R1+0x40a4], R19 ;  /* 0x0040a41301007387 */ /* 0x0001e80000100800 */
[----:B0-----:R-:W5:Y:S01]  /*74e0*/  LDL.LU R19, [R1+0x11c] ;  /* 0x00011c0001137983 */ /* 0x001f620000300800 */
[----:B------:R-:W-:-:S02]  /*74f0*/  SEL R20, R3, R12, !P0 ;  /* 0x0000000c03147207 */ /* 0x000fc40004000000 */
[C---:B------:R-:W-:Y:S01]  /*7500*/  SEL R14, R3.reuse, R14, !P0 ;  /* 0x0000000e030e7207 */ /* 0x040fe20004000000 */
[----:B------:R-:W-:Y:S01]  /*7510*/  @!P1 IMAD.MOV R7, RZ, RZ, -R7 ;  /* 0x000000ffff079224 */ /* 0x000fe200078e0a07 */
[C---:B------:R-:W-:Y:S01]  /*7520*/  SEL R15, R3.reuse, R15, !P0 ;  /* 0x0000000f030f7207 */ /* 0x040fe20004000000 */
[----:B------:R-:W-:Y:S01]  /*7530*/  @!P5 IMAD.MOV R6, RZ, RZ, -R6 ;  /* 0x000000ffff06d224 */ /* 0x000fe200078e0a06 */
[C---:B------:R-:W-:Y:S01]  /*7540*/  SEL R16, R3.reuse, R16, !P0 ;  /* 0x0000001003107207 */ /* 0x040fe20004000000 */
[----:B------:R-:W-:Y:S01]  /*7550*/  @!P2 IMAD.MOV R5, RZ, RZ, -R5 ;  /* 0x000000ffff05a224 */ /* 0x000fe200078e0a05 */
[C---:B------:R-:W-:Y:S01]  /*7560*/  SEL R17, R3.reuse, R17, !P0 ;  /* 0x0000001103117207 */ /* 0x040fe20004000000 */
[----:B------:R-:W-:Y:S01]  /*7570*/  STL [R1+0x40a8], R20 ;  /* 0x0040a81401007387 */ /* 0x000fe20000100800 */
[C---:B------:R-:W-:Y:S02]  /*7580*/  SEL R29, R3.reuse, R29, !P0 ;  /* 0x0000001d031d7207 */ /* 0x040fe40004000000 */
[C---:B------:R-:W-:Y:S01]  /*7590*/  SEL R28, R3.reuse, R28, !P0 ;  /* 0x0000001c031c7207 */ /* 0x040fe20004000000 */
[----:B------:R-:W-:Y:S01]  /*75a0*/  STL [R1+0x40ac], R14 ;  /* 0x0040ac0e01007387 */ /* 0x000fe20000100800 */
[----:B------:R-:W-:-:S02]  /*75b0*/  SEL R21, R3, R8, !P0 ;  /* 0x0000000803157207 */ /* 0x000fc40004000000 */
[C---:B------:R-:W-:Y:S01]  /*75c0*/  SEL R7, R3.reuse, R7, !P0 ;  /* 0x0000000703077207 */ /* 0x040fe20004000000 */
[----:B------:R-:W-:Y:S01]  /*75d0*/  STL [R1+0x40b0], R15 ;  /* 0x0040b00f01007387 */ /* 0x000fe20000100800 */
[----:B------:R-:W-:-:S03]  /*75e0*/  SEL R6, R3, R6, !P0 ;  /* 0x0000000603067207 */ /* 0x000fc60004000000 */
[----:B------:R-:W-:Y:S01]  /*75f0*/  STL [R1+0x40b4], R16 ;  /* 0x0040b41001007387 */ /* 0x000fe20000100800 */
[----:B------:R-:W-:-:S03]  /*7600*/  SEL R22, R3, R5, !P0 ;  /* 0x0000000503167207 */ /* 0x000fc60004000000 */
[----:B------:R-:W-:Y:S01]  /*7610*/  STL [R1+0x40b8], R17 ;  /* 0x0040b81101007387 */ /* 0x000fe20000100800 */
[----:B------:R-:W-:-:S03]  /*7620*/  LOP3.LUT R12, R24, 0x3f, RZ, 0xc0, !PT ;  /* 0x0000003f180c7812 */ /* 0x000fc600078ec0ff */
[----:B------:R-:W-:Y:S04]  /*7630*/  STL [R1+0x40bc], R29 ;  /* 0x0040bc1d01007387 */ /* 0x000fe80000100800 */
[----:B------:R-:W-:Y:S04]  /*7640*/  STL [R1+0x40c0], R28 ;  /* 0x0040c01c01007387 */ /* 0x000fe80000100800 */
[----:B------:R-:W-:Y:S01]  /*7650*/  STL [R1+0x40c4], R21 ;  /* 0x0040c41501007387 */ /* 0x000fe20000100800 */
[----:B------:R-:W-:-:S03]  /*7660*/  @!P4 IMAD.MOV R2, RZ, RZ, -R2 ;  /* 0x000000ffff02c224 */ /* 0x000fc600078e0a02 */
[----:B------:R-:W-:Y:S01]  /*7670*/  STL [R1+0x40c8], R7 ;  /* 0x0040c80701007387 */ /* 0x000fe20000100800 */
[----:B------:R-:W-:-:S03]  /*7680*/  @!P6 IMAD.MOV R4, RZ, RZ, -R4 ;  /* 0x000000ffff04e224 */ /* 0x000fc600078e0a04 */
[----:B------:R-:W-:Y:S01]  /*7690*/  STL [R1+0x40cc], R6 ;  /* 0x0040cc0601007387 */ /* 0x000fe20000100800 */
[----:B-1----:R-:W-:-:S03]  /*76a0*/  IMAD R0, R12, R9, RZ ;  /* 0x000000090c007224 */ /* 0x002fc600078e02ff */
[----:B------:R0:W-:Y:S01]  /*76b0*/  STL [R1+0x40d0], R22 ;  /* 0x0040d01601007387 */ /* 0x0001e20000100800 */
[C---:B------:R-:W-:Y:S02]  /*76c0*/  SEL R24, R3.reuse, R2, !P0 ;  /* 0x0000000203187207 */ /* 0x040fe40004000000 */
[----:B------:R-:W-:Y:S01]  /*76d0*/  SEL R23, R3, R4, !P0 ;  /* 0x0000000403177207 */ /* 0x000fe20004000000 */
[----:B0-----:R-:W-:-:S04]  /*76e0*/  IMAD R22, R12, R9, RZ ;  /* 0x000000090c167224 */ /* 0x001fc800078e02ff */
[----:B------:R-:W-:Y:S01]  /*76f0*/  IMAD R22, R9, 0x40, R22 ;  /* 0x0000004009167824 */ /* 0x000fe200078e0216 */
[----:B------:R-:W-:Y:S01]  /*7700*/  IADD3 R9, P1, PT, R0, UR22, RZ ;  /* 0x0000001600097c10 */ /* 0x000fe2000ff3e0ff */
[----:B------:R-:W-:Y:S03]  /*7710*/  STL [R1+0x40d4], R23 ;  /* 0x0040d41701007387 */ /* 0x000fe60000100800 */
[----:B------:R-:W-:Y:S02]  /*7720*/  IADD3 R8, P0, PT, R22, UR22, RZ ;  /* 0x0000001616087c10 */ /* 0x000fe4000ff1e0ff */
[----:B------:R-:W-:Y:S01]  /*7730*/  LEA.HI.X.SX32 R12, R0, UR23, 0x1, P1 ;  /* 0x00000017000c7c11 */ /* 0x000fe200088f0eff */
[----:B------:R-:W-:Y:S01]  /*7740*/  STL [R1+0x40d8], R24 ;  /* 0x0040d81801007387 */ /* 0x000fe20000100800 */
[----:B------:R-:W-:Y:S02]  /*7750*/  UIMAD UR52, UR52, 0x6e, URZ ;  /* 0x0000006e343478a4 */ /* 0x000fe4000f8e02ff */
[----:B------:R-:W-:Y:S01]  /*7760*/  UIMAD UR54, UR54, 0x6d, URZ ;  /* 0x0000006d363678a4 */ /* 0x000fe2000f8e02ff */
[----:B------:R-:W-:Y:S01]  /*7770*/  STL [R1+0x4044], R9 ;  /* 0x0040440901007387 */ /* 0x000fe20000100800 */
[----:B------:R-:W-:-:S02]  /*7780*/  UIMAD UR56, UR56, 0x6c, URZ ;  /* 0x0000006c383878a4 */ /* 0x000fc4000f8e02ff */
[----:B------:R-:W-:Y:S01]  /*7790*/  UIMAD UR58, UR58, 0x6b, URZ ;  /* 0x0000006b3a3a78a4 */ /* 0x000fe2000f8e02ff */
[----:B------:R0:W-:Y:S01]  /*77a0*/  STL [R1+0x4048], R8 ;  /* 0x0040480801007387 */ /* 0x0001e20000100800 */
[----:B------:R-:W-:Y:S02]  /*77b0*/  UIMAD UR60, UR60, 0x6a, URZ ;  /* 0x0000006a3c3c78a4 */ /* 0x000fe4000f8e02ff */
[----:B------:R-:W-:Y:S01]  /*77c0*/  UIMAD UR62, UR62, 0x69, URZ ;  /* 0x000000693e3e78a4 */ /* 0x000fe2000f8e02ff */
[----:B------:R-:W-:Y:S01]  /*77d0*/  STL [R1+0x403c], R12 ;  /* 0x00403c0c01007387 */ /* 0x000fe20000100800 */
[----:B------:R-:W-:Y:S02]  /*77e0*/  UIMAD UR64, UR64, 0x68, URZ ;  /* 0x00000068404078a4 */ /* 0x000fe4000f8e02ff */
[----:B------:R-:W-:Y:S02]  /*77f0*/  UIMAD UR66, UR66, 0x67, URZ ;  /* 0x00000067424278a4 */ /* 0x000fe4000f8e02ff */
[----:B------:R-:W-:-:S02]  /*7800*/  UIMAD UR67, UR67, 0x66, URZ ;  /* 0x00000066434378a4 */ /* 0x000fc4000f8e02ff */
[----:B------:R-:W-:Y:S02]  /*7810*/  UIMAD UR69, UR69, 0x65, URZ ;  /* 0x00000065454578a4 */ /* 0x000fe4000f8e02ff */
[----:B------:R-:W-:Y:S02]  /*7820*/  UIMAD UR70, UR70, 0x64, URZ ;  /* 0x00000064464678a4 */ /* 0x000fe4000f8e02ff */
[----:B------:R-:W-:Y:S02]  /*7830*/  UIMAD UR72, UR72, 0x63, URZ ;  /* 0x00000063484878a4 */ /* 0x000fe4000f8e02ff */
        /* <DEDUP_REMOVED lines=34> */
[----:B------:R-:W-:Y:S02]  /*7a60*/  USHF.L.U32 UR9, UR9, 0x6, URZ ;  /* 0x0000000609097899 */ /* 0x000fe400080006ff */
        /* <DEDUP_REMOVED lines=15> */
[----:B------:R-:W-:Y:S01]  /*7b60*/  UIMAD UR63, UR63, 0x30, URZ ;  /* 0x000000303f3f78a4 */ /* 0x000fe2000f8e02ff */
[----:B------:R-:W1:Y:S01]  /*7b70*/  LDCU UR22, c[0x0][0x3a8] ;  /* 0x00007500ff1677ac */ /* 0x000e620008000800 */
[----:B--2---:R-:W-:-:S02]  /*7b80*/  IMAD R3, R18, UR77, RZ ;  /* 0x0000004d12037c24 */ /* 0x004fc4000f8e02ff */
[----:B---3--:R-:W-:-:S03]  /*7b90*/  IMAD R4, R13, UR77, RZ ;  /* 0x0000004d0d047c24 */ /* 0x008fc6000f8e02ff */
[----:B------:R-:W-:Y:S01]  /*7ba0*/  IADD3 R6, P1, PT, R3, UR20, RZ ;  /* 0x0000001403067c10 */ /* 0x000fe2000ff3e0ff */
[----:B----4-:R-:W-:Y:S01]  /*7bb0*/  IMAD R5, R10, UR77, RZ ;  /* 0x0000004d0a057c24 */ /* 0x010fe2000f8e02ff */
[----:B------:R-:W-:Y:S01]  /*7bc0*/  IADD3 R7, P2, PT, R4, UR20, RZ ;  /* 0x0000001404077c10 */ /* 0x000fe2000ff5e0ff */
[----:B-----5:R-:W-:Y:S02]  /*7bd0*/  IMAD R11, R11, UR77, RZ ;  /* 0x0000004d0b0b7c24 */ /* 0x020fe4000f8e02ff */
[----:B------:R-:W-:-:S03]  /*7be0*/  IMAD R25, R25, UR77, RZ ;  /* 0x0000004d19197c24 */ /* 0x000fc6000f8e02ff */
[----:B0-----:R-:W-:Y:S01]  /*7bf0*/  IADD3 R8, P4, PT, R11, UR20, RZ ;  /* 0x000000140b087c10 */ /* 0x001fe2000ff9e0ff */
[----:B------:R-:W-:-:S05]  /*7c00*/  IMAD R2, R19, UR77, RZ ;  /* 0x0000004d13027c24 */ /* 0x000fca000f8e02ff */
[----:B------:R-:W-:-:S05]  /*7c10*/  IADD3 R0, P6, PT, R2, UR20, RZ ;  /* 0x0000001402007c10 */ /* 0x000fca000ffde0ff */
[----:B------:R0:W-:Y:S04]  /*7c20*/  STL [R1+0x1144], R0 ;  /* 0x0011440001007387 */ /* 0x0001e80000100800 */
[----:B------:R2:W-:Y:S01]  /*7c30*/  STL [R1+0x1148], R6 ;  /* 0x0011480601007387 */ /* 0x0005e20000100800 */
[----:B0-----:R-:W-:-:S03]  /*7c40*/  IADD3 R0, P3, PT, R5, UR20, RZ ;  /* 0x0000001405007c10 */ /* 0x001fc6000ff7e0ff */
[----:B--2---:R-:W2:Y:S04]  /*7c50*/  LDL.LU R6, [R1+0xf4] ;  /* 0x0000f40001067983 */ /* 0x004ea80000300800 */
[----:B------:R0:W-:Y:S04]  /*7c60*/  STL [R1+0x114c], R7 ;  /* 0x00114c0701007387 */ /* 0x0001e80000100800 */
[----:B------:R3:W-:Y:S04]  /*7c70*/  STL [R1+0x1150], R0 ;  /* 0x0011500001007387 */ /* 0x0007e80000100800 */
[----:B0-----:R-:W4:Y:S01]  /*7c80*/  LDL.LU R7, [R1+0xf0] ;  /* 0x0000f00001077983 */ /* 0x001f220000300800 */
[----:B---3--:R-:W-:-:S03]  /*7c90*/  IADD3 R0, P5, PT, R25, UR20, RZ ;  /* 0x0000001419007c10 */ /* 0x008fc6000ffbe0ff */
[----:B------:R0:W-:Y:S04]  /*7ca0*/  STL [R1+0x1154], R8 ;  /* 0x0011540801007387 */ /* 0x0001e80000100800 */
[----:B------:R-:W3:Y:S04]  /*7cb0*/  LDL.LU R21, [R1+0xec] ;  /* 0x0000ec0001157983 */ /* 0x000ee80000300800 */
[----:B------:R-:W5:Y:S04]  /*7cc0*/  LDL.LU R28, [R1+0xe8] ;  /* 0x0000e800011c7983 */ /* 0x000f680000300800 */
[----:B------:R0:W-:Y:S04]  /*7cd0*/  STL [R1+0x1158], R0 ;  /* 0x0011580001007387 */ /* 0x0001e80000100800 */
[----:B------:R-:W2:Y:S04]  /*7ce0*/  LDL.LU R29, [R1+0xe4] ;  /* 0x0000e400011d7983 */ /* 0x000ea80000300800 */
[----:B------:R-:W2:Y:S04]  /*7cf0*/  LDL.LU R17, [R1+0xe0] ;  /* 0x0000e00001117983 */ /* 0x000ea80000300800 */
[----:B------:R-:W2:Y:S04]  /*7d00*/  LDL.LU R16, [R1+0xdc] ;  /* 0x0000dc0001107983 */ /* 0x000ea80000300800 */
[----:B------:R-:W2:Y:S04]  /*7d10*/  LDL.LU R15, [R1+0xd8] ;  /* 0x0000d800010f7983 */ /* 0x000ea80000300800 */
[----:B------:R-:W2:Y:S04]  /*7d20*/  LDL.LU R14, [R1+0xd4] ;  /* 0x0000d400010e7983 */ /* 0x000ea80000300800 */
[----:B------:R-:W2:Y:S04]  /*7d30*/  LDL.LU R20, [R1+0xd0] ;  /* 0x0000d00001147983 */ /* 0x000ea80000300800 */
[----:B------:R-:W2:Y:S04]  /*7d40*/  LDL.LU R19, [R1+0xcc] ;  /* 0x0000cc0001137983 */ /* 0x000ea80000300800 */
[----:B------:R-:W2:Y:S04]  /*7d50*/  LDL.LU R18, [R1+0xc8] ;  /* 0x0000c80001127983 */ /* 0x000ea80000300800 */
[----:B------:R-:W2:Y:S01]  /*7d60*/  LDL.LU R13, [R1+0xc4] ;  /* 0x0000c400010d7983 */ /* 0x000ea20000300800 */
[----:B------:R-:W-:Y:S01]  /*7d70*/  IMAD R26, R26, UR77, RZ ;  /* 0x0000004d1a1a7c24 */ /* 0x000fe2000f8e02ff */
[----:B------:R-:W-:Y:S01]  /*7d80*/  LEA.HI.X.SX32 R2, R2, UR21, 0x1, P6 ;  /* 0x0000001502027c11 */ /* 0x000fe2000b0f0eff */
[----:B------:R-:W-:Y:S01]  /*7d90*/  IMAD R27, R27, UR77, RZ ;  /* 0x0000004d1b1b7c24 */ /* 0x000fe2000f8e02ff */
[----:B------:R-:W-:Y:S01]  /*7da0*/  LEA.HI.X.SX32 R3, R3, UR21, 0x1, P1 ;  /* 0x0000001503037c11 */ /* 0x000fe200088f0eff */
[----:B------:R-:W2:Y:S01]  /*7db0*/  LDL.LU R10, [R1+0xc0] ;  /* 0x0000c000010a7983 */ /* 0x000ea20000300800 */
[----:B0-----:R-:W-:Y:S01]  /*7dc0*/  IADD3 R8, P6, PT, R26, UR20, RZ ;  /* 0x000000141a087c10 */ /* 0x001fe2000ffde0ff */
[----:B-1----:R-:W-:-:S02]  /*7dd0*/  UIMAD UR22, UR22, 0x2f, URZ ;  /* 0x0000002f161678a4 */ /* 0x002fc4000f8e02ff */
[----:B------:R-:W2:Y:S01]  /*7de0*/  LDL.LU R0, [R1+0xbc] ;  /* 0x0000bc0001007983 */ /* 0x000ea20000300800 */
[----:B------:R-:W-:Y:S01]  /*7df0*/  LEA.HI.X.SX32 R4, R4, UR21, 0x1, P2 ;  /* 0x0000001504047c11 */ /* 0x000fe200090f0eff */
[----:B------:R-:W0:Y:S02]  /*7e00*/  LDCU UR77, c[0x0][0x3a8] ;  /* 0x00007500ff4d77ac */ /* 0x000e240008000800 */
[----:B------:R1:W-:Y:S04]  /*7e10*/  STL [R1+0x113c], R2 ;  /* 0x00113c0201007387 */ /* 0x0003e80000100800 */
[----:B------:R-:W-:Y:S04]  /*7e20*/  STL [R1+0x1140], R8 ;  /* 0x0011400801007387 */ /* 0x000fe80000100800 */
[----:B------:R0:W-:Y:S01]  /*7e30*/  STL [R1+0x1134], R3 ;  /* 0x0011340301007387 */ /* 0x0001e20000100800 */
[----:B-1----:R-:W-:Y:S01]  /*7e40*/  IADD3 R2, P1, PT, R27, UR20, RZ ;  /* 0x000000141b027c10 */ /* 0x002fe2000ff3e0ff */
[----:B------:R-:W1:Y:S04]  /*7e50*/  LDCU UR20, c[0x0][0x3a8] ;  /* 0x00007500ff1477ac */ /* 0x000e680008000800 */
[----:B------:R1:W-:Y:S01]  /*7e60*/  STL [R1+0x1138], R2 ;  /* 0x0011380201007387 */ /* 0x0003e20000100800 */
[----:B0-----:R-:W-:-:S03]  /*7e70*/  LEA.HI.X.SX32 R3, R5, UR21, 0x1, P3 ;  /* 0x0000001505037c11 */ /* 0x001fc600098f0eff */
[----:B------:R0:W-:Y:S04]  /*7e80*/  STL [R1+0x1130], R4 ;  /* 0x0011300401007387 */ /* 0x0001e80000100800 */
[----:B------:R0:W-:Y:S01]  /*7e90*/  STL [R1+0x112c], R3 ;  /* 0x00112c0301007387 */ /* 0x0001e20000100800 */
[----:B-1----:R-:W-:Y:S02]  /*7ea0*/  LEA.HI.X.SX32 R2, R11, UR21, 0x1, P4 ;  /* 0x000000150b027c11 */ /* 0x002fe4000a0f0eff */
[----:B------:R-:W-:Y:S02]  /*7eb0*/  LEA.HI.X.SX32 R11, R22, UR23, 0x1, P0 ;  /* 0x00000017160b7c11 */ /* 0x000fe400080f0eff */
[----:B0-----:R-:W-:Y:S01]  /*7ec0*/  LEA.HI.X.SX32 R4, R25, UR21, 0x1, P5 ;  /* 0x0000001519047c11 */ /* 0x001fe2000a8f0eff */
[----:B------:R0:W-:Y:S01]  /*7ed0*/  STL [R1+0x1128], R2 ;  /* 0x0011280201007387 */ /* 0x0001e20000100800 */
[----:B------:R-:W-:-:S03]  /*7ee0*/  LEA.HI.X.SX32 R3, R26, UR21, 0x1, P6 ;  /* 0x000000151a037c11 */ /* 0x000fc6000b0f0eff */
[----:B------:R-:W-:Y:S04]  /*7ef0*/  STL [R1+0x1124], R4 ;  /* 0x0011240401007387 */ /* 0x000fe80000100800 */
[----:B------:R-:W-:Y:S01]  /*7f00*/  STL [R1+0x1120], R3 ;  /* 0x0011200301007387 */ /* 0x000fe20000100800 */
[----:B0-----:R-:W-:Y:S01]  /*7f10*/  LEA.HI.X.SX32 R2, R27, UR21, 0x1, P1 ;  /* 0x000000151b027c11 */ /* 0x001fe200088f0eff */
[----:B----4-:R-:W-:Y:S02]  /*7f20*/  IMAD R12, R7, UR76, RZ ;  /* 0x0000004c070c7c24 */ /* 0x010fe4000f8e02ff */
[----:B------:R0:W-:Y:S01]  /*7f30*/  STL [R1+0x4040], R11 ;  /* 0x0040400b01007387 */ /* 0x0001e20000100800 */
[----:B--2---:R-:W-:Y:S01]  /*7f40*/  IMAD R0, R0, UR76, RZ ;  /* 0x0000004c00007c24 */ /* 0x004fe2000f8e02ff */
[----:B------:R-:W-:Y:S01]  /*7f50*/  UIMAD UR23, UR50, 0x7f, URZ ;  /* 0x0000007f321778a4 */ /* 0x000fe2000f8e02ff */
[----:B0-----:R-:W-:-:S02]  /*7f60*/  IMAD R11, R6, UR76, RZ ;  /* 0x0000004c060b7c24 */ /* 0x001fc4000f8e02ff */
[----:B---3--:R-:W-:Y:S01]  /*7f70*/  IMAD R4, R21, UR76, RZ ;  /* 0x0000004c15047c24 */ /* 0x008fe2000f8e02ff */
[----:B------:R0:W-:Y:S01]  /*7f80*/  STL [R1+0x111c], R2 ;  /* 0x00111c0201007387 */ /* 0x0001e20000100800 */
[----:B-----5:R-:W-:Y:S01]  /*7f90*/  IMAD R3, R28, UR76, RZ ;  /* 0x0000004c1c037c24 */ /* 0x020fe2000f8e02ff */
[----:B------:R-:W-:Y:S02]  /*7fa0*/  UIMAD UR77, UR77, 0x2e, URZ ;  /* 0x0000002e4d4d78a4 */ /* 0x000fe4000f8e02ff */
[----:B------:R-:W-:Y:S01]  /*7fb0*/  STL [R1+0x40dc], R11 ;  /* 0x0040dc0b01007387 */ /* 0x000fe20000100800 */
[----:B------:R-:W-:Y:S01]  /*7fc0*/  UIMAD UR20, UR20, 0x2d, URZ ;  /* 0x0000002d141478a4 */ /* 0x000fe2000f8e02ff */
[----:B------:R-:W1:Y:S02]  /*7fd0*/  LDCU UR21, c[0x0][0x3a8] ;  /* 0x00007500ff1577ac */ /* 0x000e640008000800 */
[----:B------:R-:W-:Y:S01]  /*7fe0*/  STL [R1+0x40e0], R12 ;  /* 0x0040e00c01007387 */ /* 0x000fe20000100800 */
[----:B0-----:R-:W-:-:S03]  /*7ff0*/  IMAD R2, R29, UR76, RZ ;  /* 0x0000004c1d027c24 */ /* 0x001fc6000f8e02ff */
[----:B------:R0:W-:Y:S04]  /*8000*/  STL [R1+0x18c], R4 ;  /* 0x00018c0401007387 */ /* 0x0001e80000100800 */
[----:B------:R2:W-:Y:S01]  /*8010*/  STL [R1+0x188], R3 ;  /* 0x0001880301007387 */ /* 0x0005e20000100800 */
[----:B0-----:R-:W-:-:S03]  /*8020*/  IMAD R4, R17, UR76, RZ ;  /* 0x0000004c11047c24 */ /* 0x001fc6000f8e02ff */
[----:B------:R0:W-:Y:S01]  /*8030*/  STL [R1+0x184], R2 ;  /* 0x0001840201007387 */ /* 0x0001e20000100800 */
[----:B--2---:R-:W-:-:S03]  /*8040*/  IMAD R3, R16, UR76, RZ ;  /* 0x0000004c10037c24 */ /* 0x004fc6000f8e02ff */
[----:B------:R2:W-:Y:S04]  /*8050*/  STL [R1+0x180], R4 ;  /* 0x0001800401007387 */ /* 0x0005e80000100800 */
[----:B------:R3:W-:Y:S01]  /*8060*/  STL [R1+0x17c], R3 ;  /* 0x00017c0301007387 */ /* 0x0007e20000100800 */
[----:B0-----:R-:W-:Y:S02]  /*8070*/  IMAD R2, R15, UR76, RZ ;  /* 0x0000004c0f027c24 */ /* 0x001fe4000f8e02ff */
[----:B--2---:R-:W-:-:S03]  /*8080*/  IMAD R4, R14, UR76, RZ ;  /* 0x0000004c0e047c24 */ /* 0x004fc6000f8e02ff */
[----:B------:R0:W-:Y:S01]  /*8090*/  STL [R1+0x178], R2 ;  /* 0x0001780201007387 */ /* 0x0001e20000100800 */
[----:B---3--:R-:W-:-:S03]  /*80a0*/  IMAD R3, R20, UR76, RZ ;  /* 0x0000004c14037c24 */ /* 0x008fc6000f8e02ff */
[----:B------:R2:W-:Y:S04]  /*80b0*/  STL [R1+0x174], R4 ;  /* 0x0001740401007387 */ /* 0x0005e80000100800 */
[----:B------:R3:W-:Y:S01]  /*80c0*/  STL [R1+0x170], R3 ;  /* 0x0001700301007387 */ /* 0x0007e20000100800 */
[----:B0-----:R-:W-:Y:S02]  /*80d0*/  IMAD R2, R19, UR76, RZ ;  /* 0x0000004c13027c24 */ /* 0x001fe4000f8e02ff */
[----:B--2---:R-:W-:-:S03]  /*80e0*/  IMAD R4, R18, UR76, RZ ;  /* 0x0000004c12047c24 */ /* 0x004fc6000f8e02ff */
[----:B------:R0:W-:Y:S01]  /*80f0*/  STL [R1+0x16c], R2 ;  /* 0x00016c0201007387 */ /* 0x0001e20000100800 */
[----:B---3--:R-:W-:-:S03]  /*8100*/  IMAD R3, R13, UR76, RZ ;  /* 0x0000004c0d037c24 */ /* 0x008fc6000f8e02ff */
[----:B------:R-:W-:Y:S04]  /*8110*/  STL [R1+0x168], R4 ;  /* 0x0001680401007387 */ /* 0x000fe80000100800 */
[----:B------:R-:W-:Y:S04]  /*8120*/  STL [R1+0x164], R3 ;  /* 0x0001640301007387 */ /* 0x000fe80000100800 */
[----:B------:R-:W2:Y:S01]  /*8130*/  LDL.LU R12, [R1+0xb0] ;  /* 0x0000b000010c7983 */ /* 0x000ea20000300800 */
[----:B0-----:R-:W-:-:S05]  /*8140*/  IMAD R2, R10, UR76, RZ ;  /* 0x0000004c0a027c24 */ /* 0x001fca000f8e02ff */
[----:B------:R-:W-:Y:S04]  /*8150*/  STL [R1+0x160], R2 ;  /* 0x0001600201007387 */ /* 0x000fe80000100800 */
[----:B--2---:R0:W-:Y:S04]  /*8160*/  STL [R1+0x40e4], R12 ;  /* 0x0040e40c01007387 */ /* 0x0041e80000100800 */
[----:B------:R-:W-:Y:S04]  /*8170*/  STL [R1+0x15c], R0 ;  /* 0x00015c0001007387 */ /* 0x000fe80000100800 */
[----:B0-----:R-:W2:Y:S04]  /*8180*/  LDL.LU R12, [R1+0xb4] ;  /* 0x0000b400010c7983 */ /* 0x001ea80000300800 */
[----:B--2---:R0:W-:Y:S04]  /*8190*/  STL [R1+0x40e8], R12 ;  /* 0x0040e80c01007387 */ /* 0x0041e80000100800 */
[----:B0-----:R-:W2:Y:S04]  /*81a0*/  LDL.LU R12, [R1+0xb8] ;  /* 0x0000b800010c7983 */ /* 0x001ea80000300800 */
[----:B------:R-:W3:Y:S04]  /*81b0*/  LDL.LU R11, [R1+0xac] ;  /* 0x0000ac00010b7983 */ /* 0x000ee80000300800 */
[----:B------:R-:W4:Y:S04]  /*81c0*/  LDL.LU R24, [R1+0xa8] ;  /* 0x0000a80001187983 */ /* 0x000f280000300800 */
[----:B------:R-:W5:Y:S04]  /*81d0*/  LDL.LU R23, [R1+0xa4] ;  /* 0x0000a40001177983 */ /* 0x000f680000300800 */
[----:B------:R-:W3:Y:S04]  /*81e0*/  LDL.LU R22, [R1+0xa0] ;  /* 0x0000a00001167983 */ /* 0x000ee80000300800 */
        /* <DEDUP_REMOVED lines=23> */
[----:B------:R-:W3:Y:S01]  /*8360*/  LDL.LU R9, [R1] ;  /* 0x0000000001097983 */ /* 0x000ee20000300800 */
[----:B--2---:R-:W-:-:S05]  /*8370*/  IMAD R12, R12, UR76, RZ ;  /* 0x0000004c0c0c7c24 */ /* 0x004fca000f8e02ff */
[----:B------:R0:W-:Y:S04]  /*8380*/  STL [R1+0x158], R12 ;  /* 0x0001580c01007387 */ /* 0x0001e80000100800 */
[----:B0-----:R-:W2:Y:S02]  /*8390*/  LDL.LU R12, [R1+0x40e8] ;  /* 0x0040e800010c7983 */ /* 0x001ea40000300800 */
[----:B--2---:R-:W-:-:S05]  /*83a0*/  IMAD R12, R12, UR76, RZ ;  /* 0x0000004c0c0c7c24 */ /* 0x004fca000f8e02ff */
[----:B------:R0:W-:Y:S04]  /*83b0*/  STL [R1+0x154], R12 ;  /* 0x0001540c01007387 */ /* 0x0001e80000100800 */
[----:B0-----:R-:W2:Y:S01]  /*83c0*/  LDL.LU R12, [R1+0x40e4] ;  /* 0x0040e400010c7983 */ /* 0x001ea20000300800 */
[----:B---3--:R-:W-:Y:S02]  /*83d0*/  IMAD R11, R11, UR76, RZ ;  /* 0x0000004c0b0b7c24 */ /* 0x008fe4000f8e02ff */
[----:B----4-:R-:W-:Y:S02]  /*83e0*/  IMAD R24, R24, UR76, RZ ;  /* 0x0000004c18187c24 */ /* 0x010fe4000f8e02ff */
[----:B-----5:R-:W-:Y:S02]  /*83f0*/  IMAD R23, R23, UR76, RZ ;  /* 0x0000004c17177c24 */ /* 0x020fe4000f8e02ff */
[----:B------:R-:W-:-:S02]  /*8400*/  IMAD R22, R22, UR76, RZ ;  /* 0x0000004c16167c24 */ /* 0x000fc4000f8e02ff */
[----:B------:R-:W-:Y:S02]  /*8410*/  IMAD R6, R6, UR76, RZ ;  /* 0x0000004c06067c24 */ /* 0x000fe4000f8e02ff */
[----:B------:R-:W-:Y:S02]  /*8420*/  IMAD R7, R7, UR76, RZ ;  /* 0x0000004c07077c24 */ /* 0x000fe4000f8e02ff */
[----:B------:R-:W-:Y:S02]  /*8430*/  IMAD R21, R21, UR76, RZ ;  /* 0x0000004c15157c24 */ /* 0x000fe4000f8e02ff */
[----:B------:R-:W-:Y:S02]  /*8440*/  IMAD R28, R28, UR76, RZ ;  /* 0x0000004c1c1c7c24 */ /* 0x000fe4000f8e02ff */
[----:B------:R-:W-:Y:S02]  /*8450*/  IMAD R29, R29, UR76, RZ ;  /* 0x0000004c1d1d7c24 */ /* 0x000fe4000f8e02ff */
        /* <DEDUP_REMOVED lines=10> */
[----:B--2---:R-:W-:-:S05]  /*8500*/  IMAD R12, R12, UR76, RZ ;  /* 0x0000004c0c0c7c24 */ /* 0x004fca000f8e02ff */
[----:B------:R0:W-:Y:S04]  /*8510*/  STL [R1+0x150], R12 ;  /* 0x0001500c01007387 */ /* 0x0001e80000100800 */
[----:B0-----:R-:W2:Y:S04]  /*8520*/  LDL.LU R12, [R1+0x40e0] ;  /* 0x0040e000010c7983 */ /* 0x001ea80000300800 */
[----:B------:R0:W-:Y:S04]  /*8530*/  STL [R1+0x14c], R11 ;  /* 0x00014c0b01007387 */ /* 0x0001e80000100800 */
[----:B0-----:R-:W3:Y:S04]  /*8540*/  LDL.LU R11, [R1+0x40dc] ;  /* 0x0040dc00010b7983 */ /* 0x001ee80000300800 */
[----:B------:R0:W-:Y:S04]  /*8550*/  STL [R1+0x148], R24 ;  /* 0x0001481801007387 */ /* 0x0001e80000100800 */
[----:B0-----:R-:W4:Y:S04]  /*8560*/  LDL.LU R24, [R1+0x40d8] ;  /* 0x0040d80001187983 */ /* 0x001f280000300800 */
[----:B------:R0:W-:Y:S04]  /*8570*/  STL [R1+0x144], R23 ;  /* 0x0001441701007387 */ /* 0x0001e80000100800 */
[----:B0-----:R-:W5:Y:S04]  /*8580*/  LDL.LU R23, [R1+0x40d4] ;  /* 0x0040d40001177983 */ /* 0x001f680000300800 */
[----:B------:R0:W-:Y:S04]  /*8590*/  STL [R1+0x140], R22 ;  /* 0x0001401601007387 */ /* 0x0001e80000100800 */
[----:B0-----:R-:W2:Y:S04]  /*85a0*/  LDL.LU R22, [R1+0x40d0] ;  /* 0x0040d00001167983 */ /* 0x001ea80000300800 */
[----:B------:R0:W-:Y:S04]  /*85b0*/  STL [R1+0x13c], R6 ;  /* 0x00013c0601007387 */ /* 0x0001e80000100800 */
[----:B0-----:R-:W2:Y:S04]  /*85c0*/  LDL.LU R6, [R1+0x40cc] ;  /* 0x0040cc0001067983 */ /* 0x001ea80000300800 */
[----:B------:R0:W-:Y:S04]  /*85d0*/  STL [R1+0x138], R7 ;  /* 0x0001380701007387 */ /* 0x0001e80000100800 */
[----:B0-----:R-:W3:Y:S04]  /*85e0*/  LDL.LU R7, [R1+0x40c8] ;  /* 0x0040c80001077983 */ /* 0x001ee80000300800 */
[----:B------:R0:W-:Y:S04]  /*85f0*/  STL [R1+0x134], R21 ;  /* 0x0001341501007387 */ /* 0x0001e80000100800 */
[----:B0-----:R-:W4:Y:S04]  /*8600*/  LDL.LU R21, [R1+0x40c4] ;  /* 0x0040c40001157983 */ /* 0x001f280000300800 */
        /* <DEDUP_REMOVED lines=23> */
[----:B0-----:R-:W4:Y:S01]  /*8780*/  LDL.LU R0, [R1+0x4094] ;  /* 0x0040940001007983 */ /* 0x001f220000300800 */
[----:B------:R-:W-:-:S05]  /*8790*/  IMAD R27, R27, UR76, RZ ;  /* 0x0000004c1b1b7c24 */ /* 0x000fca000f8e02ff */
[----:B------:R0:W-:Y:S02]  /*87a0*/  STL [R1+0x100], R27 ;  /* 0x0001001b01007387 */ /* 0x0001e40000100800 */
[----:B0-----:R-:W-:Y:S02]  /*87b0*/  IMAD R27, R26, UR76, RZ ;  /* 0x0000004c1a1b7c24 */ /* 0x001fe4000f8e02ff */
[----:B------:R-:W-:Y:S02]  /*87c0*/  IMAD R26, R25, UR76, RZ ;  /* 0x0000004c191a7c24 */ /* 0x000fe4000f8e02ff */
[----:B------:R-:W-:Y:S02]  /*87d0*/  IMAD R25, R5, UR76, RZ ;  /* 0x0000004c05197c24 */ /* 0x000fe4000f8e02ff */
[----:B------:R-:W-:Y:S01]  /*87e0*/  IMAD R5, R4, UR76, RZ ;  /* 0x0000004c04057c24 */ /* 0x000fe2000f8e02ff */
[----:B------:R-:W-:Y:S01]  /*87f0*/  STL [R1+0xfc], R27 ;  /* 0x0000fc1b01007387 */ /* 0x000fe20000100800 */
[----:B------:R-:W-:-:S02]  /*8800*/  IMAD R4, R3, UR76, RZ ;  /* 0x0000004c03047c24 */ /* 0x000fc4000f8e02ff */
[----:B------:R-:W-:Y:S01]  /*8810*/  IMAD R3, R2, UR76, RZ ;  /* 0x0000004c02037c24 */ /* 0x000fe2000f8e02ff */
[----:B------:R-:W-:Y:S01]  /*8820*/  STL [R1+0xf8], R26 ;  /* 0x0000f81a01007387 */ /* 0x000fe20000100800 */
[----:B------:R-:W-:Y:S02]  /*8830*/  IMAD R2, R8, UR76, RZ ;  /* 0x0000004c08027c24 */ /* 0x000fe4000f8e02ff */
[----:B------:R-:W-:Y:S01]  /*8840*/  IMAD R8, R9, UR76, RZ ;  /* 0x0000004c09087c24 */ /* 0x000fe2000f8e02ff */
[----:B------:R-:W-:Y:S04]  /*8850*/  STL [R1+0xf4], R25 ;  /* 0x0000f41901007387 */ /* 0x000fe80000100800 */
[----:B------:R2:W-:Y:S04]  /*8860*/  STL [R1+0xf0], R5 ;  /* 0x0000f00501007387 */ /* 0x0005e80000100800 */
[----:B------:R3:W-:Y:S04]  /*8870*/  STL [R1+0xec], R4 ;  /* 0x0000ec0401007387 */ /* 0x0007e80000100800 */
[----:B------:R4:W-:Y:S04]  /*8880*/  STL [R1+0xe8], R3 ;  /* 0x0000e80301007387 */ /* 0x0009e80000100800 */
[----:B------:R0:W-:Y:S04]  /*8890*/  STL [R1+0xe4], R2 ;  /* 0x0000e40201007387 */ /* 0x0001e80000100800 */
[----:B------:R-:W-:Y:S04]  /*88a0*/  STL [R1+0xe0], R8 ;  /* 0x0000e00801007387 */ /* 0x000fe80000100800 */
[----:B------:R-:W-:Y:S01]  /*88b0*/  STL [R1+0x404c], R8 ;  /* 0x00404c0801007387 */ /* 0x000fe20000100800 */
[----:B--2---:R-:W-:-:S02]  /*88c0*/  IMAD R5, R6, UR76, RZ ;  /* 0x0000004c06057c24 */ /* 0x004fc4000f8e02ff */
[----:B------:R-:W-:Y:S02]  /*88d0*/  IMAD R6, R22, UR76, RZ ;  /* 0x0000004c16067c24 */ /* 0x000fe4000f8e02ff */
[----:B---3--:R-:W-:Y:S02]  /*88e0*/  IMAD R4, R7, UR76, RZ ;  /* 0x0000004c07047c24 */ /* 0x008fe4000f8e02ff */
[----:B-----5:R-:W-:Y:S02]  /*88f0*/  IMAD R7, R23, UR76, RZ ;  /* 0x0000004c17077c24 */ /* 0x020fe4000f8e02ff */
[----:B----4-:R-:W-:Y:S02]  /*8900*/  IMAD R3, R21, UR76, RZ ;  /* 0x0000004c15037c24 */ /* 0x010fe4000f8e02ff */
[----:B0-----:R-:W-:Y:S02]  /*8910*/  IMAD R2, R28, UR76, RZ ;  /* 0x0000004c1c027c24 */ /* 0x001fe4000f8e02ff */
[----:B------:R-:W-:-:S02]  /*8920*/  IMAD R25, R16, UR76, RZ ;  /* 0x0000004c10197c24 */ /* 0x000fc4000f8e02ff */
[----:B------:R-:W-:Y:S02]  /*8930*/  IMAD R26, R15, UR76, RZ ;  /* 0x0000004c0f1a7c24 */ /* 0x000fe4000f8e02ff */
[----:B------:R-:W-:Y:S02]  /*8940*/  IMAD R27, R10, UR76, RZ ;  /* 0x0000004c0a1b7c24 */ /* 0x000fe4000f8e02ff */
[----:B------:R-:W-:Y:S02]  /*8950*/  IMAD R9, R0, UR76, RZ ;  /* 0x0000004c00097c24 */ /* 0x000fe4000f8e02ff */
[----:B------:R-:W-:-:S05]  /*8960*/  IMAD R0, R13, UR76, RZ ;  /* 0x0000004c0d007c24 */ /* 0x000fca000f8e02ff */
[----:B------:R0:W-:Y:S04]  /*8970*/  STL [R1+0xd4], R0 ;  /* 0x0000d40001007387 */ /* 0x0001e80000100800 */
[----:B------:R-:W-:Y:S01]  /*8980*/  STL [R1+0xdc], R9 ;  /* 0x0000dc0901007387 */ /* 0x000fe20000100800 */
[----:B0-----:R-:W-:-:S03]  /*8990*/  IMAD R0, R18, UR76, RZ ;  /* 0x0000004c12007c24 */ /* 0x001fc6000f8e02ff */
[----:B------:R-:W-:Y:S04]  /*89a0*/  STL [R1+0x4050], R9 ;  /* 0x0040500901007387 */ /* 0x000fe80000100800 */
[----:B------:R0:W-:Y:S04]  /*89b0*/  STL [R1+0xd0], R0 ;  /* 0x0000d00001007387 */ /* 0x0001e80000100800 */
[----:B------:R-:W-:Y:S01]  /*89c0*/  STL [R1+0xd8], R27 ;  /* 0x0000d81b01007387 */ /* 0x000fe20000100800 */
[----:B0-----:R-:W-:-:S03]  /*89d0*/  IMAD R0, R19, UR76, RZ ;  /* 0x0000004c13007c24 */ /* 0x001fc6000f8e02ff */
[----:B------:R-:W-:Y:S04]  /*89e0*/  STL [R1+0x4054], R27 ;  /* 0x0040541b01007387 */ /* 0x000fe80000100800 */
[----:B------:R0:W-:Y:S01]  /*89f0*/  STL [R1+0xcc], R0 ;  /* 0x0000cc0001007387 */ /* 0x0001e20000100800 */
[----:B------:R-:W-:Y:S02]  /*8a00*/  IMAD R19, R14, UR76, RZ ;  /* 0x0000004c0e137c24 */ /* 0x000fe4000f8e02ff */
[----:B0-----:R-:W-:-:S05]  /*8a10*/  IMAD R0, R20, UR76, RZ ;  /* 0x0000004c14007c24 */ /* 0x001fca000f8e02ff */
[----:B------:R0:W-:Y:S04]  /*8a20*/  STL [R1+0xb0], R0 ;  /* 0x0000b00001007387 */ /* 0x0001e80000100800 */
[----:B------:R-:W2:Y:S01]  /*8a30*/  LDL R16, [R1+0x180] ;  /* 0x0001800001107983 */ /* 0x000ea20000100800 */
[----:B0-----:R-:W-:-:S03]  /*8a40*/  IMAD R0, R17, UR76, RZ ;  /* 0x0000004c11007c24 */ /* 0x001fc6000f8e02ff */
[----:B------:R-:W3:Y:S04]  /*8a50*/  LDL R17, [R1+0x184] ;  /* 0x0001840001117983 */ /* 0x000ee80000100800 */
[----:B------:R0:W-:Y:S04]  /*8a60*/  STL [R1+0x4c], R0 ;  /* 0x00004c0001007387 */ /* 0x0001e80000100800 */
[----:B------:R-:W4:Y:S04]  /*8a70*/  LDL R15, [R1+0x17c] ;  /* 0x00017c00010f7983 */ /* 0x000f280000100800 */
[----:B------:R-:W5:Y:S01]  /*8a80*/  LDL R14, [R1+0x178] ;  /* 0x00017800010e7983 */ /* 0x000f620000100800 */
[----:B0-----:R-:W-:-:S03]  /*8a90*/  IMAD R0, R29, UR76, RZ ;  /* 0x0000004c1d007c24 */ /* 0x001fc6000f8e02ff */
[----:B------:R-:W2:Y:S04]  /*8aa0*/  LDL R20, [R1+0x174] ;  /* 0x0001740001147983 */ /* 0x000ea80000100800 */
[----:B------:R-:W2:Y:S04]  /*8ab0*/  LDL R27, [R1+0x170] ;  /* 0x00017000011b7983 */ /* 0x000ea80000100800 */
[----:B------:R-:W2:Y:S04]  /*8ac0*/  LDL R9, [R1+0x16c] ;  /* 0x00016c0001097983 */ /* 0x000ea80000100800 */
[----:B------:R-:W2:Y:S04]  /*8ad0*/  LDL R18, [R1+0x168] ;  /* 0x0001680001127983 */ /* 0x000ea80000100800 */
[----:B------:R-:W2:Y:S04]  /*8ae0*/  LDL R8, [R1+0x164] ;  /* 0x0001640001087983 */ /* 0x000ea80000100800 */
[----:B------:R-:W2:Y:S04]  /*8af0*/  LDL R13, [R1+0x160] ;  /* 0x00016000010d7983 */ /* 0x000ea80000100800 */
[----:B------:R-:W-:Y:S04]  /*8b00*/  STL [R1+0x9c], R19 ;  /* 0x00009c1301007387 */ /* 0x000fe80000100800 */
[----:B------:R0:W-:Y:S04]  /*8b10*/  STL [R1+0x4058], R19 ;  /* 0x0040581301007387 */ /* 0x0001e80000100800 */
[----:B------:R-:W2:Y:S04]  /*8b20*/  LDL R29, [R1+0x18c] ;  /* 0x00018c00011d7983 */ /* 0x000ea80000100800 */
[----:B0-----:R-:W3:Y:S04]  /*8b30*/  LDL R19, [R1+0x188] ;  /* 0x0001880001137983 */ /* 0x001ee80000100800 */
[----:B------:R-:W-:Y:S04]  /*8b40*/  STL [R1+0x405c], R0 ;  /* 0x00405c0001007387 */ /* 0x000fe80000100800 */
[----:B------:R-:W-:Y:S04]  /*8b50*/  STL [R1+0x80], R26 ;  /* 0x0000801a01007387 */ /* 0x000fe80000100800 */
[----:B------:R-:W-:Y:S01]  /*8b60*/  STL [R1+0x4060], R26 ;  /* 0x0040601a01007387 */ /* 0x000fe20000100800 */
[----:B------:R-:W-:-:S03]  /*8b70*/  IMAD R10, R24, UR76, RZ ;  /* 0x0000004c180a7c24 */ /* 0x000fc6000f8e02ff */
[----:B------:R-:W-:Y:S04]  /*8b80*/  STL [R1+0x4064], R2 ;  /* 0x0040640201007387 */ /* 0x000fe80000100800 */
[----:B------:R-:W-:Y:S04]  /*8b90*/  STL [R1+0x6c], R25 ;  /* 0x00006c1901007387 */ /* 0x000fe80000100800 */
[----:B------:R-:W-:Y:S04]  /*8ba0*/  STL [R1+0x4068], R25 ;  /* 0x0040681901007387 */ /* 0x000fe80000100800 */
[----:B------:R-:W-:Y:S04]  /*8bb0*/  STL [R1+0x406c], R3 ;  /* 0x00406c0301007387 */ /* 0x000fe80000100800 */
[----:B------:R-:W-:Y:S04]  /*8bc0*/  STL [R1+0x4070], R4 ;  /* 0x0040700401007387 */ /* 0x000fe80000100800 */
[----:B------:R-:W-:Y:S04]  /*8bd0*/  STL [R1+0x4074], R5 ;  /* 0x0040740501007387 */ /* 0x000fe80000100800 */
[----:B------:R-:W-:Y:S04]  /*8be0*/  STL [R1+0x4078], R6 ;  /* 0x0040780601007387 */ /* 0x000fe80000100800 */
[----:B------:R-:W-:Y:S04]  /*8bf0*/  STL [R1+0x407c], R7 ;  /* 0x00407c0701007387 */ /* 0x000fe80000100800 */
[----:B------:R0:W-:Y:S04]  /*8c00*/  STL [R1+0x3fe4], R10 ;  /* 0x003fe40a01007387 */ /* 0x0001e80000100800 */
[----:B0-----:R-:W3:Y:S01]  /*8c10*/  LDL.LU R10, [R1+0x4c] ;  /* 0x00004c00010a7983 */ /* 0x001ee20000300800 */
[----:B------:R-:W-:-:S02]  /*8c20*/  SHF.R.S32.HI R2, RZ, 0x1f, R11 ;  /* 0x0000001fff027819 */ /* 0x000fc4000001140b */
[----:B------:R-:W-:Y:S02]  /*8c30*/  SHF.R.S32.HI R0, RZ, 0x1f, R12 ;  /* 0x0000001fff007819 */ /* 0x000fe4000001140c */
[----:B--2---:R-:W-:Y:S01]  /*8c40*/  SHF.R.S32.HI R3, RZ, 0x1f, R29 ;  /* 0x0000001fff037819 */ /* 0x004fe2000001141d */
[----:B---3--:R-:W-:Y:S04]  /*8c50*/  STL [R1+0x4080], R10 ;  /* 0x0040800a01007387 */ /* 0x008fe80000100800 */
[----:B------:R-:W-:Y:S04]  /*8c60*/  STL [R1+0x4084], R11 ;  /* 0x0040840b01007387 */ /* 0x000fe80000100800 */
[----:B------:R0:W-:Y:S04]  /*8c70*/  STL [R1+0xc8], R2 ;  /* 0x0000c80201007387 */ /* 0x0001e80000100800 */
[----:B------:R-:W-:Y:S04]  /*8c80*/  STL [R1+0x4088], R12 ;  /* 0x0040880c01007387 */ /* 0x000fe80000100800 */
[----:B------:R2:W-:Y:S01]  /*8c90*/  STL [R1+0xc4], R0 ;  /* 0x0000c40001007387 */ /* 0x0005e20000100800 */
[----:B0-----:R-:W-:-:S03]  /*8ca0*/  SHF.R.S32.HI R2, RZ, 0x1f, R19 ;  /* 0x0000001fff027819 */ /* 0x001fc60000011413 */
[----:B------:R0:W-:Y:S01]  /*8cb0*/  STL [R1+0xc0], R3 ;  /* 0x0000c00301007387 */ /* 0x0001e20000100800 */
[----:B--2---:R-:W-:-:S03]  /*8cc0*/  SHF.R.S32.HI R0, RZ, 0x1f, R17 ;  /* 0x0000001fff007819 */ /* 0x004fc60000011411 */
[----:B------:R4:W-:Y:S01]  /*8cd0*/  STL [R1+0xbc], R2 ;  /* 0x0000bc0201007387 */ /* 0x0009e20000100800 */
[----:B0-----:R-:W-:-:S03]  /*8ce0*/  SHF.R.S32.HI R3, RZ, 0x1f, R16 ;  /* 0x0000001fff037819 */ /* 0x001fc60000011410 */
[----:B------:R5:W-:Y:S04]  /*8cf0*/  STL [R1+0xb8], R0 ;  /* 0x0000b80001007387 */ /* 0x000be80000100800 */
[----:B------:R0:W-:Y:S01]  /*8d00*/  STL [R1+0xb4], R3 ;  /* 0x0000b40301007387 */ /* 0x0001e20000100800 */
[----:B----4-:R-:W-:Y:S02]  /*8d10*/  SHF.R.S32.HI R2, RZ, 0x1f, R15 ;  /* 0x0000001fff027819 */ /* 0x010fe4000001140f */
[----:B-----5:R-:W-:-:S03]  /*8d20*/  SHF.R.S32.HI R0, RZ, 0x1f, R14 ;  /* 0x0000001fff007819 */ /* 0x020fc6000001140e */
[----:B------:R2:W-:Y:S01]  /*8d30*/  STL [R1+0xac], R2 ;  /* 0x0000ac0201007387 */ /* 0x0005e20000100800 */
[----:B0-----:R-:W-:-:S03]  /*8d40*/  SHF.R.S32.HI R3, RZ, 0x1f, R20 ;  /* 0x0000001fff037819 */ /* 0x001fc60000011414 */
[----:B------:R0:W-:Y:S04]  /*8d50*/  STL [R1+0xa8], R0 ;  /* 0x0000a80001007387 */ /* 0x0001e80000100800 */
[----:B------:R3:W-:Y:S01]  /*8d60*/  STL [R1+0xa4], R3 ;  /* 0x0000a40301007387 */ /* 0x0007e20000100800 */
[----:B--2---:R-:W-:Y:S02]  /*8d70*/  SHF.R.S32.HI R2, RZ, 0x1f, R27 ;  /* 0x0000001fff027819 */ /* 0x004fe4000001141b */
[----:B0-----:R-:W-:-:S03]  /*8d80*/  SHF.R.S32.HI R0, RZ, 0x1f, R9 ;  /* 0x0000001fff007819 */ /* 0x001fc60000011409 */
[----:B------:R0:W-:Y:S01]  /*8d90*/  STL [R1+0xa0], R2 ;  /* 0x0000a00201007387 */ /* 0x0001e20000100800 */
[----:B---3--:R-:W-:-:S03]  /*8da0*/  SHF.R.S32.HI R3, RZ, 0x1f, R18 ;  /* 0x0000001fff037819 */ /* 0x008fc60000011412 */
[----:B------:R2:W-:Y:S04]  /*8db0*/  STL [R1+0x98], R0 ;  /* 0x0000980001007387 */ /* 0x0005e80000100800 */
[----:B------:R-:W-:Y:S04]  /*8dc0*/  STL [R1+0x94], R3 ;  /* 0x0000940301007387 */ /* 0x000fe80000100800 */
[----:B------:R-:W3:Y:S01]  /*8dd0*/  LDL R12, [R1+0x154] ;  /* 0x00015400010c7983 */ /* 0x000ee20000100800 */
[----:B0-----:R-:W-:Y:S02]  /*8de0*/  SHF.R.S32.HI R2, RZ, 0x1f, R8 ;  /* 0x0000001fff027819 */ /* 0x001fe40000011408 */
[----:B--2---:R-:W-:-:S03]  /*8df0*/  SHF.R.S32.HI R0, RZ, 0x1f, R13 ;  /* 0x0000001fff007819 */ /* 0x004fc6000001140d */
[----:B------:R-:W-:Y:S04]  /*8e00*/  STL [R1+0x90], R2 ;  /* 0x0000900201007387 */ /* 0x000fe80000100800 */
[----:B---3--:R0:W-:Y:S04]  /*8e10*/  STL [R1+0x408c], R12 ;  /* 0x00408c0c01007387 */ /* 0x0081e80000100800 */
[----:B------:R-:W-:Y:S04]  /*8e20*/  STL [R1+0x8c], R0 ;  /* 0x00008c0001007387 */ /* 0x000fe80000100800 */
[----:B0-----:R-:W2:Y:S04]  /*8e30*/  LDL R12, [R1+0x158] ;  /* 0x00015800010c7983 */ /* 0x001ea80000100800 */
[----:B--2---:R0:W-:Y:S04]  /*8e40*/  STL [R1+0x4090], R12 ;  /* 0x0040900c01007387 */ /* 0x0041e80000100800 */
[----:B------:R-:W2:Y:S04]  /*8e50*/  LDL R11, [R1+0x150] ;  /* 0x00015000010b7983 */ /* 0x000ea80000100800 */
[----:B------:R-:W3:Y:S04]  /*8e60*/  LDL R10, [R1+0x14c] ;  /* 0x00014c00010a7983 */ /* 0x000ee80000100800 */
[----:B0-----:R-:W4:Y:S04]  /*8e70*/  LDL R12, [R1+0x15c] ;  /* 0x00015c00010c7983 */ /* 0x001f280000100800 */
[----:B------:R-:W5:Y:S04]  /*8e80*/  LDL R7, [R1+0x148] ;  /* 0x0001480001077983 */ /* 0x000f680000100800 */
[----:B------:R-:W2:Y:S04]  /*8e90*/  LDL R6, [R1+0x144] ;  /* 0x0001440001067983 */ /* 0x000ea80000100800 */
        /* <DEDUP_REMOVED lines=23> */
[----:B------:R-:W2:Y:S01]  /*9010*/  LDL R13, [R1+0xe4] ;  /* 0x0000e400010d7983 */ /* 0x000ea20000100800 */
[----:B----4-:R-:W-:-:S05]  /*9020*/  SHF.R.S32.HI R12, RZ, 0x1f, R12 ;  /* 0x0000001fff0c7819 */ /* 0x010fca000001140c */
[----:B------:R0:W-:Y:S04]  /*9030*/  STL [R1+0x88], R12 ;  /* 0x0000880c01007387 */ /* 0x0001e80000100800 */
[----:B0-----:R-:W4:Y:S02]  /*9040*/  LDL.LU R12, [R1+0x4090] ;  /* 0x00409000010c7983 */ /* 0x001f240000300800 */
[----:B----4-:R-:W-:-:S05]  /*9050*/  SHF.R.S32.HI R12, RZ, 0x1f, R12 ;  /* 0x0000001fff0c7819 */ /* 0x010fca000001140c */
[----:B------:R0:W-:Y:S04]  /*9060*/  STL [R1+0x84], R12 ;  /* 0x0000840c01007387 */ /* 0x0001e80000100800 */
[----:B0-----:R-:W4:Y:S01]  /*9070*/  LDL.LU R12, [R1+0x408c] ;  /* 0x00408c00010c7983 */ /* 0x001f220000300800 */
[----:B--2---:R-:W-:Y:S02]  /*9080*/  SHF.R.S32.HI R11, RZ, 0x1f, R11 ;  /* 0x0000001fff0b7819 */ /* 0x004fe4000001140b */
[----:B---3--:R-:W-:Y:S02]  /*9090*/  SHF.R.S32.HI R10, RZ, 0x1f, R10 ;  /* 0x0000001fff0a7819 */ /* 0x008fe4000001140a */
[----:B-----5:R-:W-:Y:S02]  /*90a0*/  SHF.R.S32.HI R7, RZ, 0x1f, R7 ;  /* 0x0000001fff077819 */ /* 0x020fe40000011407 */
[----:B------:R-:W-:-:S02]  /*90b0*/  SHF.R.S32.HI R6, RZ, 0x1f, R6 ;  /* 0x0000001fff067819 */ /* 0x000fc40000011406 */
[----:B------:R-:W-:Y:S02]  /*90c0*/  SHF.R.S32.HI R5, RZ, 0x1f, R5 ;  /* 0x0000001fff057819 */ /* 0x000fe40000011405 */
[----:B------:R-:W-:Y:S02]  /*90d0*/  SHF.R.S32.HI R4, RZ, 0x1f, R4 ;  /* 0x0000001fff047819 */ /* 0x000fe40000011404 */
[----:B------:R-:W-:Y:S02]  /*90e0*/  SHF.R.S32.HI R3, RZ, 0x1f, R3 ;  /* 0x0000001fff037819 */ /* 0x000fe40000011403 */
[----:B------:R-:W-:Y:S02]  /*90f0*/  SHF.R.S32.HI R25, RZ, 0x1f, R25 ;  /* 0x0000001fff197819 */ /* 0x000fe40000011419 */
[----:B------:R-:W-:Y:S02]  /*9100*/  SHF.R.S32.HI R2, RZ, 0x1f, R2 ;  /* 0x0000001fff027819 */ /* 0x000fe40000011402 */
[----:B------:R-:W-:-:S02]  /*9110*/  SHF.R.S32.HI R26, RZ, 0x1f, R26 ;  /* 0x0000001fff1a7819 */ /* 0x000fc4000001141a */
[----:B------:R-:W-:Y:S02]  /*9120*/  SHF.R.S32.HI R0, RZ, 0x1f, R0 ;  /* 0x0000001fff007819 */ /* 0x000fe40000011400 */
[----:B------:R-:W-:Y:S02]  /*9130*/  SHF.R.S32.HI R19, RZ, 0x1f, R19 ;  /* 0x0000001fff137819 */ /* 0x000fe40000011413 */
[----:B------:R-:W-:Y:S02]  /*9140*/  SHF.R.S32.HI R27, RZ, 0x1f, R27 ;  /* 0x0000001fff1b7819 */ /* 0x000fe4000001141b */
[----:B------:R-:W-:Y:S02]  /*9150*/  SHF.R.S32.HI R9, RZ, 0x1f, R9 ;  /* 0x0000001fff097819 */ /* 0x000fe40000011409 */
[----:B------:R-:W-:Y:S02]  /*9160*/  SHF.R.S32.HI R8, RZ, 0x1f, R8 ;  /* 0x0000001fff087819 */ /* 0x000fe40000011408 */
[----:B----4-:R-:W-:-:S05]  /*9170*/  SHF.R.S32.HI R12, RZ, 0x1f, R12 ;  /* 0x0000001fff0c7819 */ /* 0x010fca000001140c */
        /* <DEDUP_REMOVED lines=32> */
[----:B------:R-:W-:-:S02]  /*9380*/  SHF.R.S32.HI R24, RZ, 0x1f, R24 ;  /* 0x0000001fff187819 */ /* 0x000fc40000011418 */
[----:B------:R-:W-:Y:S02]  /*9390*/  SHF.R.S32.HI R23, RZ, 0x1f, R23 ;  /* 0x0000001fff177819 */ /* 0x000fe40000011417 */
[----:B------:R-:W-:Y:S02]  /*93a0*/  SHF.R.S32.HI R22, RZ, 0x1f, R22 ;  /* 0x0000001fff167819 */ /* 0x000fe40000011416 */
[----:B------:R-:W-:Y:S01]  /*93b0*/  SHF.R.S32.HI R21, RZ, 0x1f, R21 ;  /* 0x0000001fff157819 */ /* 0x000fe20000011415 */
[----:B------:R-:W-:Y:S04]  /*93c0*/  STL [R1+0x34], R24 ;  /* 0x0000341801007387 */ /* 0x000fe80000100800 */
[----:B------:R0:W-:Y:S04]  /*93d0*/  STL [R1+0x30], R23 ;  /* 0x0000301701007387 */ /* 0x0001e80000100800 */
[----:B------:R1:W-:Y:S01]  /*93e0*/  STL [R1+0x2c], R22 ;  /* 0x00002c1601007387 */ /* 0x0003e20000100800 */
[----:B------:R-:W-:-:S03]  /*93f0*/  SHF.R.S32.HI R15, RZ, 0x1f, R15 ;  /* 0x0000001fff0f7819 */ /* 0x000fc6000001140f */
[----:B------:R1:W-:Y:S01]  /*9400*/  STL [R1+0x28], R21 ;  /* 0x0000281501007387 */ /* 0x0003e20000100800 */
[----:B0-----:R-:W-:Y:S02]  /*9410*/  SHF.R.S32.HI R23, RZ, 0x1f, R28 ;  /* 0x0000001fff177819 */ /* 0x001fe4000001141c */
[----:B-1----:R-:W-:-:S03]  /*9420*/  SHF.R.S32.HI R22, RZ, 0x1f, R29 ;  /* 0x0000001fff167819 */ /* 0x002fc6000001141d */
[----:B------:R-:W-:Y:S01]  /*9430*/  STL [R1+0x24], R23 ;  /* 0x0000241701007387 */ /* 0x000fe20000100800 */
[----:B------:R-:W-:Y:S02]  /*9440*/  SHF.R.S32.HI R21, RZ, 0x1f, R17 ;  /* 0x0000001fff157819 */ /* 0x000fe40000011411 */
[----:B------:R-:W-:Y:S01]  /*9450*/  SHF.R.S32.HI R17, RZ, 0x1f, R16 ;  /* 0x0000001fff117819 */ /* 0x000fe20000011410 */
[----:B------:R-:W-:Y:S01]  /*9460*/  STL [R1+0x20], R22 ;  /* 0x0000201601007387 */ /* 0x000fe20000100800 */
[----:B------:R-:W-:-:S03]  /*9470*/  SHF.R.S32.HI R16, RZ, 0x1f, R14 ;  /* 0x0000001fff107819 */ /* 0x000fc6000001140e */
[----:B------:R-:W-:Y:S01]  /*9480*/  STL [R1+0x1c], R21 ;  /* 0x00001c1501007387 */ /* 0x000fe20000100800 */
[----:B------:R-:W-:-:S03]  /*9490*/  SHF.R.S32.HI R14, RZ, 0x1f, R20 ;  /* 0x0000001fff0e7819 */ /* 0x000fc60000011414 */
[----:B------:R-:W-:Y:S01]  /*94a0*/  STL [R1+0x18], R17 ;  /* 0x0000181101007387 */ /* 0x000fe20000100800 */
[----:B------:R-:W-:-:S03]  /*94b0*/  SHF.R.S32.HI R13, RZ, 0x1f, R13 ;  /* 0x0000001fff0d7819 */ /* 0x000fc6000001140d */
[----:B------:R0:W-:Y:S04]  /*94c0*/  STL [R1+0x14], R15 ;  /* 0x0000140f01007387 */ /* 0x0001e80000100800 */
[----:B------:R-:W-:Y:S01]  /*94d0*/  STL [R1+0x10], R16 ;  /* 0x0000101001007387 */ /* 0x000fe20000100800 */
[----:B0-----:R-:W-:-:S03]  /*94e0*/  SHF.R.S32.HI R15, RZ, 0x1f, R18 ;  /* 0x0000001fff0f7819 */ /* 0x001fc60000011412 */
[----:B------:R2:W-:Y:S04]  /*94f0*/  STL [R1+0xc], R14 ;  /* 0x00000c0e01007387 */ /* 0x0005e80000100800 */
[----:B------:R-:W-:Y:S01]  /*9500*/  STL [R1+0x8], R15 ;  /* 0x0000080f01007387 */ /* 0x000fe20000100800 */
[----:B--2---:R-:W-:-:S03]  /*9510*/  SHF.R.S32.HI R14, RZ, 0x1f, R8 ;  /* 0x0000001fff0e7819 */ /* 0x004fc60000011408 */
[----:B------:R-:W3:Y:S04]  /*9520*/  LDL.LU R8, [R1+0x4048] ;  /* 0x0040480001087983 */ /* 0x000ee80000300800 */
[----:B------:R0:W-:Y:S02]  /*9530*/  STL [R1+0x4], R13 ;  /* 0x0000040d01007387 */ /* 0x0001e40000100800 */
[----:B0-----:R-:W-:Y:S02]  /*9540*/  SHF.R.S32.HI R13, RZ, 0x1f, R9 ;  /* 0x0000001fff0d7819 */ /* 0x001fe40000011409 */
[----:B------:R-:W2:Y:S04]  /*9550*/  LDL.LU R9, [R1+0x4044] ;  /* 0x0040440001097983 */ /* 0x000ea80000300800 */
[----:B------:R0:W-:Y:S04]  /*9560*/  STL [R1], R14 ;  /* 0x0000000e01007387 */ /* 0x0001e80000100800 */
[----:B------:R-:W-:Y:S01]  /*9570*/  STL [R1+0x3ff8], R13 ;  /* 0x003ff80d01007387 */ /* 0x000fe20000100800 */
[----:B0-----:R-:W-:-:S05]  /*9580*/  SHF.R.S32.HI R14, RZ, 0x1f, R27 ;  /* 0x0000001fff0e7819 */ /* 0x001fca000001141b */
[----:B------:R0:W-:Y:S04]  /*9590*/  STL [R1+0x3ff4], R14 ;  /* 0x003ff40e01007387 */ /* 0x0001e80000100800 */
[----:B0-----:R-:W2:Y:S02]  /*95a0*/  LDL.LU R14, [R1+0xd4] ;  /* 0x0000d400010e7983 */ /* 0x001ea40000300800 */
[----:B--2---:R-:W-:Y:S02]  /*95b0*/  SHF.R.S32.HI R15, RZ, 0x1f, R14 ;  /* 0x0000001fff0f7819 */ /* 0x004fe4000001140e */
[----:B------:R-:W-:Y:S04]  /*95c0*/  STL [R1+0x4000], R14 ;  /* 0x0040000e01007387 */ /* 0x000fe80000100800 */
[----:B------:R0:W-:Y:S04]  /*95d0*/  STL [R1+0x3ff0], R15 ;  /* 0x003ff00f01007387 */ /* 0x0001e80000100800 */
[----:B0-----:R-:W2:Y:S02]  /*95e0*/  LDL.LU R15, [R1+0xd0] ;  /* 0x0000d000010f7983 */ /* 0x001ea40000300800 */
[----:B--2---:R-:W-:-:S02]  /*95f0*/  SHF.R.S32.HI R16, RZ, 0x1f, R15 ;  /* 0x0000001fff107819 */ /* 0x004fc4000001140f */
[----:B------:R-:W-:Y:S04]  /*9600*/  STL [R1+0x3ffc], R15 ;  /* 0x003ffc0f01007387 */ /* 0x000fe80000100800 */
[----:B------:R0:W-:Y:S04]  /*9610*/  STL [R1+0x3fec], R16 ;  /* 0x003fec1001007387 */ /* 0x0001e80000100800 */
[----:B0-----:R-:W2:Y:S02]  /*9620*/  LDL.LU R16, [R1+0xcc] ;  /* 0x0000cc0001107983 */ /* 0x001ea40000300800 */
[----:B--2---:R-:W-:-:S02]  /*9630*/  SHF.R.S32.HI R17, RZ, 0x1f, R16 ;  /* 0x0000001fff117819 */ /* 0x004fc40000011410 */
[----:B------:R-:W-:Y:S04]  /*9640*/  STL [R1+0x4004], R16 ;  /* 0x0040041001007387 */ /* 0x000fe80000100800 */
[----:B------:R0:W-:Y:S04]  /*9650*/  STL [R1+0x3fe8], R17 ;  /* 0x003fe81101007387 */ /* 0x0001e80000100800 */
[----:B0-----:R-:W2:Y:S01]  /*9660*/  LDL.LU R17, [R1+0xb0] ;  /* 0x0000b00001117983 */ /* 0x001ea20000300800 */
[----:B------:R-:W-:Y:S02]  /*9670*/  SHF.R.S32.HI R19, RZ, 0x1f, R19 ;  /* 0x0000001fff137819 */ /* 0x000fe40000011413 */
[----:B------:R-:W-:-:S02]  /*9680*/  SHF.R.S32.HI R20, RZ, 0x1f, R26 ;  /* 0x0000001fff147819 */ /* 0x000fc4000001141a */
[----:B------:R-:W-:Y:S02]  /*9690*/  SHF.R.S32.HI R21, RZ, 0x1f, R25 ;  /* 0x0000001fff157819 */ /* 0x000fe40000011419 */
[----:B----4-:R-:W-:Y:S02]  /*96a0*/  SHF.R.S32.HI R22, RZ, 0x1f, R10 ;  /* 0x0000001fff167819 */ /* 0x010fe4000001140a */
[----:B------:R-:W-:Y:S02]  /*96b0*/  SHF.R.S32.HI R23, RZ, 0x1f, R0 ;  /* 0x0000001fff177819 */ /* 0x000fe40000011400 */
[----:B------:R-:W-:Y:S02]  /*96c0*/  SHF.R.S32.HI R24, RZ, 0x1f, R2 ;  /* 0x0000001fff187819 */ /* 0x000fe40000011402 */
[----:B------:R-:W-:Y:S02]  /*96d0*/  SHF.R.S32.HI R25, RZ, 0x1f, R3 ;  /* 0x0000001fff197819 */ /* 0x000fe40000011403 */
[----:B--2---:R-:W-:-:S05]  /*96e0*/  SHF.R.S32.HI R18, RZ, 0x1f, R17 ;  /* 0x0000001fff127819 */ /* 0x004fca0000011411 */
[----:B------:R-:W-:Y:S04]  /*96f0*/  STL [R1+0x400c], R18 ;  /* 0x00400c1201007387 */ /* 0x000fe80000100800 */
[----:B------:R-:W-:Y:S04]  /*9700*/  STL [R1+0x4008], R17 ;  /* 0x0040081101007387 */ /* 0x000fe80000100800 */
[----:B------:R-:W-:Y:S04]  /*9710*/  STL [R1+0x4010], R19 ;  /* 0x0040101301007387 */ /* 0x000fe80000100800 */
[----:B------:R0:W-:Y:S04]  /*9720*/  STL [R1+0x4014], R20 ;  /* 0x0040141401007387 */ /* 0x0001e80000100800 */
[----:B------:R-:W2:Y:S04]  /*9730*/  LDL.LU R15, [R1+0x18c] ;  /* 0x00018c00010f7983 */ /* 0x000ea80000300800 */
[----:B------:R-:W4:Y:S04]  /*9740*/  LDL.LU R14, [R1+0x188] ;  /* 0x00018800010e7983 */ /* 0x000f280000300800 */
[----:B------:R-:W4:Y:S04]  /*9750*/  LDL.LU R13, [R1+0x184] ;  /* 0x00018400010d7983 */ /* 0x000f280000300800 */
[----:B0-----:R-:W4:Y:S04]  /*9760*/  LDL.LU R20, [R1+0x180] ;  /* 0x0001800001147983 */ /* 0x001f280000300800 */
[----:B------:R-:W5:Y:S04]  /*9770*/  LDL.LU R19, [R1+0xbc] ;  /* 0x0000bc0001137983 */ /* 0x000f680000300800 */
[----:B------:R-:W5:Y:S04]  /*9780*/  LDL.LU R17, [R1+0x17c] ;  /* 0x00017c0001117983 */ /* 0x000f680000300800 */
[----:B------:R0:W-:Y:S04]  /*9790*/  STL [R1+0x4018], R21 ;  /* 0x0040181501007387 */ /* 0x0001e80000100800 */
[----:B0-----:R-:W5:Y:S04]  /*97a0*/  LDL.LU R21, [R1+0xc0] ;  /* 0x0000c00001157983 */ /* 0x001f680000300800 */
[----:B------:R0:W-:Y:S04]  /*97b0*/  STL [R1+0x4020], R22 ;  /* 0x0040201601007387 */ /* 0x0001e80000100800 */
[----:B0-----:R-:W5:Y:S04]  /*97c0*/  LDL.LU R22, [R1+0xc4] ;  /* 0x0000c40001167983 */ /* 0x001f680000300800 */
[----:B------:R0:W-:Y:S04]  /*97d0*/  STL [R1+0x401c], R10 ;  /* 0x00401c0a01007387 */ /* 0x0001e80000100800 */
[----:B0-----:R-:W5:Y:S04]  /*97e0*/  LDL.LU R10, [R1+0xc8] ;  /* 0x0000c800010a7983 */ /* 0x001f680000300800 */
[----:B------:R-:W-:Y:S04]  /*97f0*/  STL [R1+0x4028], R23 ;  /* 0x0040281701007387 */ /* 0x000fe80000100800 */
[----:B------:R3:W-:Y:S04]  /*9800*/  STL [R1+0x4024], R0 ;  /* 0x0040240001007387 */ /* 0x0007e80000100800 */
[----:B------:R-:W-:Y:S04]  /*9810*/  STL [R1+0x4030], R24 ;  /* 0x0040301801007387 */ /* 0x000fe80000100800 */
[----:B------:R0:W-:Y:S01]  /*9820*/  STL [R1+0x402c], R2 ;  /* 0x00402c0201007387 */ /* 0x0001e20000100800 */
[----:B---3--:R-:W-:-:S03]  /*9830*/  IADD3 R0, P4, PT, R11, R8, RZ ;  /* 0x000000080b007210 */ /* 0x008fc60007f9e0ff */
[----:B------:R-:W-:Y:S04]  /*9840*/  STL [R1+0x4038], R25 ;  /* 0x0040381901007387 */ /* 0x000fe80000100800 */
[----:B------:R1:W-:Y:S01]  /*9850*/  STL [R1+0x4034], R3 ;  /* 0x0040340301007387 */ /* 0x0003e20000100800 */
[----:B0-----:R-:W-:-:S03]  /*9860*/  IADD3 R2, P6, PT, R11, R9, RZ ;  /* 0x000000090b027210 */ /* 0x001fc60007fde0ff */
[----:B------:R-:W5:Y:S04]  /*9870*/  LDL.LU R11, [R1+0x4040] ;  /* 0x00404000010b7983 */ /* 0x000f680000300800 */
[----:B------:R0:W-:Y:S04]  /*9880*/  STL [R1+0x3c00], R0 ;  /* 0x003c000001007387 */ /* 0x0001e80000100800 */
[----:B------:R-:W3:Y:S01]  /*9890*/  LDL.LU R23, [R1+0xb8] ;  /* 0x0000b80001177983 */ /* 0x000ee20000300800 */
[C---:B-1----:R-:W-:Y:S02]  /*98a0*/  IADD3 R3, P2, PT, R12.reuse, R9, RZ ;  /* 0x000000090c037210 */ /* 0x042fe40007f5e0ff */
[-C--:B0-----:R-:W-:Y:S01]  /*98b0*/  IADD3 R0, P3, PT, R12, R8.reuse, RZ ;  /* 0x000000080c007210 */ /* 0x081fe20007f7e0ff */
[----:B------:R-:W-:Y:S04]  /*98c0*/  STL [R1+0x3bf8], R2 ;  /* 0x003bf80201007387 */ /* 0x000fe80000100800 */
[----:B------:R-:W3:Y:S04]  /*98d0*/  LDL.LU R18, [R1+0x178] ;  /* 0x0001780001127983 */ /* 0x000ee80000300800 */
[----:B------:R2:W-:Y:S04]  /*98e0*/  STL [R1+0x3bfc], R0 ;  /* 0x003bfc0001007387 */ /* 0x0005e80000100800 */
[----:B------:R-:W3:Y:S04]  /*98f0*/  LDL.LU R12, [R1+0x403c] ;  /* 0x00403c00010c7983 */ /* 0x000ee80000300800 */
[----:B------:R4:W-:Y:S04]  /*9900*/  STL [R1+0x3bf0], R3 ;  /* 0x003bf00301007387 */ /* 0x0009e80000100800 */
[----:B------:R-:W3:Y:S01]  /*9910*/  LDL.LU R16, [R1+0xb4] ;  /* 0x0000b40001107983 */ /* 0x000ee20000300800 */
[----:B--2---:R-:W-:-:S02]  /*9920*/  IADD3 R0, P1, PT, R15, R8, RZ ;  /* 0x000000080f007210 */ /* 0x004fc40007f3e0ff */
[----:B------:R-:W-:-:S03]  /*9930*/  IADD3 R2, P0, PT, R15, R9, RZ ;  /* 0x000000090f027210 */ /* 0x000fc60007f1e0ff */
[----:B------:R5:W-:Y:S04]  /*9940*/  STL [R1+0x3bf4], R0 ;  /* 0x003bf40001007387 */ /* 0x000be80000100800 */
[----:B------:R0:W-:Y:S04]  /*9950*/  STL [R1+0x3be8], R2 ;  /* 0x003be80201007387 */ /* 0x0001e80000100800 */
[----:B------:R-:W2:Y:S01]  /*9960*/  LDL.LU R15, [R1+0x174] ;  /* 0x00017400010f7983 */ /* 0x000ea20000300800 */
[----:B----4-:R-:W-:Y:S01]  /*9970*/  IADD3 R3, P5, PT, R14, R8, RZ ;  /* 0x000000080e037210 */ /* 0x010fe20007fbe0ff */
[----:B-----5:R-:W-:Y:S01]  /*9980*/  IMAD.X R0, R10, 0x1, R11, P4 ;  /* 0x000000010a007824 */ /* 0x020fe200020e060b */
[----:B0-----:R-:W-:-:S04]  /*9990*/  IADD3 R2, P4, PT, R14, R9, RZ ;  /* 0x000000090e027210 */ /* 0x001fc80007f9e0ff */
[----:B------:R3:W-:Y:S04]  /*99a0*/  STL [R1+0x3be4], R0 ;  /* 0x003be40001007387 */ /* 0x0007e80000100800 */
[----:B------:R-:W-:Y:S01]  /*99b0*/  STL [R1+0x3bec], R3 ;  /* 0x003bec0301007387 */ /* 0x000fe20000100800 */
[----:B---3--:R-:W-:-:S03]  /*99c0*/  IMAD.X R0, R10, 0x1, R12, P6 ;  /* 0x000000010a007824 */ /* 0x008fc600030e060c */
[----:B------:R-:W3:Y:S04]  /*99d0*/  LDL.LU R10, [R1+0xac] ;  /* 0x0000ac00010a7983 */ /* 0x000ee80000300800 */
[----:B------:R0:W-:Y:S04]  /*99e0*/  STL [R1+0x3be0], R0 ;  /* 0x003be00001007387 */ /* 0x0001e80000100800 */
[----:B------:R-:W-:Y:S04]  /*99f0*/  STL [R1+0x3bd8], R2 ;  /* 0x003bd80201007387 */ /* 0x000fe80000100800 */
[----:B------:R-:W4:Y:S01]  /*9a00*/  LDL.LU R14, [R1+0x170] ;  /* 0x00017000010e7983 */ /* 0x000f220000300800 */
[----:B0-----:R-:W-:Y:S01]  /*9a10*/  IMAD.X R0, R22, 0x1, R11, P3 ;  /* 0x0000000116007824 */ /* 0x001fe200018e060b */
[----:B------:R-:W-:-:S04]  /*9a20*/  IADD3 R3, P3, PT, R13, R8, RZ ;  /* 0x000000080d037210 */ /* 0x000fc80007f7e0ff */
[----:B------:R0:W-:Y:S04]  /*9a30*/  STL [R1+0x3bd4], R0 ;  /* 0x003bd40001007387 */ /* 0x0001e80000100800 */
[----:B------:R-:W-:Y:S01]  /*9a40*/  STL [R1+0x3bdc], R3 ;  /* 0x003bdc0301007387 */ /* 0x000fe20000100800 */
[----:B0-----:R-:W-:Y:S01]  /*9a50*/  IMAD.X R0, R22, 0x1, R12, P2 ;  /* 0x0000000116007824 */ /* 0x001fe200010e060c */
[----:B------:R-:W-:Y:S02]  /*9a60*/  IADD3 R2, P2, PT, R13, R9, RZ ;  /* 0x000000090d027210 */ /* 0x000fe40007f5e0ff */
[----:B------:R-:W5:Y:S04]  /*9a70*/  LDL.LU R22, [R1+0xa8] ;  /* 0x0000a80001167983 */ /* 0x000f680000300800 */
[----:B------:R0:W-:Y:S04]  /*9a80*/  STL [R1+0x3bd0], R0 ;  /* 0x003bd00001007387 */ /* 0x0001e80000100800 */
[----:B------:R-:W-:Y:S04]  /*9a90*/  STL [R1+0x3bc8], R2 ;  /* 0x003bc80201007387 */ /* 0x000fe80000100800 */
[----:B------:R-:W5:Y:S01]  /*9aa0*/  LDL.LU R13, [R1+0x16c] ;  /* 0x00016c00010d7983 */ /* 0x000f620000300800 */
        /* <DEDUP_REMOVED lines=30> */
[----:B0-----:R-:W-:-:S05]  /*9c90*/  IMAD.X R0, R16, 0x1, R11, P1 ;  /* 0x0000000110007824 */ /* 0x001fca00008e060b */
[----:B------:R0:W-:Y:S02]  /*9ca0*/  STL [R1+0x3b94], R0 ;  /* 0x003b940001007387 */ /* 0x0001e40000100800 */
[----:B0-----:R-:W-:Y:S01]  /*9cb0*/  IMAD.X R0, R16, 0x1, R12, P0 ;  /* 0x0000000110007824 */ /* 0x001fe200000e060c */
[C---:B--2---:R-:W-:Y:S02]  /*9cc0*/  IADD3 R3, P1, PT, R15.reuse, R8, RZ ;  /* 0x000000080f037210 */ /* 0x044fe40007f3e0ff */
[----:B------:R-:W-:-:S03]  /*9cd0*/  IADD3 R2, P0, PT, R15, R9, RZ ;  /* 0x000000090f027210 */ /* 0x000fc60007f1e0ff */
[----:B------:R-:W-:Y:S04]  /*9ce0*/  STL [R1+0x3b9c], R3 ;  /* 0x003b9c0301007387 */ /* 0x000fe80000100800 */
[----:B------:R-:W2:Y:S04]  /*9cf0*/  LDL.LU R16, [R1+0x94] ;  /* 0x0000940001107983 */ /* 0x000ea80000300800 */
[----:B------:R3:W-:Y:S04]  /*9d00*/  STL [R1+0x3b90], R0 ;  /* 0x003b900001007387 */ /* 0x0007e80000100800 */
[----:B------:R4:W-:Y:S04]  /*9d10*/  STL [R1+0x3b88], R2 ;  /* 0x003b880201007387 */ /* 0x0009e80000100800 */
[----:B------:R-:W2:Y:S01]  /*9d20*/  LDL.LU R15, [R1+0x15c] ;  /* 0x00015c00010f7983 */ /* 0x000ea20000300800 */
[----:B---3--:R-:W-:-:S05]  /*9d30*/  IMAD.X R0, R10, 0x1, R11, P5 ;  /* 0x000000010a007824 */ /* 0x008fca00028e060b */
[----:B------:R0:W-:Y:S01]  /*9d40*/  STL [R1+0x3b84], R0 ;  /* 0x003b840001007387 */ /* 0x0001e20000100800 */
[----:B----4-:R-:W-:Y:S01]  /*9d50*/  IADD3 R2, P5, PT, R14, R8, RZ ;  /* 0x000000080e027210 */ /* 0x010fe20007fbe0ff */
[----:B0-----:R-:W-:Y:S02]  /*9d60*/  IMAD.X R0, R10, 0x1, R12, P4 ;  /* 0x000000010a007824 */ /* 0x001fe400020e060c */
[----:B------:R-:W3:Y:S04]  /*9d70*/  LDL.LU R10, [R1+0x90] ;  /* 0x00009000010a7983 */ /* 0x000ee80000300800 */
[----:B------:R0:W-:Y:S04]  /*9d80*/  STL [R1+0x3b8c], R2 ;  /* 0x003b8c0201007387 */ /* 0x0001e80000100800 */
[----:B------:R5:W-:Y:S01]  /*9d90*/  STL [R1+0x3b80], R0 ;  /* 0x003b800001007387 */ /* 0x000be20000100800 */
[----:B0-----:R-:W-:-:S03]  /*9da0*/  IADD3 R2, P4, PT, R14, R9, RZ ;  /* 0x000000090e027210 */ /* 0x001fc60007f9e0ff */
[----:B------:R-:W4:Y:S01]  /*9db0*/  LDL.LU R14, [R1+0x158] ;  /* 0x00015800010e7983 */ /* 0x000f220000300800 */
[----:B-----5:R-:W-:-:S03]  /*9dc0*/  IMAD.X R0, R22, 0x1, R11, P3 ;  /* 0x0000000116007824 */ /* 0x020fc600018e060b */
[----:B------:R-:W-:Y:S04]  /*9dd0*/  STL [R1+0x3b78], R2 ;  /* 0x003b780201007387 */ /* 0x000fe80000100800 */
[----:B------:R0:W-:Y:S01]  /*9de0*/  STL [R1+0x3b74], R0 ;  /* 0x003b740001007387 */ /* 0x0001e20000100800 */
[----:B------:R-:W-:-:S05]  /*9df0*/  IADD3 R3, P3, PT, R13, R8, RZ ;  /* 0x000000080d037210 */ /* 0x000fca0007f7e0ff */
        /* <DEDUP_REMOVED lines=25> */
[----:B------:R1:W-:Y:S04]  /*9f90*/  STL [R1+0x3b48], R2 ;  /* 0x003b480201007387 */ /* 0x0003e80000100800 */
[----:B------:R-:W5:Y:S01]  /*9fa0*/  LDL.LU R17, [R1+0x14c] ;  /* 0x00014c0001117983 */ /* 0x000f620000300800 */
[----:B0-----:R-:W-:Y:S01]  /*9fb0*/  IMAD.X R0, R23, 0x1, R11, P3 ;  /* 0x0000000117007824 */ /* 0x001fe200018e060b */
[----:B------:R-:W-:-:S04]  /*9fc0*/  IADD3 R3, P3, PT, R18, R8, RZ ;  /* 0x0000000812037210 */ /* 0x000fc80007f7e0ff */
[----:B------:R0:W-:Y:S01]  /*9fd0*/  STL [R1+0x3b44], R0 ;  /* 0x003b440001007387 */ /* 0x0001e20000100800 */
[----:B-1----:R-:W-:-:S03]  /*9fe0*/  IMAD.X R2, R23, 0x1, R12, P2 ;  /* 0x0000000117027824 */ /* 0x002fc600010e060c */
[----:B------:R-:W-:Y:S04]  /*9ff0*/  STL [R1+0x3b4c], R3 ;  /* 0x003b4c0301007387 */ /* 0x000fe80000100800 */
[----:B------:R-:W5:Y:S01]  /*a000*/  LDL.LU R23, [R1+0x7c] ;  /* 0x00007c0001177983 */ /* 0x000f620000300800 */
[----:B0-----:R-:W-:-:S03]  /*a010*/  IADD3 R0, P2, PT, R18, R9, RZ ;  /* 0x0000000912007210 */ /* 0x001fc60007f5e0ff */
[----:B------:R2:W-:Y:S04]  /*a020*/  STL [R1+0x3b40], R2 ;  /* 0x003b400201007387 */ /* 0x0005e80000100800 */
[----:B------:R0:W-:Y:S04]  /*a030*/  STL [R1+0x3b38], R0 ;  /* 0x003b380001007387 */ /* 0x0001e80000100800 */
[----:B------:R-:W5:Y:S01]  /*a040*/  LDL.LU R18, [R1+0x148] ;  /* 0x0001480001127983 */ /* 0x000f620000300800 */
[C---:B--2---:R-:W-:Y:S02]  /*a050*/  IMAD.X R2, R16.reuse, 0x1, R11, P1 ;  /* 0x0000000110027824 */ /* 0x044fe400008e060b */
[----:B------:R-:W-:-:S03]  /*a060*/  IMAD.X R3, R16, 0x1, R12, P0 ;  /* 0x0000000110037824 */ /* 0x000fc600000e060c */
[----:B------:R1:W-:Y:S01]  /*a070*/  STL [R1+0x3b34], R2 ;  /* 0x003b340201007387 */ /* 0x0003e20000100800 */
[C---:B0-----:R-:W-:Y:S02]  /*a080*/  IADD3 R0, P1, PT, R15.reuse, R8, RZ ;  /* 0x000000080f007210 */ /* 0x041fe40007f3e0ff */
[----:B-1----:R-:W-:-:S03]  /*a090*/  IADD3 R2, P0, PT, R15, R9, RZ ;  /* 0x000000090f027210 */ /* 0x002fc60007f1e0ff */
[----:B------:R3:W-:Y:S04]  /*a0a0*/  STL [R1+0x3b3c], R0 ;  /* 0x003b3c0001007387 */ /* 0x0007e80000100800 */
[----:B------:R4:W-:Y:S04]  /*a0b0*/  STL [R1+0x3b30], R3 ;  /* 0x003b300301007387 */ /* 0x0009e80000100800 */
[----:B------:R-:W2:Y:S04]  /*a0c0*/  LDL.LU R16, [R1+0x78] ;  /* 0x0000780001107983 */ /* 0x000ea80000300800 */
[----:B------:R-:W-:Y:S04]  /*a0d0*/  STL [R1+0x3b28], R2 ;  /* 0x003b280201007387 */ /* 0x000fe80000100800 */
[----:B------:R-:W2:Y:S01]  /*a0e0*/  LDL.LU R15, [R1+0x144] ;  /* 0x00014400010f7983 */ /* 0x000ea20000300800 */
[----:B---3--:R-:W-:-:S05]  /*a0f0*/  IMAD.X R0, R10, 0x1, R11, P5 ;  /* 0x000000010a007824 */ /* 0x008fca00028e060b */
[----:B------:R0:W-:Y:S01]  /*a100*/  STL [R1+0x3b24], R0 ;  /* 0x003b240001007387 */ /* 0x0001e20000100800 */
[----:B----4-:R-:W-:Y:S01]  /*a110*/  IADD3 R3, P5, PT, R14, R8, RZ ;  /* 0x000000080e037210 */ /* 0x010fe20007fbe0ff */
[----:B0-----:R-:W-:Y:S01]  /*a120*/  IMAD.X R0, R10, 0x1, R12, P4 ;  /* 0x000000010a007824 */ /* 0x001fe200020e060c */
[----:B------:R-:W-:-:S03]  /*a130*/  IADD3 R2, P4, PT, R14, R9, RZ ;  /* 0x000000090e027210 */ /* 0x000fc60007f9e0ff */
[----:B------:R-:W-:Y:S04]  /*a140*/  STL [R1+0x3b2c], R3 ;  /* 0x003b2c0301007387 */ /* 0x000fe80000100800 */
[----:B------:R-:W3:Y:S04]  /*a150*/  LDL.LU R10, [R1+0x74] ;  /* 0x00007400010a7983 */ /* 0x000ee80000300800 */
[----:B------:R5:W-:Y:S04]  /*a160*/  STL [R1+0x3b20], R0 ;  /* 0x003b200001007387 */ /* 0x000be80000100800 */
[----:B------:R-:W-:Y:S04]  /*a170*/  STL [R1+0x3b18], R2 ;  /* 0x003b180201007387 */ /* 0x000fe80000100800 */
[----:B------:R-:W4:Y:S01]  /*a180*/  LDL.LU R14, [R1+0x140] ;  /* 0x00014000010e7983 */ /* 0x000f220000300800 */
[----:B-----5:R-:W-:-:S05]  /*a190*/  IMAD.X R0, R22, 0x1, R11, P3 ;  /* 0x0000000116007824 */ /* 0x020fca00018e060b */
[----:B------:R0:W-:Y:S01]  /*a1a0*/  STL [R1+0x3b14], R0 ;  /* 0x003b140001007387 */ /* 0x0001e20000100800 */
[C---:B------:R-:W-:Y:S01]  /*a1b0*/  IADD3 R3, P3, PT, R13.reuse, R8, RZ ;  /* 0x000000080d037210 */ /* 0x040fe20007f7e0ff */
[----:B0-----:R-:W-:Y:S01]  /*a1c0*/  IMAD.X R0, R22, 0x1, R12, P2 ;  /* 0x0000000116007824 */ /* 0x001fe200010e060c */
[----:B------:R-:W-:-:S03]  /*a1d0*/  IADD3 R2, P2, PT, R13, R9, RZ ;  /* 0x000000090d027210 */ /* 0x000fc60007f5e0ff */
[----:B------:R-:W-:Y:S04]  /*a1e0*/  STL [R1+0x3b1c], R3 ;  /* 0x003b1c0301007387 */ /* 0x000fe80000100800 */
        /* <DEDUP_REMOVED lines=14> */
[----:B0-----:R-:W-:-:S05]  /*a2d0*/  IMAD.X R2, R19, 0x1, R11, P5 ;  /* 0x0000000113027824 */ /* 0x001fca00028e060b */
[----:B------:R0:W-:Y:S01]  /*a2e0*/  STL [R1+0x3af4], R2 ;  /* 0x003af40201007387 */ /* 0x0001e20000100800 */
[----:B-1----:R-:W-:Y:S01]  /*a2f0*/  IADD3 R0, P5, PT, R17, R8, RZ ;  /* 0x0000000811007210 */ /* 0x002fe20007fbe0ff */
[----:B0-----:R-:W-:Y:S02]  /*a300*/  IMAD.X R2, R19, 0x1, R12, P4 ;  /* 0x0000000113027824 */ /* 0x001fe400020e060c */
[----:B------:R-:W5:Y:S04]  /*a310*/  LDL.LU R19, [R1+0x64] ;  /* 0x0000640001137983 */ /* 0x000f680000300800 */
[----:B------:R0:W-:Y:S04]  /*a320*/  STL [R1+0x3afc], R0 ;  /* 0x003afc0001007387 */ /* 0x0001e80000100800 */
[----:B------:R1:W-:Y:S01]  /*a330*/  STL [R1+0x3af0], R2 ;  /* 0x003af00201007387 */ /* 0x0003e20000100800 */
[----:B0-----:R-:W-:-:S03]  /*a340*/  IADD3 R0, P4, PT, R17, R9, RZ ;  /* 0x0000000911007210 */ /* 0x001fc60007f9e0ff */
[----:B------:R-:W5:Y:S01]  /*a350*/  LDL.LU R17, [R1+0x134] ;  /* 0x0001340001117983 */ /* 0x000f620000300800 */
[----:B-1----:R-:W-:-:S03]  /*a360*/  IMAD.X R2, R23, 0x1, R11, P3 ;  /* 0x0000000117027824 */ /* 0x002fc600018e060b */
[----:B------:R0:W-:Y:S04]  /*a370*/  STL [R1+0x3ae8], R0 ;  /* 0x003ae80001007387 */ /* 0x0001e80000100800 */
[----:B------:R1:W-:Y:S01]  /*a380*/  STL [R1+0x3ae4], R2 ;  /* 0x003ae40201007387 */ /* 0x0003e20000100800 */
[C---:B0-----:R-:W-:Y:S01]  /*a390*/  IADD3 R0, P3, PT, R18.reuse, R8, RZ ;  /* 0x0000000812007210 */ /* 0x041fe20007f7e0ff */
[----:B-1----:R-:W-:Y:S02]  /*a3a0*/  IMAD.X R2, R23, 0x1, R12, P2 ;  /* 0x0000000117027824 */ /* 0x002fe400010e060c */
[----:B------:R-:W5:Y:S04]  /*a3b0*/  LDL.LU R23, [R1+0x60] ;  /* 0x0000600001177983 */ /* 0x000f680000300800 */
[----:B------:R0:W-:Y:S04]  /*a3c0*/  STL [R1+0x3aec], R0 ;  /* 0x003aec0001007387 */ /* 0x0001e80000100800 */
[----:B------:R-:W-:Y:S01]  /*a3d0*/  STL [R1+0x3ae0], R2 ;  /* 0x003ae00201007387 */ /* 0x000fe20000100800 */
[----:B0-----:R-:W-:-:S03]  /*a3e0*/  IADD3 R0, P2, PT, R18, R9, RZ ;  /* 0x0000000912007210 */ /* 0x001fc60007f5e0ff */
[----:B------:R-:W5:Y:S04]  /*a3f0*/  LDL.LU R18, [R1+0x130] ;  /* 0x0001300001127983 */ /* 0x000f680000300800 */
[----:B------:R0:W-:Y:S01]  /*a400*/  STL [R1+0x3ad8], R0 ;  /* 0x003ad80001007387 */ /* 0x0001e20000100800 */
[C---:B--2---:R-:W-:Y:S02]  /*a410*/  IMAD.X R3, R16.reuse, 0x1, R11, P1 ;  /* 0x0000000110037824 */ /* 0x044fe400008e060b */
[----:B0-----:R-:W-:-:S03]  /*a420*/  IMAD.X R0, R16, 0x1, R12, P0 ;  /* 0x0000000110007824 */ /* 0x001fc600000e060c */
[----:B------:R-:W-:Y:S01]  /*a430*/  STL [R1+0x3ad4], R3 ;  /* 0x003ad40301007387 */ /* 0x000fe20000100800 */
[----:B------:R-:W-:-:S03]  /*a440*/  IADD3 R2, P1, PT, R15, R8, RZ ;  /* 0x000000080f027210 */ /* 0x000fc60007f3e0ff */
[----:B------:R-:W2:Y:S04]  /*a450*/  LDL.LU R16, [R1+0x5c] ;  /* 0x00005c0001107983 */ /* 0x000ea80000300800 */
[----:B------:R0:W-:Y:S04]  /*a460*/  STL [R1+0x3adc], R2 ;  /* 0x003adc0201007387 */ /* 0x0001e80000100800 */
[----:B------:R3:W-:Y:S01]  /*a470*/  STL [R1+0x3ad0], R0 ;  /* 0x003ad00001007387 */ /* 0x0007e20000100800 */
[----:B0-----:R-:W-:-:S03]  /*a480*/  IADD3 R2, P0, PT, R15, R9, RZ ;  /* 0x000000090f027210 */ /* 0x001fc60007f1e0ff */
[----:B------:R-:W2:Y:S04]  /*a490*/  LDL.LU R15, [R1+0x12c] ;  /* 0x00012c00010f7983 */ /* 0x000ea80000300800 */
[----:B------:R4:W-:Y:S01]  /*a4a0*/  STL [R1+0x3ac8], R2 ;  /* 0x003ac80201007387 */ /* 0x0009e20000100800 */
        /* <DEDUP_REMOVED lines=10> */
[----:B------:R0:W-:Y:S04]  /*a550*/  STL [R1+0x3ab8], R2 ;  /* 0x003ab80201007387 */ /* 0x0001e80000100800 */
[----:B------:R1:W-:Y:S01]  /*a560*/  STL [R1+0x3ab4], R0 ;  /* 0x003ab40001007387 */ /* 0x0003e20000100800 */
[C---:B------:R-:W-:Y:S01]  /*a570*/  IADD3 R3, P3, PT, R13.reuse, R8, RZ ;  /* 0x000000080d037210 */ /* 0x040fe20007f7e0ff */
[----:B0-----:R-:W-:Y:S01]  /*a580*/  IMAD.X R2, R22, 0x1, R12, P2 ;  /* 0x0000000116027824 */ /* 0x001fe200010e060c */
[----:B-1----:R-:W-:-:S03]  /*a590*/  IADD3 R0, P2, PT, R13, R9, RZ ;  /* 0x000000090d007210 */ /* 0x002fc60007f5e0ff */
[----:B------:R-:W-:Y:S04]  /*a5a0*/  STL [R1+0x3abc], R3 ;  /* 0x003abc0301007387 */ /* 0x000fe80000100800 */
[----:B------:R-:W5:Y:S04]  /*a5b0*/  LDL.LU R13, [R1+0x54] ;  /* 0x00005400010d7983 */ /* 0x000f680000300800 */
[----:B------:R0:W-:Y:S04]  /*a5c0*/  STL [R1+0x3ab0], R2 ;  /* 0x003ab00201007387 */ /* 0x0001e80000100800 */
[----:B------:R1:W-:Y:S04]  /*a5d0*/  STL [R1+0x3aa8], R0 ;  /* 0x003aa80001007387 */ /* 0x0003e80000100800 */
[----:B------:R-:W5:Y:S01]  /*a5e0*/  LDL.LU R22, [R1+0x124] ;  /* 0x0001240001167983 */ /* 0x000f620000300800 */
[----:B0-----:R-:W-:-:S02]  /*a5f0*/  IMAD.X R2, R21, 0x1, R11, P1 ;  /* 0x0000000115027824 */ /* 0x001fc400008e060b */
[----:B------:R-:W-:Y:S01]  /*a600*/  IMAD.X R3, R21, 0x1, R12, P0 ;  /* 0x0000000115037824 */ /* 0x000fe200000e060c */
[C---:B-1----:R-:W-:Y:S02]  /*a610*/  IADD3 R0, P1, PT, R20.reuse, R8, RZ ;  /* 0x0000000814007210 */ /* 0x042fe40007f3e0ff */
[----:B------:R0:W-:Y:S04]  /*a620*/  STL [R1+0x3aa4], R2 ;  /* 0x003aa40201007387 */ /* 0x0001e80000100800 */
[----:B------:R1:W-:Y:S01]  /*a630*/  STL [R1+0x3aac], R0 ;  /* 0x003aac0001007387 */ /* 0x0003e20000100800 */
[----:B0-----:R-:W-:-:S03]  /*a640*/  IADD3 R2, P0, PT, R20, R9, RZ ;  /* 0x0000000914027210 */ /* 0x001fc60007f1e0ff */
[----:B------:R0:W-:Y:S04]  /*a650*/  STL [R1+0x3aa0], R3 ;  /* 0x003aa00301007387 */ /* 0x0001e80000100800 */
[----:B------:R-:W5:Y:S04]  /*a660*/  LDL.LU R21, [R1+0x50] ;  /* 0x0000500001157983 */ /* 0x000f680000300800 */
[----:B------:R0:W-:Y:S04]  /*a670*/  STL [R1+0x3a98], R2 ;  /* 0x003a980201007387 */ /* 0x0001e80000100800 */
[----:B------:R-:W5:Y:S01]  /*a680*/  LDL.LU R20, [R1+0x120] ;  /* 0x0001200001147983 */ /* 0x000f620000300800 */
[----:B-1----:R-:W-:-:S02]  /*a690*/  IMAD.X R0, R19, 0x1, R11, P5 ;  /* 0x0000000113007824 */ /* 0x002fc400028e060b */
[----:B0-----:R-:W-:-:S03]  /*a6a0*/  IMAD.X R3, R19, 0x1, R12, P4 ;  /* 0x0000000113037824 */ /* 0x001fc600020e060c */
[----:B------:R0:W-:Y:S01]  /*a6b0*/  STL [R1+0x3a94], R0 ;  /* 0x003a940001007387 */ /* 0x0001e20000100800 */
[----:B------:R-:W-:-:S05]  /*a6c0*/  IADD3 R2, P5, PT, R17, R8, RZ ;  /* 0x0000000811027210 */ /* 0x000fca0007fbe0ff */
[----:B------:R1:W-:Y:S04]  /*a6d0*/  STL [R1+0x3a9c], R2 ;  /* 0x003a9c0201007387 */ /* 0x0003e80000100800 */
[----:B------:R1:W-:Y:S04]  /*a6e0*/  STL [R1+0x3a90], R3 ;  /* 0x003a900301007387 */ /* 0x0003e80000100800 */
[----:B------:R-:W5:Y:S01]  /*a6f0*/  LDL.LU R19, [R1+0x48] ;  /* 0x0000480001137983 */ /* 0x000f620000300800 */
[----:B0-----:R-:W-:Y:S01]  /*a700*/  IADD3 R0, P4, PT, R17, R9, RZ ;  /* 0x0000000911007210 */ /* 0x001fe20007f9e0ff */
[----:B-1----:R-:W-:-:S04]  /*a710*/  IMAD.X R2, R23, 0x1, R11, P3 ;  /* 0x0000000117027824 */ /* 0x002fc800018e060b */
[----:B------:R0:W-:Y:S01]  /*a720*/  STL [R1+0x3a88], R0 ;  /* 0x003a880001007387 */ /* 0x0001e20000100800 */
[----:B------:R-:W-:-:S03]  /*a730*/  IMAD.X R3, R23, 0x1, R12, P2 ;  /* 0x0000000117037824 */ /* 0x000fc600010e060c */
[----:B------:R-:W-:Y:S04]  /*a740*/  STL [R1+0x3a84], R2 ;  /* 0x003a840201007387 */ /* 0x000fe80000100800 */
[----:B------:R-:W5:Y:S01]  /*a750*/  LDL.LU R17, [R1+0x11c] ;  /* 0x00011c0001117983 */ /* 0x000f620000300800 */
[----:B0-----:R-:W-:-:S05]  /*a760*/  IADD3 R0, P3, PT, R18, R8, RZ ;  /* 0x0000000812007210 */ /* 0x001fca0007f7e0ff */
[----:B------:R0:W-:Y:S04]  /*a770*/  STL [R1+0x3a8c], R0 ;  /* 0x003a8c0001007387 */ /* 0x0001e80000100800 */
[----:B------:R-:W-:Y:S01]  /*a780*/  STL [R1+0x3a80], R3 ;  /* 0x003a800301007387 */ /* 0x000fe20000100800 */
[----:B0-----:R-:W-:-:S03]  /*a790*/  IADD3 R0, P2, PT, R18, R9, RZ ;  /* 0x0000000912007210 */ /* 0x001fc60007f5e0ff */
[----:B------:R-:W5:Y:S04]  /*a7a0*/  LDL.LU R18, [R1+0x44] ;  /* 0x0000440001127983 */ /* 0x000f680000300800 */
[----:B------:R0:W-:Y:S04]  /*a7b0*/  STL [R1+0x3a78], R0 ;  /* 0x003a780001007387 */ /* 0x0001e80000100800 */
[----:B0-----:R-:W5:Y:S01]  /*a7c0*/  LDL.LU R0, [R1+0x118] ;  /* 0x0001180001007983 */ /* 0x001f620000300800 */
[C---:B--2---:R-:W-:Y:S02]  /*a7d0*/  IMAD.X R2, R16.reuse, 0x1, R11, P1 ;  /* 0x0000000110027824 */ /* 0x044fe400008e060b */
[----:B------:R-:W-:-:S03]  /*a7e0*/  IMAD.X R16, R16, 0x1, R12, P0 ;  /* 0x0000000110107824 */ /* 0x000fc600000e060c */
[----:B------:R0:W-:Y:S02]  /*a7f0*/  STL [R1+0x3a74], R2 ;  /* 0x003a740201007387 */ /* 0x0001e40000100800 */
[C---:B0-----:R-:W-:Y:S02]  /*a800*/  IADD3 R2, P1, PT, R15.reuse, R8, RZ ;  /* 0x000000080f027210 */ /* 0x041fe40007f3e0ff */
[----:B------:R-:W-:-:S03]  /*a810*/  IADD3 R3, P0, PT, R15, R9, RZ ;  /* 0x000000090f037210 */ /* 0x000fc60007f1e0ff */
[----:B------:R-:W-:Y:S04]  /*a820*/  STL [R1+0x3a7c], R2 ;  /* 0x003a7c0201007387 */ /* 0x000fe80000100800 */
[----:B------:R0:W-:Y:S04]  /*a830*/  STL [R1+0x3a70], R16 ;  /* 0x003a701001007387 */ /* 0x0001e80000100800 */
[----:B0-----:R-:W2:Y:S04]  /*a840*/  LDL.LU R16, [R1+0x40] ;  /* 0x0000400001107983 */ /* 0x001ea80000300800 */
[----:B------:R-:W-:Y:S04]  /*a850*/  STL [R1+0x3a68], R3 ;  /* 0x003a680301007387 */ /* 0x000fe80000100800 */
[----:B------:R-:W2:Y:S01]  /*a860*/  LDL.LU R15, [R1+0x114] ;  /* 0x00011400010f7983 */ /* 0x000ea20000300800 */
[----:B---3--:R-:W-:-:S05]  /*a870*/  IMAD.X R2, R10, 0x1, R11, P5 ;  /* 0x000000010a027824 */ /* 0x008fca00028e060b */
[----:B------:R0:W-:Y:S04]  /*a880*/  STL [R1+0x3a64], R2 ;  /* 0x003a640201007387 */ /* 0x0001e80000100800 */
[----:B------:R-:W3:Y:S01]  /*a890*/  LDL.LU R23, [R1+0x3c] ;  /* 0x00003c0001177983 */ /* 0x000ee20000300800 */
[----:B0-----:R-:W-:Y:S01]  /*a8a0*/  IMAD.X R2, R10, 0x1, R12, P4 ;  /* 0x000000010a027824 */ /* 0x001fe200020e060c */
[----:B----4-:R-:W-:-:S05]  /*a8b0*/  IADD3 R3, P5, PT, R14, R8, RZ ;  /* 0x000000080e037210 */ /* 0x010fca0007fbe0ff */
[----:B------:R0:W-:Y:S04]  /*a8c0*/  STL [R1+0x3a6c], R3 ;  /* 0x003a6c0301007387 */ /* 0x0001e80000100800 */
[----:B------:R5:W-:Y:S01]  /*a8d0*/  STL [R1+0x3a60], R2 ;  /* 0x003a600201007387 */ /* 0x000be20000100800 */
[----:B0-----:R-:W-:-:S03]  /*a8e0*/  IADD3 R3, P4, PT, R14, R9, RZ ;  /* 0x000000090e037210 */ /* 0x001fc60007f9e0ff */
[----:B------:R-:W4:Y:S01]  /*a8f0*/  LDL.LU R14, [R1+0x110] ;  /* 0x00011000010e7983 */ /* 0x000f220000300800 */
[----:B-----5:R-:W-:-:S03]  /*a900*/  IMAD.X R2, R13, 0x1, R11, P3 ;  /* 0x000000010d027824 */ /* 0x020fc600018e060b */
[----:B------:R-:W-:Y:S04]  /*a910*/  STL [R1+0x3a58], R3 ;  /* 0x003a580301007387 */ /* 0x000fe80000100800 */
[----:B------:R0:W-:Y:S02]  /*a920*/  STL [R1+0x3a54], R2 ;  /* 0x003a540201007387 */ /* 0x0001e40000100800 */
[----:B0-----:R-:W-:Y:S02]  /*a930*/  IMAD.X R2, R13, 0x1, R12, P2 ;  /* 0x000000010d027824 */ /* 0x001fe400010e060c */
[----:B------:R-:W5:Y:S01]  /*a940*/  LDL.LU R13, [R1+0x38] ;  /* 0x00003800010d7983 */ /* 0x000f620000300800 */
[----:B------:R-:W-:-:S05]  /*a950*/  IADD3 R3, P3, PT, R22, R8, RZ ;  /* 0x0000000816037210 */ /* 0x000fca0007f7e0ff */
[----:B------:R-:W-:Y:S04]  /*a960*/  STL [R1+0x3a5c], R3 ;  /* 0x003a5c0301007387 */ /* 0x000fe80000100800 */
[----:B------:R-:W5:Y:S04]  /*a970*/  LDL.LU R10, [R1+0x10c] ;  /* 0x00010c00010a7983 */ /* 0x000f680000300800 */
[----:B------:R0:W-:Y:S02]  /*a980*/  STL [R1+0x3a50], R2 ;  /* 0x003a500201007387 */ /* 0x0001e40000100800 */
[----:B0-----:R-:W-:Y:S01]  /*a990*/  IADD3 R2, P2, PT, R22, R9, RZ ;  /* 0x0000000916027210 */ /* 0x001fe20007f5e0ff */
[----:B------:R-:W-:Y:S01]  /*a9a0*/  IMAD.X R22, R21, 0x1, R11, P1 ;  /* 0x0000000115167824 */ /* 0x000fe200008e060b */
[----:B------:R-:W-:-:S03]  /*a9b0*/  IADD3 R3, P1, PT, R20, R8, RZ ;  /* 0x0000000814037210 */ /* 0x000fc60007f3e0ff */
[----:B------:R0:W-:Y:S04]  /*a9c0*/  STL [R1+0x3a48], R2 ;  /* 0x003a480201007387 */ /* 0x0001e80000100800 */
[----:B------:R1:W-:Y:S01]  /*a9d0*/  STL [R1+0x3a44], R22 ;  /* 0x003a441601007387 */ /* 0x0003e20000100800 */
[----:B0-----:R-:W-:-:S03]  /*a9e0*/  IMAD.X R2, R21, 0x1, R12, P0 ;  /* 0x0000000115027824 */ /* 0x001fc600000e060c */
[----:B-1----:R-:W5:Y:S04]  /*a9f0*/  LDL.LU R22, [R1+0x34] ;  /* 0x0000340001167983 */ /* 0x002f680000300800 */
[----:B------:R0:W-:Y:S04]  /*aa00*/  STL [R1+0x3a4c], R3 ;  /* 0x003a4c0301007387 */ /* 0x0001e80000100800 */
[----:B------:R-:W5:Y:S04]  /*aa10*/  LDL.LU R21, [R1+0x108] ;  /* 0x0001080001157983 */ /* 0x000f680000300800 */
[----:B------:R1:W-:Y:S01]  /*aa20*/  STL [R1+0x3a40], R2 ;  /* 0x003a400201007387 */ /* 0x0003e20000100800 */
[----:B0-----:R-:W-:Y:S01]  /*aa30*/  IMAD.X R3, R19, 0x1, R11, P5 ;  /* 0x0000000113037824 */ /* 0x001fe200028e060b */
[----:B-1----:R-:W-:-:S02]  /*aa40*/  IADD3 R2, P0, PT, R20, R9, RZ ;  /* 0x0000000914027210 */ /* 0x002fc40007f1e0ff */
[----:B------:R-:W5:Y:S04]  /*aa50*/  LDL.LU R20, [R1+0x30] ;  /* 0x0000300001147983 */ /* 0x000f680000300800 */
[----:B------:R-:W-:Y:S04]  /*aa60*/  STL [R1+0x3a38], R2 ;  /* 0x003a380201007387 */ /* 0x000fe80000100800 */
[----:B------:R0:W-:Y:S02]  /*aa70*/  STL [R1+0x3a34], R3 ;  /* 0x003a340301007387 */ /* 0x0001e40000100800 */
[----:B0-----:R-:W-:-:S02]  /*aa80*/  IMAD.X R3, R19, 0x1, R12, P4 ;  /* 0x0000000113037824 */ /* 0x001fc400020e060c */
[----:B------:R-:W5:Y:S01]  /*aa90*/  LDL.LU R19, [R1+0x104] ;  /* 0x0001040001137983 */ /* 0x000f620000300800 */
[----:B------:R-:W-:-:S05]  /*aaa0*/  IADD3 R2, P5, PT, R17, R8, RZ ;  /* 0x0000000811027210 */ /* 0x000fca0007fbe0ff */
[----:B------:R0:W-:Y:S04]  /*aab0*/  STL [R1+0x3a3c], R2 ;  /* 0x003a3c0201007387 */ /* 0x0001e80000100800 */
[----:B------:R1:W-:Y:S01]  /*aac0*/  STL [R1+0x3a30], R3 ;  /* 0x003a300301007387 */ /* 0x0003e20000100800 */
[----:B0-----:R-:W-:Y:S01]  /*aad0*/  IADD3 R2, P4, PT, R17, R9, RZ ;  /* 0x0000000911027210 */ /* 0x001fe20007f9e0ff */
[----:B------:R-:W-:-:S04]  /*aae0*/  IMAD.X R17, R18, 0x1, R11, P3 ;  /* 0x0000000112117824 */ /* 0x000fc800018e060b */
[----:B------:R-:W-:Y:S04]  /*aaf0*/  STL [R1+0x3a28], R2 ;  /* 0x003a280201007387 */ /* 0x000fe80000100800 */
[----:B------:R0:W-:Y:S01]  /*ab00*/  STL [R1+0x3a24], R17 ;  /* 0x003a241101007387 */ /* 0x0001e20000100800 */
[----:B-1----:R-:W-:-:S03]  /*ab10*/  IADD3 R3, P3, PT, R0, R8, RZ ;  /* 0x0000000800037210 */ /* 0x002fc60007f7e0ff */
[----:B0-----:R-:W5:Y:S01]  /*ab20*/  LDL.LU R17, [R1+0x2c] ;  /* 0x00002c0001117983 */ /* 0x001f620000300800 */
[----:B------:R-:W-:-:S03]  /*ab30*/  IMAD.X R2, R18, 0x1, R12, P2 ;  /* 0x0000000112027824 */ /* 0x000fc600010e060c */
[----:B------:R0:W-:Y:S04]  /*ab40*/  STL [R1+0x3a2c], R3 ;  /* 0x003a2c0301007387 */ /* 0x0001e80000100800 */
[----:B------:R-:W5:Y:S01]  /*ab50*/  LDL.LU R18, [R1+0x100] ;  /* 0x0001000001127983 */ /* 0x000f620000300800 */
[----:B0-----:R-:W-:-:S03]  /*ab60*/  IADD3 R3, P2, PT, R0, R9, RZ ;  /* 0x0000000900037210 */ /* 0x001fc60007f5e0ff */
[----:B------:R2:W-:Y:S04]  /*ab70*/  STL [R1+0x3a20], R2 ;  /* 0x003a200201007387 */ /* 0x0005e80000100800 */
[----:B------:R0:W-:Y:S01]  /*ab80*/  STL [R1+0x3a18], R3 ;  /* 0x003a180301007387 */ /* 0x0001e20000100800 */
[C---:B--2---:R-:W-:Y:S02]  /*ab90*/  IMAD.X R2, R16.reuse, 0x1, R11, P1 ;  /* 0x0000000110027824 */ /* 0x044fe400008e060b */
[----:B0-----:R-:W-:Y:S01]  /*aba0*/  IMAD.X R3, R16, 0x1, R12, P0 ;  /* 0x0000000110037824 */ /* 0x001fe200000e060c */
[C---:B------:R-:W-:Y:S02]  /*abb0*/  IADD3 R0, P1, PT, R15.reuse, R8, RZ ;  /* 0x000000080f007210 */ /* 0x040fe40007f3e0ff */
[----:B------:R0:W-:Y:S04]  /*abc0*/  STL [R1+0x3a14], R2 ;  /* 0x003a140201007387 */ /* 0x0001e80000100800 */
[----:B------:R3:W-:Y:S04]  /*abd0*/  STL [R1+0x3a1c], R0 ;  /* 0x003a1c0001007387 */ /* 0x0007e80000100800 */
[----:B------:R-:W-:Y:S04]  /*abe0*/  STL [R1+0x3a10], R3 ;  /* 0x003a100301007387 */ /* 0x000fe80000100800 */
[----:B------:R-:W2:Y:S01]  /*abf0*/  LDL.LU R16, [R1+0x28] ;  /* 0x0000280001107983 */ /* 0x000ea20000300800 */
[----:B0-----:R-:W-:-:S05]  /*ac00*/  IADD3 R2, P0, PT, R15, R9, RZ ;  /* 0x000000090f027210 */ /* 0x001fca0007f1e0ff */
[----:B------:R0:W-:Y:S04]  /*ac10*/  STL [R1+0x3a08], R2 ;  /* 0x003a080201007387 */ /* 0x0001e80000100800 */
[----:B------:R-:W2:Y:S01]  /*ac20*/  LDL.LU R15, [R1+0xfc] ;  /* 0x0000fc00010f7983 */ /* 0x000ea20000300800 */
[C---:B---3--:R-:W-:Y:S02]  /*ac30*/  IMAD.X R0, R23.reuse, 0x1, R11, P5 ;  /* 0x0000000117007824 */ /* 0x048fe400028e060b */
[----:B0-----:R-:W-:-:S03]  /*ac40*/  IMAD.X R2, R23, 0x1, R12, P4 ;  /* 0x0000000117027824 */ /* 0x001fc600020e060c */
[----:B------:R0:W-:Y:S01]  /*ac50*/  STL [R1+0x3a04], R0 ;  /* 0x003a040001007387 */ /* 0x0001e20000100800 */
[C---:B----4-:R-:W-:Y:S02]  /*ac60*/  IADD3 R3, P5, PT, R14.reuse, R8, RZ ;  /* 0x000000080e037210 */ /* 0x050fe40007fbe0ff */
[----:B0-----:R-:W-:-:S03]  /*ac70*/  IADD3 R0, P4, PT, R14, R9, RZ ;  /* 0x000000090e007210 */ /* 0x001fc60007f9e0ff */
[----:B------:R5:W-:Y:S04]  /*ac80*/  STL [R1+0x3a0c], R3 ;  /* 0x003a0c0301007387 */ /* 0x000be80000100800 */
[----:B------:R0:W-:Y:S04]  /*ac90*/  STL [R1+0x3a00], R2 ;  /* 0x003a000201007387 */ /* 0x0001e80000100800 */
[----:B------:R1:W-:Y:S01]  /*aca0*/  STL [R1+0x39f8], R0 ;  /* 0x0039f80001007387 */ /* 0x0003e20000100800 */
[----:B-----5:R-:W-:-:S05]  /*acb0*/  IMAD.X R3, R13, 0x1, R11, P3 ;  /* 0x000000010d037824 */ /* 0x020fca00018e060b */
[----:B------:R3:W-:Y:S04]  /*acc0*/  STL [R1+0x39f4], R3 ;  /* 0x0039f40301007387 */ /* 0x0007e80000100800 */
[----:B------:R-:W4:Y:S01]  /*acd0*/  LDL.LU R14, [R1+0x24] ;  /* 0x00002400010e7983 */ /* 0x000f220000300800 */
[----:B0-----:R-:W-:Y:S01]  /*ace0*/  IADD3 R2, P3, PT, R10, R8, RZ ;  /* 0x000000080a027210 */ /* 0x001fe20007f7e0ff */
[----:B-1----:R-:W-:-:S04]  /*acf0*/  IMAD.X R0, R13, 0x1, R12, P2 ;  /* 0x000000010d007824 */ /* 0x002fc800010e060c */
[----:B------:R0:W-:Y:S04]  /*ad00*/  STL [R1+0x39fc], R2 ;  /* 0x0039fc0201007387 */ /* 0x0001e80000100800 */
[----:B------:R-:W5:Y:S01]  /*ad10*/  LDL.LU R13, [R1+0xf8] ;  /* 0x0000f800010d7983 */ /* 0x000f620000300800 */
[----:B---3--:R-:W-:-:S03]  /*ad20*/  IADD3 R3, P2, PT, R10, R9, RZ ;  /* 0x000000090a037210 */ /* 0x008fc60007f5e0ff */
[----:B------:R-:W-:Y:S04]  /*ad30*/  STL [R1+0x39f0], R0 ;  /* 0x0039f00001007387 */ /* 0x000fe80000100800 */
[----:B------:R1:W-:Y:S01]  /*ad40*/  STL [R1+0x39e8], R3 ;  /* 0x0039e80301007387 */ /* 0x0003e20000100800 */
[C---:B0-----:R-:W-:Y:S02]  /*ad50*/  IMAD.X R2, R22.reuse, 0x1, R11, P1 ;  /* 0x0000000116027824 */ /* 0x041fe400008e060b */
[----:B-1----:R-:W-:Y:S01]  /*ad60*/  IMAD.X R3, R22, 0x1, R12, P0 ;  /* 0x0000000116037824 */ /* 0x002fe200000e060c */
[C---:B------:R-:W-:Y:S02]  /*ad70*/  IADD3 R0, P1, PT, R21.reuse, R8, RZ ;  /* 0x0000000815007210 */ /* 0x040fe40007f3e0ff */
[----:B------:R0:W-:Y:S04]  /*ad80*/  STL [R1+0x39e4], R2 ;  /* 0x0039e40201007387 */ /* 0x0001e80000100800 */
[----:B------:R1:W-:Y:S04]  /*ad90*/  STL [R1+0x39ec], R0 ;  /* 0x0039ec0001007387 */ /* 0x0003e80000100800 */
[----:B------:R3:W-:Y:S01]  /*ada0*/  STL [R1+0x39e0], R3 ;  /* 0x0039e00301007387 */ /* 0x0007e20000100800 */
[----:B0-----:R-:W-:-:S03]  /*adb0*/  IADD3 R2, P0, PT, R21, R9, RZ ;  /* 0x0000000915027210 */ /* 0x001fc60007f1e0ff */
[----:B------:R-:W5:Y:S04]  /*adc0*/  LDL.LU R25, [R1+0x20] ;  /* 0x0000200001197983 */ /* 0x000f680000300800 */
[----:B------:R0:W-:Y:S01]  /*add0*/  STL [R1+0x39d8], R2 ;  /* 0x0039d80201007387 */ /* 0x0001e20000100800 */
[----:B-1----:R-:W-:-:S03]  /*ade0*/  IMAD.X R0, R20, 0x1, R11, P5 ;  /* 0x0000000114007824 */ /* 0x002fc600028e060b */
[----:B---3--:R-:W3:Y:S04]  /*adf0*/  LDL.LU R3, [R1+0xf4] ;  /* 0x0000f40001037983 */ /* 0x008ee80000300800 */
[----:B------:R1:W-:Y:S01]  /*ae00*/  STL [R1+0x39d4], R0 ;  /* 0x0039d40001007387 */ /* 0x0003e20000100800 */
[----:B0-----:R-:W-:Y:S01]  /*ae10*/  IMAD.X R2, R20, 0x1, R12, P4 ;  /* 0x0000000114027824 */ /* 0x001fe200020e060c */
[----:B------:R-:W-:-:S05]  /*ae20*/  IADD3 R10, P5, PT, R19, R8, RZ ;  /* 0x00000008130a7210 */ /* 0x000fca0007fbe0ff */
[----:B------:R-:W-:Y:S04]  /*ae30*/  STL [R1+0x39dc], R10 ;  /* 0x0039dc0a01007387 */ /* 0x000fe80000100800 */
[----:B------:R-:W3:Y:S04]  /*ae40*/  LDL.LU R24, [R1+0x1c] ;  /* 0x00001c0001187983 */ /* 0x000ee80000300800 */
[----:B------:R0:W-:Y:S01]  /*ae50*/  STL [R1+0x39d0], R2 ;  /* 0x0039d00201007387 */ /* 0x0001e20000100800 */
[----:B-1----:R-:W-:-:S03]  /*ae60*/  IADD3 R0, P4, PT, R19, R9, RZ ;  /* 0x0000000913007210 */ /* 0x002fc60007f9e0ff */
[----:B0-----:R-:W3:Y:S04]  /*ae70*/  LDL.LU R2, [R1+0xf0] ;  /* 0x0000f00001027983 */ /* 0x001ee80000300800 */
[----:B------:R0:W-:Y:S04]  /*ae80*/  STL [R1+0x39c8], R0 ;  /* 0x0039c80001007387 */ /* 0x0001e80000100800 */
[----:B------:R-:W3:Y:S01]  /*ae90*/  LDL.LU R23, [R1+0x18] ;  /* 0x0000180001177983 */ /* 0x000ee20000300800 */
[----:B0-----:R-:W-:-:S05]  /*aea0*/  IMAD.X R0, R17, 0x1, R11, P3 ;  /* 0x0000000111007824 */ /* 0x001fca00018e060b */
[----:B------:R0:W-:Y:S01]  /*aeb0*/  STL [R1+0x39c4], R0 ;  /* 0x0039c40001007387 */ /* 0x0001e20000100800 */
[----:B------:R-:W-:-:S03]  /*aec0*/  IADD3 R10, P3, PT, R18, R8, RZ ;  /* 0x00000008120a7210 */ /* 0x000fc60007f7e0ff */
        /* <DEDUP_REMOVED lines=9> */
[----:B--2---:R-:W-:-:S05]  /*af60*/  IMAD.X R18, R16, 0x1, R11, P1 ;  /* 0x0000000110127824 */ /* 0x004fca00008e060b */
[----:B------:R1:W-:Y:S04]  /*af70*/  STL [R1+0x39b4], R18 ;  /* 0x0039b41201007387 */ /* 0x0003e80000100800 */
[----:B------:R-:W2:Y:S01]  /*af80*/  LDL.LU R20, [R1+0xe4] ;  /* 0x0000e40001147983 */ /* 0x000ea20000300800 */
[----:B0-----:R-:W-:Y:S01]  /*af90*/  IADD3 R17, P1, PT, R15, R8, RZ ;  /* 0x000000080f117210 */ /* 0x001fe20007f3e0ff */
[----:B------:R-:W-:-:S04]  /*afa0*/  IMAD.X R16, R16, 0x1, R12, P0 ;  /* 0x0000000110107824 */ /* 0x000fc800000e060c */
[----:B------:R0:W-:Y:S04]  /*afb0*/  STL [R1+0x39bc], R17 ;  /* 0x0039bc1101007387 */ /* 0x0001e80000100800 */
[----:B------:R-:W2:Y:S04]  /*afc0*/  LDL.LU R19, [R1+0xc] ;  /* 0x00000c0001137983 */ /* 0x000ea80000300800 */
[----:B------:R4:W-:Y:S04]  /*afd0*/  STL [R1+0x39b0], R16 ;  /* 0x0039b01001007387 */ /* 0x0009e80000100800 */
[----:B-1----:R-:W2:Y:S01]  /*afe0*/  LDL.LU R18, [R1+0xe0] ;  /* 0x0000e00001127983 */ /* 0x002ea20000300800 */
[----:B------:R-:W-:-:S05]  /*aff0*/  IADD3 R15, P0, PT, R15, R9, RZ ;  /* 0x000000090f0f7210 */ /* 0x000fca0007f1e0ff */
[----:B------:R5:W-:Y:S04]  /*b000*/  STL [R1+0x39a8], R15 ;  /* 0x0039a80f01007387 */ /* 0x000be80000100800 */
[----:B0-----:R-:W2:Y:S01]  /*b010*/  LDL.LU R17, [R1+0x8] ;  /* 0x0000080001117983 */ /* 0x001ea20000300800 */
[----:B----4-:R-:W-:-:S05]  /*b020*/  IMAD.X R16, R14, 0x1, R11, P5 ;  /* 0x000000010e107824 */ /* 0x010fca00028e060b */
[----:B------:R0:W-:Y:S01]  /*b030*/  STL [R1+0x39a4], R16 ;  /* 0x0039a41001007387 */ /* 0x0001e20000100800 */
[----:B-----5:R-:W-:-:S03]  /*b040*/  IADD3 R15, P5, PT, R13, R8, RZ ;  /* 0x000000080d0f7210 */ /* 0x020fc60007fbe0ff */
[----:B0-----:R-:W4:Y:S04]  /*b050*/  LDL.LU R16, [R1+0xdc] ;  /* 0x0000dc0001107983 */ /* 0x001f280000300800 */
[----:B------:R0:W-:Y:S02]  /*b060*/  STL [R1+0x39ac], R15 ;  /* 0x0039ac0f01007387 */ /* 0x0001e40000100800 */
[----:B0-----:R-:W-:Y:S02]  /*b070*/  IMAD.X R15, R14, 0x1, R12, P4 ;  /* 0x000000010e0f7824 */ /* 0x001fe400020e060c */
[----:B------:R-:W5:Y:S04]  /*b080*/  LDL.LU R14, [R1+0x4] ;  /* 0x00000400010e7983 */ /* 0x000f680000300800 */
[----:B------:R0:W-:Y:S04]  /*b090*/  STL [R1+0x39a0], R15 ;  /* 0x0039a00f01007387 */ /* 0x0001e80000100800 */
[----:B0-----:R-:W4:Y:S01]  /*b0a0*/  LDL.LU R15, [R1+0xd8] ;  /* 0x0000d800010f7983 */ /* 0x001f220000300800 */
[----:B------:R-:W-:-:S05]  /*b0b0*/  IADD3 R13, P4, PT, R13, R9, RZ ;  /* 0x000000090d0d7210 */ /* 0x000fca0007f9e0ff */
[----:B------:R0:W-:Y:S02]  /*b0c0*/  STL [R1+0x3998], R13 ;  /* 0x0039980d01007387 */ /* 0x0001e40000100800 */
[C---:B0-----:R-:W-:Y:S02]  /*b0d0*/  IMAD.X R13, R25.reuse, 0x1, R11, P3 ;  /* 0x00000001190d7824 */ /* 0x041fe400018e060b */
[----:B------:R-:W-:-:S03]  /*b0e0*/  IMAD.X R25, R25, 0x1, R12, P2 ;  /* 0x0000000119197824 */ /* 0x000fc600010e060c */
[----:B------:R3:W-:Y:S02]  /*b0f0*/  STL [R1+0x3994], R13 ;  /* 0x0039940d01007387 */ /* 0x0007e40000100800 */
[C---:B---3--:R-:W-:Y:S02]  /*b100*/  IADD3 R13, P3, PT, R3.reuse, R8, RZ ;  /* 0x00000008030d7210 */ /* 0x048fe40007f7e0ff */
[----:B------:R-:W-:-:S03]  /*b110*/  IADD3 R3, P2, PT, R3, R9, RZ ;  /* 0x0000000903037210 */ /* 0x000fc60007f5e0ff */
[----:B------:R0:W-:Y:S04]  /*b120*/  STL [R1+0x399c], R13 ;  /* 0x00399c0d01007387 */ /* 0x0001e80000100800 */
[----:B0-----:R-:W3:Y:S04]  /*b130*/  LDL.LU R13, [R1] ;  /* 0x00000000010d7983 */ /* 0x001ee80000300800 */
[----:B------:R0:W-:Y:S04]  /*b140*/  STL [R1+0x3990], R25 ;  /* 0x0039901901007387 */ /* 0x0001e80000100800 */
[----:B0-----:R-:W3:Y:S04]  /*b150*/  LDL.LU R25, [R1+0x4038] ;  /* 0x0040380001197983 */ /* 0x001ee80000300800 */
[----:B------:R0:W-:Y:S02]  /*b160*/  STL [R1+0x3988], R3 ;  /* 0x0039880301007387 */ /* 0x0001e40000100800 */
[----:B0-----:R-:W-:-:S02]  /*b170*/  IMAD.X R3, R24, 0x1, R11, P1 ;  /* 0x0000000118037824 */ /* 0x001fc400008e060b */
[----:B------:R-:W-:-:S03]  /*b180*/  IMAD.X R24, R24, 0x1, R12, P0 ;  /* 0x0000000118187824 */ /* 0x000fc600000e060c */
[----:B------:R0:W-:Y:S02]  /*b190*/  STL [R1+0x3984], R3 ;  /* 0x0039840301007387 */ /* 0x0001e40000100800 */
[C---:B0-----:R-:W-:Y:S02]  /*b1a0*/  IADD3 R3, P1, PT, R2.reuse, R8, RZ ;  /* 0x0000000802037210 */ /* 0x041fe40007f3e0ff */
[----:B------:R-:W-:-:S03]  /*b1b0*/  IADD3 R2, P0, PT, R2, R9, RZ ;  /* 0x0000000902027210 */ /* 0x000fc60007f1e0ff */
[----:B------:R0:W-:Y:S04]  /*b1c0*/  STL [R1+0x398c], R3 ;  /* 0x00398c0301007387 */ /* 0x0001e80000100800 */
[----:B0-----:R-:W3:Y:S04]  /*b1d0*/  LDL.LU R3, [R1+0x4034] ;  /* 0x0040340001037983 */ /* 0x001ee80000300800 */
        /* <DEDUP_REMOVED lines=26> */
[C---:B--2---:R-:W-:Y:S02]  /*b380*/  IADD3 R10, P1, PT, R20.reuse, R8, RZ ;  /* 0x00000008140a7210 */ /* 0x044fe40007f3e0ff */
[----:B------:R-:W-:-:S03]  /*b390*/  IADD3 R20, P0, PT, R20, R9, RZ ;  /* 0x0000000914147210 */ /* 0x000fc60007f1e0ff */
[----:B------:R0:W-:Y:S04]  /*b3a0*/  STL [R1+0x395c], R10 ;  /* 0x00395c0a01007387 */ /* 0x0001e80000100800 */
[----:B0-----:R-:W2:Y:S04]  /*b3b0*/  LDL.LU R10, [R1+0x401c] ;  /* 0x00401c00010a7983 */ /* 0x001ea80000300800 */
[----:B------:R0:W-:Y:S04]  /*b3c0*/  STL [R1+0x3950], R21 ;  /* 0x0039501501007387 */ /* 0x0001e80000100800 */
[----:B0-----:R-:W2:Y:S04]  /*b3d0*/  LDL.LU R21, [R1+0x4018] ;  /* 0x0040180001157983 */ /* 0x001ea80000300800 */
[----:B------:R0:W-:Y:S02]  /*b3e0*/  STL [R1+0x3948], R20 ;  /* 0x0039481401007387 */ /* 0x0001e40000100800 */
[----:B0-----:R-:W-:-:S02]  /*b3f0*/  IMAD.X R20, R19, 0x1, R11, P5 ;  /* 0x0000000113147824 */ /* 0x001fc400028e060b */
[----:B------:R-:W-:-:S03]  /*b400*/  IMAD.X R19, R19, 0x1, R12, P4 ;  /* 0x0000000113137824 */ /* 0x000fc600020e060c */
[----:B------:R0:W-:Y:S02]  /*b410*/  STL [R1+0x3944], R20 ;  /* 0x0039441401007387 */ /* 0x0001e40000100800 */
[C---:B0-----:R-:W-:Y:S02]  /*b420*/  IADD3 R20, P5, PT, R18.reuse, R8, RZ ;  /* 0x0000000812147210 */ /* 0x041fe40007fbe0ff */
        /* <DEDUP_REMOVED lines=9> */
[C---:B----4-:R-:W-:Y:S02]  /*b4c0*/  IADD3 R18, P3, PT, R16.reuse, R8, RZ ;  /* 0x0000000810127210 */ /* 0x050fe40007f7e0ff */
[----:B------:R-:W-:-:S03]  /*b4d0*/  IADD3 R16, P2, PT, R16, R9, RZ ;  /* 0x0000000910107210 */ /* 0x000fc60007f5e0ff */
[----:B------:R0:W-:Y:S04]  /*b4e0*/  STL [R1+0x393c], R18 ;  /* 0x00393c1201007387 */ /* 0x0001e80000100800 */
[----:B0-----:R-:W4:Y:S04]  /*b4f0*/  LDL.LU R18, [R1+0x400c] ;  /* 0x00400c0001127983 */ /* 0x001f280000300800 */
[----:B------:R0:W-:Y:S04]  /*b500*/  STL [R1+0x3930], R17 ;  /* 0x0039301101007387 */ /* 0x0001e80000100800 */
[----:B0-----:R-:W2:Y:S04]  /*b510*/  LDL.LU R17, [R1+0x4008] ;  /* 0x0040080001117983 */ /* 0x001ea80000300800 */
[----:B------:R5:W-:Y:S02]  /*b520*/  STL [R1+0x3928], R16 ;  /* 0x0039281001007387 */ /* 0x000be40000100800 */
[----:B-----5:R-:W-:-:S02]  /*b530*/  IMAD.X R16, R14, 0x1, R11, P1 ;  /* 0x000000010e107824 */ /* 0x020fc400008e060b */
[----:B------:R-:W-:-:S03]  /*b540*/  IMAD.X R14, R14, 0x1, R12, P0 ;  /* 0x000000010e0e7824 */ /* 0x000fc600000e060c */
[----:B------:R0:W-:Y:S02]  /*b550*/  STL [R1+0x3924], R16 ;  /* 0x0039241001007387 */ /* 0x0001e40000100800 */
[----:B0-----:R-:W-:-:S05]  /*b560*/  IADD3 R16, P1, PT, R15, R8, RZ ;  /* 0x000000080f107210 */ /* 0x001fca0007f3e0ff */
[----:B------:R0:W-:Y:S04]  /*b570*/  STL [R1+0x392c], R16 ;  /* 0x00392c1001007387 */ /* 0x0001e80000100800 */
[----:B0-----:R-:W5:Y:S04]  /*b580*/  LDL.LU R16, [R1+0x4004] ;  /* 0x0040040001107983 */ /* 0x001f680000300800 */
[----:B------:R0:W-:Y:S04]  /*b590*/  STL [R1+0x3920], R14 ;  /* 0x0039200e01007387 */ /* 0x0001e80000100800 */
[----:B0-----:R-:W2:Y:S01]  /*b5a0*/  LDL.LU R14, [R1+0x4000] ;  /* 0x00400000010e7983 */ /* 0x001ea20000300800 */
[----:B------:R-:W-:-:S05]  /*b5b0*/  IADD3 R15, P0, PT, R15, R9, RZ ;  /* 0x000000090f0f7210 */ /* 0x000fca0007f1e0ff */
[----:B------:R3:W-:Y:S02]  /*b5c0*/  STL [R1+0x3918], R15 ;  /* 0x0039180f01007387 */ /* 0x0007e40000100800 */
[C---:B---3--:R-:W-:Y:S02]  /*b5d0*/  IMAD.X R15, R13.reuse, 0x1, R11, P5 ;  /* 0x000000010d0f7824 */ /* 0x048fe400028e060b */
[----:B------:R-:W-:-:S03]  /*b5e0*/  IMAD.X R13, R13, 0x1, R12, P4 ;  /* 0x000000010d0d7824 */ /* 0x000fc600020e060c */
[----:B------:R2:W-:Y:S02]  /*b5f0*/  STL [R1+0x3914], R15 ;  /* 0x0039140f01007387 */ /* 0x0005e40000100800 */
[----:B--2---:R-:W-:-:S05]  /*b600*/  IADD3 R15, P5, PT, R14, R8, RZ ;  /* 0x000000080e0f7210 */ /* 0x004fca0007fbe0ff */
[----:B------:R0:W-:Y:S04]  /*b610*/  STL [R1+0x391c], R15 ;  /* 0x00391c0f01007387 */ /* 0x0001e80000100800 */
[----:B0-----:R-:W2:Y:S04]  /*b620*/  LDL.LU R15, [R1+0x3ffc] ;  /* 0x003ffc00010f7983 */ /* 0x001ea80000300800 */
[----:B------:R0:W-:Y:S04]  /*b630*/  STL [R1+0x3910], R13 ;  /* 0x0039100d01007387 */ /* 0x0001e80000100800 */
[----:B0-----:R-:W3:Y:S01]  /*b640*/  LDL.LU R13, [R1+0x3ff8] ;  /* 0x003ff800010d7983 */ /* 0x001ee20000300800 */
[----:B------:R-:W-:-:S05]  /*b650*/  IADD3 R14, P4, PT, R14, R9, RZ ;  /* 0x000000090e0e7210 */ /* 0x000fca0007f9e0ff */
[----:B------:R3:W-:Y:S02]  /*b660*/  STL [R1+0x3908], R14 ;  /* 0x0039080e01007387 */ /* 0x0007e40000100800 */
[----:B---3--:R-:W-:-:S05]  /*b670*/  IMAD.X R14, R13, 0x1, R11, P3 ;  /* 0x000000010d0e7824 */ /* 0x008fca00018e060b */
[----:B------:R2:W-:Y:S02]  /*b680*/  STL [R1+0x3904], R14 ;  /* 0x0039040e01007387 */ /* 0x0005e40000100800 */
[----:B--2---:R-:W-:-:S05]  /*b690*/  IADD3 R14, P3, PT, R15, R8, RZ ;  /* 0x000000080f0e7210 */ /* 0x004fca0007f7e0ff */
[----:B------:R0:W-:Y:S04]  /*b6a0*/  STL [R1+0x390c], R14 ;  /* 0x00390c0e01007387 */ /* 0x0001e80000100800 */
[----:B0-----:R-:W2:Y:S01]  /*b6b0*/  LDL.LU R14, [R1+0x3ff4] ;  /* 0x003ff400010e7983 */ /* 0x001ea20000300800 */
[----:B------:R-:W-:Y:S01]  /*b6c0*/  IMAD.X R13, R13, 0x1, R12, P2 ;  /* 0x000000010d0d7824 */ /* 0x000fe200010e060c */
[----:B------:R-:W-:-:S04]  /*b6d0*/  IADD3 R15, P2, PT, R15, R9, RZ ;  /* 0x000000090f0f7210 */ /* 0x000fc80007f5e0ff */
[----:B------:R0:W-:Y:S04]  /*b6e0*/  STL [R1+0x3900], R13 ;  /* 0x0039000d01007387 */ /* 0x0001e80000100800 */
[----:B0-----:R-:W3:Y:S04]  /*b6f0*/  LDL.LU R13, [R1+0x6c] ;  /* 0x00006c00010d7983 */ /* 0x001ee80000300800 */
[----:B------:R2:W-:Y:S02]  /*b700*/  STL [R1+0x38f8], R15 ;  /* 0x0038f80f01007387 */ /* 0x0005e40000100800 */
[----:B--2---:R-:W-:-:S05]  /*b710*/  IMAD.X R15, R14, 0x1, R11, P1 ;  /* 0x000000010e0f7824 */ /* 0x004fca00008e060b */
[----:B------:R5:W-:Y:S02]  /*b720*/  STL [R1+0x38f4], R15 ;  /* 0x0038f40f01007387 */ /* 0x000be40000100800 */
[----:B-----5:R-:W-:-:S05]  /*b730*/  IADD3 R15, P1, PT, R16, R8, RZ ;  /* 0x00000008100f7210 */ /* 0x020fca0007f3e0ff */
[----:B------:R0:W-:Y:S04]  /*b740*/  STL [R1+0x38fc], R15 ;  /* 0x0038fc0f01007387 */ /* 0x0001e80000100800 */
[----:B0-----:R-:W2:Y:S01]  /*b750*/  LDL.LU R15, [R1+0x3ff0] ;  /* 0x003ff000010f7983 */ /* 0x001ea20000300800 */
[----:B------:R-:W-:Y:S01]  /*b760*/  IMAD.X R14, R14, 0x1, R12, P0 ;  /* 0x000000010e0e7824 */ /* 0x000fe200000e060c */
[----:B------:R-:W-:-:S04]  /*b770*/  IADD3 R16, P0, PT, R16, R9, RZ ;  /* 0x0000000910107210 */ /* 0x000fc80007f1e0ff */
[----:B------:R0:W-:Y:S04]  /*b780*/  STL [R1+0x38f0], R14 ;  /* 0x0038f00e01007387 */ /* 0x0001e80000100800 */
[----:B0-----:R-:W5:Y:S04]  /*b790*/  LDL.LU R14, [R1+0x80] ;  /* 0x00008000010e7983 */ /* 0x001f680000300800 */
[----:B------:R2:W-:Y:S02]  /*b7a0*/  STL [R1+0x38e8], R16 ;  /* 0x0038e81001007387 */ /* 0x0005e40000100800 */
[----:B--2---:R-:W-:-:S05]  /*b7b0*/  IMAD.X R16, R15, 0x1, R11, P5 ;  /* 0x000000010f107824 */ /* 0x004fca00028e060b */
[----:B------:R0:W-:Y:S01]  /*b7c0*/  STL [R1+0x38e4], R16 ;  /* 0x0038e41001007387 */ /* 0x0001e20000100800 */
[----:B------:R-:W-:Y:S01]  /*b7d0*/  IMAD.X R15, R15, 0x1, R12, P4 ;  /* 0x000000010f0f7824 */ /* 0x000fe200020e060c */
[----:B0-----:R-:W-:-:S05]  /*b7e0*/  IADD3 R16, P5, PT, R17, R8, RZ ;  /* 0x0000000811107210 */ /* 0x001fca0007fbe0ff */
[----:B------:R0:W-:Y:S04]  /*b7f0*/  STL [R1+0x38ec], R16 ;  /* 0x0038ec1001007387 */ /* 0x0001e80000100800 */
[----:B0-----:R-:W2:Y:S04]  /*b800*/  LDL.LU R16, [R1+0x3fec] ;  /* 0x003fec0001107983 */ /* 0x001ea80000300800 */
[----:B------:R0:W-:Y:S04]  /*b810*/  STL [R1+0x38e0], R15 ;  /* 0x0038e00f01007387 */ /* 0x0001e80000100800 */
[----:B0-----:R-:W3:Y:S01]  /*b820*/  LDL.LU R15, [R1+0x9c] ;  /* 0x00009c00010f7983 */ /* 0x001ee20000300800 */
[----:B------:R-:W-:-:S05]  /*b830*/  IADD3 R17, P4, PT, R17, R9, RZ ;  /* 0x0000000911117210 */ /* 0x000fca0007f9e0ff */
[----:B------:R2:W-:Y:S02]  /*b840*/  STL [R1+0x38d8], R17 ;  /* 0x0038d81101007387 */ /* 0x0005e40000100800 */
[----:B--2---:R-:W-:-:S05]  /*b850*/  IMAD.X R17, R16, 0x1, R11, P3 ;  /* 0x0000000110117824 */ /* 0x004fca00018e060b */
[----:B------:R3:W-:Y:S02]  /*b860*/  STL [R1+0x38d4], R17 ;  /* 0x0038d41101007387 */ /* 0x0007e40000100800 */
[----:B---3--:R-:W-:-:S05]  /*b870*/  IADD3 R17, P3, PT, R15, R8, RZ ;  /* 0x000000080f117210 */ /* 0x008fca0007f7e0ff */
[----:B------:R0:W-:Y:S04]  /*b880*/  STL [R1+0x38dc], R17 ;  /* 0x0038dc1101007387 */ /* 0x0001e80000100800 */
[----:B0-----:R-:W2:Y:S01]  /*b890*/  LDL.LU R17, [R1+0x3fe8] ;  /* 0x003fe80001117983 */ /* 0x001ea20000300800 */
[----:B------:R-:W-:-:S05]  /*b8a0*/  IMAD.X R16, R16, 0x1, R12, P2 ;  /* 0x0000000110107824 */ /* 0x000fca00010e060c */
[----:B------:R0:W-:Y:S02]  /*b8b0*/  STL [R1+0x38d0], R16 ;  /* 0x0038d01001007387 */ /* 0x0001e40000100800 */
[----:B0-----:R-:W-:-:S05]  /*b8c0*/  IADD3 R16, P2, PT, R15, R9, RZ ;  /* 0x000000090f107210 */ /* 0x001fca0007f5e0ff */
[----:B------:R5:W-:Y:S01]  /*b8d0*/  STL [R1+0x38c8], R16 ;  /* 0x0038c81001007387 */ /* 0x000be20000100800 */
[----:B------:R-:W-:Y:S02]  /*b8e0*/  SHF.R.S32.HI R26, RZ, 0x1f, R4 ;  /* 0x0000001fff1a7819 */ /* 0x000fe40000011404 */
[----:B------:R-:W-:Y:S02]  /*b8f0*/  SHF.R.S32.HI R28, RZ, 0x1f, R6 ;  /* 0x0000001fff1c7819 */ /* 0x000fe40000011406 */
[----:B------:R-:W-:Y:S01]  /*b900*/  SHF.R.S32.HI R27, RZ, 0x1f, R5 ;  /* 0x0000001fff1b7819 */ /* 0x000fe20000011405 */
[C---:B--2---:R-:W-:Y:S01]  /*b910*/  IMAD.X R15, R17.reuse, 0x1, R11, P1 ;  /* 0x00000001110f7824 */ /* 0x044fe200008e060b */
[----:B-----5:R-:W-:Y:S01]  /*b920*/  IADD3 R16, P1, PT, R14, R8, RZ ;  /* 0x000000080e107210 */ /* 0x020fe20007f3e0ff */
[----:B------:R-:W-:-:S03]  /*b930*/  IMAD.X R17, R17, 0x1, R12, P0 ;  /* 0x0000000111117824 */ /* 0x000fc600000e060c */
[----:B------:R0:W-:Y:S04]  /*b940*/  STL [R1+0x38c4], R15 ;  /* 0x0038c40f01007387 */ /* 0x0001e80000100800 */
[----:B------:R4:W-:Y:S01]  /*b950*/  STL [R1+0x38cc], R16 ;  /* 0x0038cc1001007387 */ /* 0x0009e20000100800 */
[----:B0-----:R-:W-:-:S03]  /*b960*/  IADD3 R15, P0, PT, R14, R9, RZ ;  /* 0x000000090e0f7210 */ /* 0x001fc60007f1e0ff */
[----:B------:R-:W-:Y:S01]  /*b970*/  STL [R1+0x38c0], R17 ;  /* 0x0038c01101007387 */ /* 0x000fe20000100800 */
[C---:B----4-:R-:W-:Y:S01]  /*b980*/  IMAD.X R16, R18.reuse, 0x1, R11, P5 ;  /* 0x0000000112107824 */ /* 0x050fe200028e060b */
[C---:B------:R-:W-:Y:S02]  /*b990*/  IADD3 R14, P5, PT, R13.reuse, R8, RZ ;  /* 0x000000080d0e7210 */ /* 0x040fe40007fbe0ff */
[----:B------:R0:W-:Y:S04]  /*b9a0*/  STL [R1+0x38b8], R15 ;  /* 0x0038b80f01007387 */ /* 0x0001e80000100800 */
[----:B------:R-:W-:Y:S01]  /*b9b0*/  STL [R1+0x38b4], R16 ;  /* 0x0038b41001007387 */ /* 0x000fe20000100800 */
[----:B0-----:R-:W-:Y:S01]  /*b9c0*/  IMAD.X R15, R18, 0x1, R12, P4 ;  /* 0x00000001120f7824 */ /* 0x001fe200020e060c */
[----:B------:R-:W-:-:S02]  /*b9d0*/  IADD3 R13, P4, PT, R13, R9, RZ ;  /* 0x000000090d0d7210 */ /* 0x000fc40007f9e0ff */
[----:B------:R0:W-:Y:S04]  /*b9e0*/  STL [R1+0x38bc], R14 ;  /* 0x0038bc0e01007387 */ /* 0x0001e80000100800 */
[----:B------:R1:W-:Y:S04]  /*b9f0*/  STL [R1+0x38b0], R15 ;  /* 0x0038b00f01007387 */ /* 0x0003e80000100800 */
[----:B------:R2:W-:Y:S01]  /*ba00*/  STL [R1+0x38a8], R13 ;  /* 0x0038a80d01007387 */ /* 0x0005e20000100800 */
[----:B0-----:R-:W-:Y:S01]  /*ba10*/  IMAD.X R14, R19, 0x1, R11, P3 ;  /* 0x00000001130e7824 */ /* 0x001fe200018e060b */
[----:B-1----:R-:W-:-:S04]  /*ba20*/  IADD3 R15, P3, PT, R10, R8, RZ ;  /* 0x000000080a0f7210 */ /* 0x002fc80007f7e0ff */
[----:B------:R0:W-:Y:S01]  /*ba30*/  STL [R1+0x38a4], R14 ;  /* 0x0038a40e01007387 */ /* 0x0001e20000100800 */
[----:B--2---:R-:W-:-:S03]  /*ba40*/  IMAD.X R13, R19, 0x1, R12, P2 ;  /* 0x00000001130d7824 */ /* 0x004fc600010e060c */
[----:B------:R1:W-:Y:S01]  /*ba50*/  STL [R1+0x38ac], R15 ;  /* 0x0038ac0f01007387 */ /* 0x0003e20000100800 */
[----:B0-----:R-:W-:-:S03]  /*ba60*/  IADD3 R14, P2, PT, R10, R9, RZ ;  /* 0x000000090a0e7210 */ /* 0x001fc60007f5e0ff */
[----:B------:R-:W2:Y:S01]  /*ba70*/  LDL.LU R10, [R1+0x3fe4] ;  /* 0x003fe400010a7983 */ /* 0x000ea20000300800 */
[----:B-1----:R-:W-:-:S03]  /*ba80*/  IMAD.X R15, R20, 0x1, R11, P1 ;  /* 0x00000001140f7824 */ /* 0x002fc600008e060b */
[----:B------:R0:W-:Y:S04]  /*ba90*/  STL [R1+0x38a0], R13 ;  /* 0x0038a00d01007387 */ /* 0x0001e80000100800 */
[----:B------:R1:W-:Y:S01]  /*baa0*/  STL [R1+0x3898], R14 ;  /* 0x0038980e01007387 */ /* 0x0003e20000100800 */
[----:B0-----:R-:W-:-:S03]  /*bab0*/  IADD3 R13, P1, PT, R0, R8, RZ ;  /* 0x00000008000d7210 */ /* 0x001fc60007f3e0ff */
[----:B------:R-:W-:Y:S01]  /*bac0*/  STL [R1+0x3894], R15 ;  /* 0x0038940f01007387 */ /* 0x000fe20000100800 */
[----:B-1----:R-:W-:Y:S01]  /*bad0*/  IMAD.X R14, R20, 0x1, R12, P0 ;  /* 0x00000001140e7824 */ /* 0x002fe200000e060c */
[----:B------:R-:W-:Y:S02]  /*bae0*/  IADD3 R0, P0, PT, R0, R9, RZ ;  /* 0x0000000900007210 */ /* 0x000fe40007f1e0ff */
[----:B------:R0:W-:Y:S04]  /*baf0*/  STL [R1+0x389c], R13 ;  /* 0x00389c0d01007387 */ /* 0x0001e80000100800 */
[----:B------:R1:W-:Y:S01]  /*bb00*/  STL [R1+0x3890], R14 ;  /* 0x0038900e01007387 */ /* 0x0003e20000100800 */
[----:B0-----:R-:W-:-:S03]  /*bb10*/  IMAD.X R13, R21, 0x1, R11, P5 ;  /* 0x00000001150d7824 */ /* 0x001fc600028e060b */
[----:B------:R0:W-:Y:S01]  /*bb20*/  STL [R1+0x3888], R0 ;  /* 0x0038880001007387 */ /* 0x0001e20000100800 */
[----:B-1----:R-:W-:-:S03]  /*bb30*/  IADD3 R14, P5, PT, R2, R8, RZ ;  /* 0x00000008020e7210 */ /* 0x002fc60007fbe0ff */
[----:B------:R1:W-:Y:S01]  /*bb40*/  STL [R1+0x3884], R13 ;  /* 0x0038840d01007387 */ /* 0x0003e20000100800 */
[----:B0-----:R-:W-:-:S03]  /*bb50*/  IMAD.X R0, R21, 0x1, R12, P4 ;  /* 0x0000000115007824 */ /* 0x001fc600020e060c */
[----:B------:R-:W-:Y:S01]  /*bb60*/  STL [R1+0x388c], R14 ;  /* 0x00388c0e01007387 */ /* 0x000fe20000100800 */
[----:B-1----:R-:W-:Y:S01]  /*bb70*/  IADD3 R13, P4, PT, R2, R9, RZ ;  /* 0x00000009020d7210 */ /* 0x002fe20007f9e0ff */
[C---:B------:R-:W-:Y:S02]  /*bb80*/  IMAD.X R2, R22.reuse, 0x1, R11, P3 ;  /* 0x0000000116027824 */ /* 0x040fe400018e060b */
[----:B------:R0:W-:Y:S04]  /*bb90*/  STL [R1+0x3880], R0 ;  /* 0x0038800001007387 */ /* 0x0001e80000100800 */
[----:B------:R1:W-:Y:S04]  /*bba0*/  STL [R1+0x3878], R13 ;  /* 0x0038780d01007387 */ /* 0x0003e80000100800 */
[----:B------:R3:W-:Y:S01]  /*bbb0*/  STL [R1+0x3874], R2 ;  /* 0x0038740201007387 */ /* 0x0007e20000100800 */
[----:B0-----:R-:W-:Y:S01]  /*bbc0*/  IADD3 R0, P3, PT, R3, R8, RZ ;  /* 0x0000000803007210 */ /* 0x001fe20007f7e0ff */
[----:B-1----:R-:W-:-:S04]  /*bbd0*/  IMAD.X R13, R22, 0x1, R12, P2 ;  /* 0x00000001160d7824 */ /* 0x002fc800010e060c */
[----:B------:R0:W-:Y:S01]  /*bbe0*/  STL [R1+0x387c], R0 ;  /* 0x00387c0001007387 */ /* 0x0001e20000100800 */
[----:B---3--:R-:W-:-:S03]  /*bbf0*/  IADD3 R2, P2, PT, R3, R9, RZ ;  /* 0x0000000903027210 */ /* 0x008fc60007f5e0ff */
[----:B------:R-:W-:Y:S04]  /*bc00*/  STL [R1+0x3870], R13 ;  /* 0x0038700d01007387 */ /* 0x000fe80000100800 */
[----:B------:R1:W-:Y:S01]  /*bc10*/  STL [R1+0x3868], R2 ;  /* 0x0038680201007387 */ /* 0x0003e20000100800 */
[----:B0-----:R-:W-:Y:S01]  /*bc20*/  IMAD.X R0, R23, 0x1, R11, P1 ;  /* 0x0000000117007824 */ /* 0x001fe200008e060b */
[----:B------:R-:W-:-:S04]  /*bc30*/  IADD3 R3, P1, PT, R4, R8, RZ ;  /* 0x0000000804037210 */ /* 0x000fc80007f3e0ff */
[----:B------:R0:W-:Y:S01]  /*bc40*/  STL [R1+0x3864], R0 ;  /* 0x0038640001007387 */ /* 0x0001e20000100800 */
[----:B-1----:R-:W-:-:S03]  /*bc50*/  IMAD.X R2, R23, 0x1, R12, P0 ;  /* 0x0000000117027824 */ /* 0x002fc600000e060c */
[----:B------:R1:W-:Y:S04]  /*bc60*/  STL [R1+0x386c], R3 ;  /* 0x00386c0301007387 */ /* 0x0003e80000100800 */
[----:B------:R3:W-:Y:S01]  /*bc70*/  STL [R1+0x3860], R2 ;  /* 0x0038600201007387 */ /* 0x0007e20000100800 */
[----:B0-----:R-:W-:Y:S01]  /*bc80*/  IADD3 R0, P0, PT, R4, R9, RZ ;  /* 0x0000000904007210 */ /* 0x001fe20007f1e0ff */
[----:B-1----:R-:W-:-:S04]  /*bc90*/  IMAD.X R3, R24, 0x1, R11, P5 ;  /* 0x0000000118037824 */ /* 0x002fc800028e060b */
[----:B------:R0:W-:Y:S01]  /*bca0*/  STL [R1+0x3858], R0 ;  /* 0x0038580001007387 */ /* 0x0001e20000100800 */
[----:B---3--:R-:W-:-:S03]  /*bcb0*/  IADD3 R2, P5, PT, R5, R8, RZ ;  /* 0x0000000805027210 */ /* 0x008fc60007fbe0ff */
[----:B------:R1:W-:Y:S04]  /*bcc0*/  STL [R1+0x3854], R3 ;  /* 0x0038540301007387 */ /* 0x0003e80000100800 */
[----:B------:R3:W-:Y:S01]  /*bcd0*/  STL [R1+0x385c], R2 ;  /* 0x00385c0201007387 */ /* 0x0007e20000100800 */
[----:B0-----:R-:W-:Y:S01]  /*bce0*/  IMAD.X R0, R24, 0x1, R12, P4 ;  /* 0x0000000118007824 */ /* 0x001fe200020e060c */
[----:B-1----:R-:W-:-:S04]  /*bcf0*/  IADD3 R3, P4, PT, R5, R9, RZ ;  /* 0x0000000905037210 */ /* 0x002fc80007f9e0ff */
[----:B------:R0:W-:Y:S01]  /*bd00*/  STL [R1+0x3850], R0 ;  /* 0x0038500001007387 */ /* 0x0001e20000100800 */
[----:B---3--:R-:W-:-:S03]  /*bd10*/  IMAD.X R2, R25, 0x1, R11, P3 ;  /* 0x0000000119027824 */ /* 0x008fc600018e060b */
[----:B------:R1:W-:Y:S04]  /*bd20*/  STL [R1+0x3848], R3 ;  /* 0x0038480301007387 */ /* 0x0003e80000100800 */
[----:B------:R3:W-:Y:S01]  /*bd30*/  STL [R1+0x3844], R2 ;  /* 0x0038440201007387 */ /* 0x0007e20000100800 */
[----:B0-----:R-:W-:Y:S01]  /*bd40*/  IADD3 R0, P3, PT, R6, R8, RZ ;  /* 0x0000000806007210 */ /* 0x001fe20007f7e0ff */
[----:B-1----:R-:W-:-:S04]  /*bd50*/  IMAD.X R3, R25, 0x1, R12, P2 ;  /* 0x0000000119037824 */ /* 0x002fc800010e060c */
[----:B------:R0:W-:Y:S01]  /*bd60*/  STL [R1+0x384c], R0 ;  /* 0x00384c0001007387 */ /* 0x0001e20000100800 */
[----:B---3--:R-:W-:-:S03]  /*bd70*/  IADD3 R2, P2, PT, R6, R9, RZ ;  /* 0x0000000906027210 */ /* 0x008fc60007f5e0ff */
[----:B------:R-:W-:Y:S04]  /*bd80*/  STL [R1+0x3840], R3 ;  /* 0x0038400301007387 */ /* 0x000fe80000100800 */
[----:B------:R-:W3:Y:S01]  /*bd90*/  LDL R6, [R1+0x1138] ;  /* 0x0011380001067983 */ /* 0x000ee20000100800 */
[----:B0-----:R-:W-:-:S03]  /*bda0*/  IMAD.X R0, R26, 0x1, R11, P1 ;  /* 0x000000011a007824 */ /* 0x001fc600008e060b */
[----:B------:R-:W-:Y:S04]  /*bdb0*/  STL [R1+0x3838], R2 ;  /* 0x0038380201007387 */ /* 0x000fe80000100800 */
[----:B------:R-:W4:Y:S04]  /*bdc0*/  LDL R25, [R1+0x1140] ;  /* 0x0011400001197983 */ /* 0x000f280000100800 */
[----:B------:R0:W-:Y:S04]  /*bdd0*/  STL [R1+0x3834], R0 ;  /* 0x0038340001007387 */ /* 0x0001e80000100800 */
[----:B------:R-:W5:Y:S04]  /*bde0*/  LDL R5, [R1+0x1158] ;  /* 0x0011580001057983 */ /* 0x000f680000100800 */
[----:B------:R-:W5:Y:S04]  /*bdf0*/  LDL R24, [R1+0x1154] ;  /* 0x0011540001187983 */ /* 0x000f680000100800 */
[----:B------:R-:W5:Y:S04]  /*be00*/  LDL R4, [R1+0x1150] ;  /* 0x0011500001047983 */ /* 0x000f680000100800 */
[----:B------:R-:W5:Y:S04]  /*be10*/  LDL R23, [R1+0x114c] ;  /* 0x00114c0001177983 */ /* 0x000f680000100800 */
[----:B------:R-:W5:Y:S04]  /*be20*/  LDL R22, [R1+0x1148] ;  /* 0x0011480001167983 */ /* 0x000f680000100800 */
[----:B------:R-:W5:Y:S01]  /*be30*/  LDL R21, [R1+0x111c] ;  /* 0x00111c0001157983 */ /* 0x000f620000100800 */
[----:B0-----:R-:W-:-:S03]  /*be40*/  IADD3 R0, P1, PT, R7, R8, RZ ;  /* 0x0000000807007210 */ /* 0x001fc60007f3e0ff */
[----:B------:R-:W5:Y:S04]  /*be50*/  LDL R20, [R1+0x1144] ;  /* 0x0011440001147983 */ /* 0x000f680000100800 */
[----:B------:R-:W5:Y:S04]  /*be60*/  LDL R19, [R1+0x1120] ;  /* 0x0011200001137983 */ /* 0x000f680000100800 */
[----:B------:R-:W5:Y:S04]  /*be70*/  LDL R18, [R1+0x1124] ;  /* 0x0011240001127983 */ /* 0x000f680000100800 */
[----:B------:R0:W-:Y:S04]  /*be80*/  STL [R1+0x383c], R0 ;  /* 0x00383c0001007387 */ /* 0x0001e80000100800 */
[----:B------:R-:W5:Y:S04]  /*be90*/  LDL R17, [R1+0x1128] ;  /* 0x0011280001117983 */ /* 0x000f680000100800 */
[----:B------:R-:W5:Y:S04]  /*bea0*/  LDL R16, [R1+0x112c] ;  /* 0x00112c0001107983 */ /* 0x000f680000100800 */
[----:B------:R-:W5:Y:S04]  /*beb0*/  LDL R15, [R1+0x1130] ;  /* 0x00113000010f7983 */ /* 0x000f680000100800 */
[----:B------:R-:W5:Y:S04]  /*bec0*/  LDL R14, [R1+0x1134] ;  /* 0x00113400010e7983 */ /* 0x000f680000100800 */
[----:B------:R-:W5:Y:S01]  /*bed0*/  LDL R13, [R1+0x113c] ;  /* 0x00113c00010d7983 */ /* 0x000f620000100800 */
[----:B------:R-:W-:Y:S01]  /*bee0*/  IMAD.X R3, R26, 0x1, R12, P0 ;  /* 0x000000011a037824 */ /* 0x000fe200000e060c */
[----:B------:R-:W-:Y:S01]  /*bef0*/  IADD3 R2, P0, PT, R7, R9, RZ ;  /* 0x0000000907027210 */ /* 0x000fe20007f1e0ff */
[----:B0-----:R-:W-:-:S03]  /*bf00*/  IMAD.X R0, R27, 0x1, R11, P5 ;  /* 0x000000011b007824 */ /* 0x001fc600028e060b */
[----:B------:R-:W-:Y:S01]  /*bf10*/  STL [R1+0x3830], R3 ;  /* 0x0038300301007387 */ /* 0x000fe20000100800 */
[----:B------:R-:W-:-:S03]  /*bf20*/  SHF.R.S32.HI R29, RZ, 0x1f, R7 ;  /* 0x0000001fff1d7819 */ /* 0x000fc60000011407 */
[----:B------:R0:W-:Y:S04]  /*bf30*/  STL [R1+0x382c], R2 ;  /* 0x00382c0201007387 */ /* 0x0001e80000100800 */
[----:B------:R1:W-:Y:S01]  /*bf40*/  STL [R1+0x3828], R0 ;  /* 0x0038280001007387 */ /* 0x0003e20000100800 */
[----:B0-----:R-:W-:Y:S01]  /*bf50*/  IMAD.X R2, R27, 0x1, R12, P4 ;  /* 0x000000011b027824 */ /* 0x001fe200020e060c */
[----:B------:R-:W-:Y:S01]  /*bf60*/  USHF.R.S32.HI UR76, URZ, 0x1f, UR23 ;  /* 0x0000001fff4c7899 */ /* 0x000fe20008011417 */
[C---:B--2---:R-:W-:Y:S02]  /*bf70*/  IADD3 R3, P5, PT, R10.reuse, R8, RZ ;  /* 0x000000080a037210 */ /* 0x044fe40007fbe0ff */
[----:B-1----:R-:W-:-:S03]  /*bf80*/  IADD3 R0, P4, PT, R10, R9, RZ ;  /* 0x000000090a007210 */ /* 0x002fc60007f9e0ff */
[----:B------:R0:W-:Y:S01]  /*bf90*/  STL [R1+0x3c08], R3 ;  /* 0x003c080301007387 */ /* 0x0001e20000100800 */
[----:B------:R-:W-:-:S03]  /*bfa0*/  SHF.R.S32.HI R10, RZ, 0x1f, R10 ;  /* 0x0000001fff0a7819 */ /* 0x000fc6000001140a */
[----:B------:R1:W-:Y:S04]  /*bfb0*/  STL [R1+0x3824], R2 ;  /* 0x0038240201007387 */ /* 0x0003e80000100800 */
[----:B------:R2:W-:Y:S01]  /*bfc0*/  STL [R1+0x3820], R0 ;  /* 0x0038200001007387 */ /* 0x0005e20000100800 */
[C---:B0-----:R-:W-:Y:S02]  /*bfd0*/  IMAD.X R3, R28.reuse, 0x1, R11, P3 ;  /* 0x000000011c037824 */ /* 0x041fe400018e060b */
[----:B-1----:R-:W-:-:S03]  /*bfe0*/  IMAD.X R2, R28, 0x1, R12, P2 ;  /* 0x000000011c027824 */ /* 0x002fc600010e060c */
[----:B------:R0:W-:Y:S01]  /*bff0*/  STL [R1+0x381c], R3 ;  /* 0x00381c0301007387 */ /* 0x0001e20000100800 */
[----:B--2---:R-:W-:-:S03]  /*c000*/  IMAD.X R0, R29, 0x1, R11, P1 ;  /* 0x000000011d007824 */ /* 0x004fc600008e060b */
[----:B------:R1:W-:Y:S04]  /*c010*/  STL [R1+0x3814], R2 ;  /* 0x0038140201007387 */ /* 0x0003e80000100800 */
[----:B------:R2:W-:Y:S01]  /*c020*/  STL [R1+0x3818], R0 ;  /* 0x0038180001007387 */ /* 0x0005e20000100800 */
[----:B0-----:R-:W-:Y:S02]  /*c030*/  IMAD.X R3, R29, 0x1, R12, P0 ;  /* 0x000000011d037824 */ /* 0x001fe400000e060c */
[----:B-1----:R-:W-:-:S03]  /*c040*/  IMAD.X R2, R10, 0x1, R11, P5 ;  /* 0x000000010a027824 */ /* 0x002fc600028e060b */
[----:B------:R3:W-:Y:S01]  /*c050*/  STL [R1+0x3810], R3 ;  /* 0x0038100301007387 */ /* 0x0007e20000100800 */
[----:B--2---:R-:W-:-:S03]  /*c060*/  IMAD.X R0, R10, 0x1, R12, P4 ;  /* 0x000000010a007824 */ /* 0x004fc600020e060c */
[----:B------:R-:W-:Y:S04]  /*c070*/  STL [R1+0x3c04], R2 ;  /* 0x003c040201007387 */ /* 0x000fe80000100800 */
[----:B------:R4:W-:Y:S01]  /*c080*/  STL [R1+0x184c], R0 ;  /* 0x00184c0001007387 */ /* 0x0009e20000100800 */
[----:B---3--:R-:W-:Y:S02]  /*c090*/  IADD3 R3, P6, PT, R6, UR23, RZ ;  /* 0x0000001706037c10 */ /* 0x008fe4000ffde0ff */
[----:B----4-:R-:W-:-:S03]  /*c0a0*/  IADD3 R0, P5, PT, R25, UR23, RZ ;  /* 0x0000001719007c10 */ /* 0x010fc6000ffbe0ff */
[----:B------:R0:W-:Y:S04]  /*c0b0*/  STL [R1+0x1854], R3 ;  /* 0x0018540301007387 */ /* 0x0001e80000100800 */
[----:B------:R1:W-:Y:S01]  /*c0c0*/  STL [R1+0x185c], R0 ;  /* 0x00185c0001007387 */ /* 0x0003e20000100800 */
[----:B-----5:R-:W-:Y:S02]  /*c0d0*/  IADD3 R2, P4, PT, R5, UR23, RZ ;  /* 0x0000001705027c10 */ /* 0x020fe4000ff9e0ff */
[----:B0-----:R-:W-:-:S03]  /*c0e0*/  IADD3 R3, P3, PT, R24, UR23, RZ ;  /* 0x0000001718037c10 */ /* 0x001fc6000ff7e0ff */
[----:B------:R0:W-:Y:S01]  /*c0f0*/  STL [R1+0x1864], R2 ;  /* 0x0018640201007387 */ /* 0x0001e20000100800 */
[----:B-1----:R-:W-:-:S03]  /*c100*/  IADD3 R0, P2, PT, R4, UR23, RZ ;  /* 0x0000001704007c10 */ /* 0x002fc6000ff5e0ff */
[----:B------:R1:W-:Y:S04]  /*c110*/  STL [R1+0x186c], R3 ;  /* 0x00186c0301007387 */ /* 0x0003e80000100800 */
[----:B------:R2:W-:Y:S01]  /*c120*/  STL [R1+0x1874], R0 ;  /* 0x0018740001007387 */ /* 0x0005e20000100800 */
[----:B0-----:R-:W-:Y:S02]  /*c130*/  IADD3 R2, P1, PT, R23, UR23, RZ ;  /* 0x0000001717027c10 */ /* 0x001fe4000ff3e0ff */
[----:B-1----:R-:W-:-:S03]  /*c140*/  IADD3 R3, P0, PT, R22, UR23, RZ ;  /* 0x0000001716037c10 */ /* 0x002fc6000ff1e0ff */
[----:B------:R0:W-:Y:S01]  /*c150*/  STL [R1+0x187c], R2 ;  /* 0x00187c0201007387 */ /* 0x0001e20000100800 */
[----:B--2---:R-:W-:-:S03]  /*c160*/  IADD3.X R0, PT, PT, R21, UR76, RZ, P6, !PT ;  /* 0x0000004c15007c10 */ /* 0x004fc6000b7fe4ff */
[----:B------:R1:W-:Y:S04]  /*c170*/  STL [R1+0x1884], R3 ;  /* 0x0018840301007387 */ /* 0x0003e80000100800 */
[----:B------:R2:W-:Y:S01]  /*c180*/  STL [R1+0x1850], R0 ;  /* 0x0018500001007387 */ /* 0x0005e20000100800 */
[----:B0-----:R-:W-:Y:S02]  /*c190*/  IADD3 R2, P6, PT, R20, UR23, RZ ;  /* 0x0000001714027c10 */ /* 0x001fe4000ffde0ff */
[----:B-1----:R-:W-:Y:S02]  /*c1a0*/  IADD3.X R3, PT, PT, R18, UR76, RZ, P4, !PT ;  /* 0x0000004c12037c10 */ /* 0x002fe4000a7fe4ff */
[----:B--2---:R-:W-:Y:S01]  /*c1b0*/  IADD3.X R0, PT, PT, R19, UR76, RZ, P5, !PT ;  /* 0x0000004c13007c10 */ /* 0x004fe2000affe4ff */
[----:B------:R0:W-:Y:S04]  /*c1c0*/  STL [R1+0x188c], R2 ;  /* 0x00188c0201007387 */ /* 0x0001e80000100800 */
[----:B------:R1:W-:Y:S01]  /*c1d0*/  STL [R1+0x1858], R0 ;  /* 0x0018580001007387 */ /* 0x0003e20000100800 */
[----:B0-----:R-:W-:-:S03]  /*c1e0*/  IADD3.X R2, PT, PT, R17, UR76, RZ, P3, !PT ;  /* 0x0000004c11027c10 */ /* 0x001fc60009ffe4ff */
[----:B------:R0:W-:Y:S01]  /*c1f0*/  STL [R1+0x1860], R3 ;  /* 0x0018600301007387 */ /* 0x0001e20000100800 */
[----:B-1----:R-:W-:-:S03]  /*c200*/  IADD3.X R0, PT, PT, R16, UR76, RZ, P2, !PT ;  /* 0x0000004c10007c10 */ /* 0x002fc600097fe4ff */
[----:B------:R1:W-:Y:S01]  /*c210*/  STL [R1+0x1868], R2 ;  /* 0x0018680201007387 */ /* 0x0003e20000100800 */
[----:B------:R-:W-:-:S03]  /*c220*/  UIMAD UR23, UR50, 0x7e, URZ ;  /* 0x0000007e321778a4 */ /* 0x000fc6000f8e02ff */
[----:B------:R2:W-:Y:S01]  /*c230*/  STL [R1+0x1870], R0 ;  /* 0x0018700001007387 */ /* 0x0005e20000100800 */
[----:B0-----:R-:W-:Y:S02]  /*c240*/  IADD3.X R3, PT, PT, R15, UR76, RZ, P1, !PT ;  /* 0x0000004c0f037c10 */ /* 0x001fe40008ffe4ff */
[----:B-1----:R-:W-:-:S03]  /*c250*/  IADD3.X R2, PT, PT, R14, UR76, RZ, P0, !PT ;  /* 0x0000004c0e027c10 */ /* 0x002fc600087fe4ff */
[----:B------:R0:W-:Y:S01]  /*c260*/  STL [R1+0x1878], R3 ;  /* 0x0018780301007387 */ /* 0x0001e20000100800 */
[----:B--2---:R-:W-:-:S03]  /*c270*/  IADD3.X R0, PT, PT, R13, UR76, RZ, P6, !PT ;  /* 0x0000004c0d007c10 */ /* 0x004fc6000b7fe4ff */
[----:B------:R1:W-:Y:S04]  /*c280*/  STL [R1+0x1880], R2 ;  /* 0x0018800201007387 */ /* 0x0003e80000100800 */
[----:B------:R2:W-:Y:S01]  /*c290*/  STL [R1+0x1888], R0 ;  /* 0x0018880001007387 */ /* 0x0005e20000100800 */
[----:B0-----:R-:W-:Y:S01]  /*c2a0*/  IADD3 R3, P6, PT, R6, UR23, RZ ;  /* 0x0000001706037c10 */ /* 0x001fe2000ffde0ff */
[----:B------:R-:W-:Y:S02]  /*c2b0*/  USHF.R.S32.HI UR76, URZ, 0x1f, UR23 ;  /* 0x0000001fff4c7899 */ /* 0x000fe40008011417 */
[----:B-1----:R-:W-:Y:S02]  /*c2c0*/  IADD3 R2, P4, PT, R5, UR23, RZ ;  /* 0x0000001705027c10 */ /* 0x002fe4000ff9e0ff */
[----:B--2---:R-:W-:Y:S01]  /*c2d0*/  IADD3 R0, P5, PT, R25, UR23, RZ ;  /* 0x0000001719007c10 */ /* 0x004fe2000ffbe0ff */
[----:B------:R0:W-:Y:S04]  /*c2e0*/  STL [R1+0x1894], R3 ;  /* 0x0018940301007387 */ /* 0x0001e80000100800 */
[----:B------:R1:W-:Y:S01]  /*c2f0*/  STL [R1+0x189c], R0 ;  /* 0x00189c0001007387 */ /* 0x0003e20000100800 */
        /* <DEDUP_REMOVED lines=492> */
[----:B------:R-:W-:Y:S01]  /*e1c0*/  UIMAD UR23, UR50, 0x6f, URZ ;  /* 0x0000006f321778a4 */ /* 0x000fe2000f8e02ff */
[----:B0-----:R-:W-:-:S02]  /*e1d0*/  IADD3.X R2, PT, PT, R17, UR76, RZ, P3, !PT ;  /* 0x0000004c11027c10 */ /* 0x001fc40009ffe4ff */
[----:B------:R0:W-:Y:S01]  /*e1e0*/  STL [R1+0x1c20], R3 ;  /* 0x001c200301007387 */ /* 0x0001e20000100800 */
[----:B-1----:R-:W-:-:S03]  /*e1f0*/  IADD3.X R0, PT, PT, R16, UR76, RZ, P2, !PT ;  /* 0x0000004c10007c10 */ /* 0x002fc600097fe4ff */
[----:B------:R1:W-:Y:S04]  /*e200*/  STL [R1+0x1c28], R2 ;  /* 0x001c280201007387 */ /* 0x0003e80000100800 */
[----:B------:R2:W-:Y:S01]  /*e210*/  STL [R1+0x1c30], R0 ;  /* 0x001c300001007387 */ /* 0x0005e20000100800 */
[----:B0-----:R-:W-:Y:S02]  /*e220*/  IADD3.X R3, PT, PT, R15, UR76, RZ, P1, !PT ;  /* 0x0000004c0f037c10 */ /* 0x001fe40008ffe4ff */
[----:B-1----:R-:W-:-:S03]  /*e230*/  IADD3.X R2, PT, PT, R14, UR76, RZ, P0, !PT ;  /* 0x0000004c0e027c10 */ /* 0x002fc600087fe4ff */
[----:B------:R0:W-:Y:S01]  /*e240*/  STL [R1+0x1c38], R3 ;  /* 0x001c380301007387 */ /* 0x0001e20000100800 */
[----:B--2---:R-:W-:-:S03]  /*e250*/  IADD3.X R0, PT, PT, R13, UR76, RZ, P6, !PT ;  /* 0x0000004c0d007c10 */ /* 0x004fc6000b7fe4ff */
[----:B------:R1:W-:Y:S04]  /*e260*/  STL [R1+0x1c40], R2 ;  /* 0x001c400201007387 */ /* 0x0003e80000100800 */
[----:B------:R2:W-:Y:S01]  /*e270*/  STL [R1+0x1c48], R0 ;  /* 0x001c480001007387 */ /* 0x0005e20000100800 */
[----:B0-----:R-:W-:Y:S02]  /*e280*/  IADD3 R3, P6, PT, R6, UR23, RZ ;  /* 0x0000001706037c10 */ /* 0x001fe4000ffde0ff */
[----:B-1----:R-:W-:-:S03]  /*e290*/  IADD3 R2, P5, PT, R25, UR23, RZ ;  /* 0x0000001719027c10 */ /* 0x002fc6000ffbe0ff */
[----:B------:R0:W-:Y:S01]  /*e2a0*/  STL [R1+0x1c54], R3 ;  /* 0x001c540301007387 */ /* 0x0001e20000100800 */
[----:B--2---:R-:W-:-:S03]  /*e2b0*/  IADD3 R0, P4, PT, R5, UR23, RZ ;  /* 0x0000001705007c10 */ /* 0x004fc6000ff9e0ff */
[----:B------:R1:W-:Y:S01]  /*e2c0*/  STL [R1+0x1c5c], R2 ;  /* 0x001c5c0201007387 */ /* 0x0003e20000100800 */
[----:B------:R-:W-:-:S03]  /*e2d0*/  USHF.R.S32.HI UR76, URZ, 0x1f, UR23 ;  /* 0x0000001fff4c7899 */ /* 0x000fc60008011417 */
[----:B------:R2:W-:Y:S01]  /*e2e0*/  STL [R1+0x1c64], R0 ;  /* 0x001c640001007387 */ /* 0x0005e20000100800 */
[----:B0-----:R-:W-:Y:S02]  /*e2f0*/  IADD3 R3, P3, PT, R24, UR23, RZ ;  /* 0x0000001718037c10 */ /* 0x001fe4000ff7e0ff */
[----:B-1----:R-:W-:-:S03]  /*e300*/  IADD3 R2, P2, PT, R4, UR23, RZ ;  /* 0x0000001704027c10 */ /* 0x002fc6000ff5e0ff */
[----:B------:R0:W-:Y:S01]  /*e310*/  STL [R1+0x1c6c], R3 ;  /* 0x001c6c0301007387 */ /* 0x0001e20000100800 */
[----:B--2---:R-:W-:-:S03]  /*e320*/  IADD3 R0, P1, PT, R23, UR23, RZ ;  /* 0x0000001717007c10 */ /* 0x004fc6000ff3e0ff */
[----:B------:R1:W-:Y:S04]  /*e330*/  STL [R1+0x1c74], R2 ;  /* 0x001c740201007387 */ /* 0x0003e80000100800 */
[----:B------:R2:W-:Y:S01]  /*e340*/  STL [R1+0x1c7c], R0 ;  /* 0x001c7c0001007387 */ /* 0x0005e20000100800 */
[----:B0-----:R-:W-:Y:S02]  /*e350*/  IADD3 R3, P0, PT, R22, UR23, RZ ;  /* 0x0000001716037c10 */ /* 0x001fe4000ff1e0ff */
[----:B-1----:R-:W-:-:S03]  /*e360*/  IADD3.X R2, PT, PT, R21, UR76, RZ, P6, !PT ;  /* 0x0000004c15027c10 */ /* 0x002fc6000b7fe4ff */
[----:B------:R0:W-:Y:S01]  /*e370*/  STL [R1+0x1c84], R3 ;  /* 0x001c840301007387 */ /* 0x0001e20000100800 */
[----:B--2---:R-:W-:-:S03]  /*e380*/  IADD3 R0, P6, PT, R20, UR23, RZ ;  /* 0x0000001714007c10 */ /* 0x004fc6000ffde0ff */
[----:B------:R-:W-:Y:S01]  /*e390*/  STL [R1+0x1c50], R2 ;  /* 0x001c500201007387 */ /* 0x000fe20000100800 */
[----:B------:R-:W-:Y:S01]  /*e3a0*/  UIMAD UR21, UR21, 0x2c, URZ ;  /* 0x0000002c151578a4 */ /* 0x000fe2000f8e02ff */
[----:B------:R-:W1:Y:S02]  /*e3b0*/  LDCU UR23, c[0x0][0x3a8] ;  /* 0x00007500ff1777ac */ /* 0x000e640008000800 */
[----:B------:R2:W-:Y:S01]  /*e3c0*/  STL [R1+0x1c8c], R0 ;  /* 0x001c8c0001007387 */ /* 0x0005e20000100800 */
[----:B0-----:R-:W-:Y:S02]  /*e3d0*/  IADD3.X R3, PT, PT, R18, UR76, RZ, P4, !PT ;  /* 0x0000004c12037c10 */ /* 0x001fe4000a7fe4ff */
[----:B--2---:R-:W-:Y:S02]  /*e3e0*/  IADD3.X R0, PT, PT, R19, UR76, RZ, P5, !PT ;  /* 0x0000004c13007c10 */ /* 0x004fe4000affe4ff */
[----:B------:R-:W-:-:S03]  /*e3f0*/  IADD3.X R2, PT, PT, R17, UR76, RZ, P3, !PT ;  /* 0x0000004c11027c10 */ /* 0x000fc60009ffe4ff */
[----:B------:R0:W-:Y:S04]  /*e400*/  STL [R1+0x1c58], R0 ;  /* 0x001c580001007387 */ /* 0x0001e80000100800 */
[----:B------:R2:W-:Y:S01]  /*e410*/  STL [R1+0x1c60], R3 ;  /* 0x001c600301007387 */ /* 0x0005e20000100800 */
[----:B0-----:R-:W-:-:S03]  /*e420*/  IADD3.X R0, PT, PT, R16, UR76, RZ, P2, !PT ;  /* 0x0000004c10007c10 */ /* 0x001fc600097fe4ff */
[----:B------:R0:W-:Y:S01]  /*e430*/  STL [R1+0x1c68], R2 ;  /* 0x001c680201007387 */ /* 0x0001e20000100800 */
[----:B--2---:R-:W-:-:S03]  /*e440*/  IADD3.X R3, PT, PT, R15, UR76, RZ, P1, !PT ;  /* 0x0000004c0f037c10 */ /* 0x004fc60008ffe4ff */
[----:B------:R2:W-:Y:S01]  /*e450*/  STL [R1+0x1c70], R0 ;  /* 0x001c700001007387 */ /* 0x0005e20000100800 */
[----:B0-----:R-:W-:-:S03]  /*e460*/  IADD3.X R2, PT, PT, R14, UR76, RZ, P0, !PT ;  /* 0x0000004c0e027c10 */ /* 0x001fc600087fe4ff */
[----:B------:R0:W-:Y:S01]  /*e470*/  STL [R1+0x1c78], R3 ;  /* 0x001c780301007387 */ /* 0x0001e20000100800 */
[----:B--2---:R-:W-:-:S03]  /*e480*/  IADD3.X R0, PT, PT, R13, UR76, RZ, P6, !PT ;  /* 0x0000004c0d007c10 */ /* 0x004fc6000b7fe4ff */
[----:B------:R2:W-:Y:S04]  /*e490*/  STL [R1+0x1c80], R2 ;  /* 0x001c800201007387 */ /* 0x0005e80000100800 */
[----:B------:R3:W-:Y:S01]  /*e4a0*/  STL [R1+0x1c88], R0 ;  /* 0x001c880001007387 */ /* 0x0007e20000100800 */
[----:B0-----:R-:W-:Y:S02]  /*e4b0*/  IADD3 R3, P6, PT, R6, UR52, RZ ;  /* 0x0000003406037c10 */ /* 0x001fe4000ffde0ff */
[----:B--2---:R-:W-:-:S03]  /*e4c0*/  IADD3 R2, P5, PT, R25, UR52, RZ ;  /* 0x0000003419027c10 */ /* 0x004fc6000ffbe0ff */
[----:B------:R0:W-:Y:S01]  /*e4d0*/  STL [R1+0x1c94], R3 ;  /* 0x001c940301007387 */ /* 0x0001e20000100800 */
[----:B---3--:R-:W-:-:S03]  /*e4e0*/  IADD3 R0, P4, PT, R5, UR52, RZ ;  /* 0x0000003405007c10 */ /* 0x008fc6000ff9e0ff */
[----:B------:R2:W-:Y:S01]  /*e4f0*/  STL [R1+0x1c9c], R2 ;  /* 0x001c9c0201007387 */ /* 0x0005e20000100800 */
[----:B------:R-:W-:-:S03]  /*e500*/  USHF.R.S32.HI UR76, URZ, 0x1f, UR52 ;  /* 0x0000001fff4c7899 */ /* 0x000fc60008011434 */
[----:B------:R3:W-:Y:S01]  /*e510*/  STL [R1+0x1ca4], R0 ;  /* 0x001ca40001007387 */ /* 0x0007e20000100800 */
[----:B0-----:R-:W-:Y:S02]  /*e520*/  IADD3 R3, P3, PT, R24, UR52, RZ ;  /* 0x0000003418037c10 */ /* 0x001fe4000ff7e0ff */
[----:B--2---:R-:W-:-:S03]  /*e530*/  IADD3 R2, P2, PT, R4, UR52, RZ ;  /* 0x0000003404027c10 */ /* 0x004fc6000ff5e0ff */
[----:B------:R0:W-:Y:S01]  /*e540*/  STL [R1+0x1cac], R3 ;  /* 0x001cac0301007387 */ /* 0x0001e20000100800 */
[----:B---3--:R-:W-:-:S03]  /*e550*/  IADD3 R0, P1, PT, R23, UR52, RZ ;  /* 0x0000003417007c10 */ /* 0x008fc6000ff3e0ff */
[----:B------:R2:W-:Y:S04]  /*e560*/  STL [R1+0x1cb4], R2 ;  /* 0x001cb40201007387 */ /* 0x0005e80000100800 */
[----:B------:R3:W-:Y:S01]  /*e570*/  STL [R1+0x1cbc], R0 ;  /* 0x001cbc0001007387 */ /* 0x0007e20000100800 */
[----:B0-----:R-:W-:Y:S02]  /*e580*/  IADD3 R3, P0, PT, R22, UR52, RZ ;  /* 0x0000003416037c10 */ /* 0x001fe4000ff1e0ff */
[----:B--2---:R-:W-:-:S03]  /*e590*/  IADD3.X R2, PT, PT, R21, UR76, RZ, P6, !PT ;  /* 0x0000004c15027c10 */ /* 0x004fc6000b7fe4ff */
[----:B------:R0:W-:Y:S01]  /*e5a0*/  STL [R1+0x1cc4], R3 ;  /* 0x001cc40301007387 */ /* 0x0001e20000100800 */
[----:B---3--:R-:W-:-:S03]  /*e5b0*/  IADD3 R0, P6, PT, R20, UR52, RZ ;  /* 0x0000003414007c10 */ /* 0x008fc6000ffde0ff */
[----:B------:R2:W-:Y:S01]  /*e5c0*/  STL [R1+0x1c90], R2 ;  /* 0x001c900201007387 */ /* 0x0005e20000100800 */
[----:B------:R-:W3:Y:S01]  /*e5d0*/  S2R R26, SR_TID.X ;  /* 0x00000000001a7919 */ /* 0x000ee20000002100 */
[----:B-1----:R-:W-:Y:S01]  /*e5e0*/  UIMAD UR23, UR23, 0x2b, URZ ;  /* 0x0000002b171778a4 */ /* 0x002fe2000f8e02ff */
[----:B0-----:R-:W-:Y:S01]  /*e5f0*/  IADD3.X R3, PT, PT, R18, UR76, RZ, P4, !PT ;  /* 0x0000004c12037c10 */ /* 0x001fe2000a7fe4ff */
[----:B------:R-:W0:Y:S01]  /*e600*/  LDCU UR52, c[0x0][0x3a8] ;  /* 0x00007500ff3477ac */ /* 0x000e220008000800 */
[----:B------:R1:W-:Y:S01]  /*e610*/  STL [R1+0x1ccc], R0 ;  /* 0x001ccc0001007387 */ /* 0x0003e20000100800 */
[----:B--2---:R-:W-:Y:S02]  /*e620*/  IADD3.X R2, PT, PT, R17, UR76, RZ, P3, !PT ;  /* 0x0000004c11027c10 */ /* 0x004fe40009ffe4ff */
[----:B-1----:R-:W-:-:S05]  /*e630*/  IADD3.X R0, PT, PT, R19, UR76, RZ, P5, !PT ;  /* 0x0000004c13007c10 */ /* 0x002fca000affe4ff */
[----:B------:R1:W-:Y:S04]  /*e640*/  STL [R1+0x1c98], R0 ;  /* 0x001c980001007387 */ /* 0x0003e80000100800 */
[----:B------:R2:W-:Y:S01]  /*e650*/  STL [R1+0x1ca0], R3 ;  /* 0x001ca00301007387 */ /* 0x0005e20000100800 */
[----:B-1----:R-:W-:-:S03]  /*e660*/  IADD3.X R0, PT, PT, R16, UR76, RZ, P2, !PT ;  /* 0x0000004c10007c10 */ /* 0x002fc600097fe4ff */
[----:B------:R1:W-:Y:S01]  /*e670*/  STL [R1+0x1ca8], R2 ;  /* 0x001ca80201007387 */ /* 0x0003e20000100800 */
[----:B--2---:R-:W-:-:S03]  /*e680*/  IADD3.X R3, PT, PT, R15, UR76, RZ, P1, !PT ;  /* 0x0000004c0f037c10 */ /* 0x004fc60008ffe4ff */
[----:B------:R2:W-:Y:S01]  /*e690*/  STL [R1+0x1cb0], R0 ;  /* 0x001cb00001007387 */ /* 0x0005e20000100800 */
[----:B-1----:R-:W-:-:S03]  /*e6a0*/  IADD3.X R2, PT, PT, R14, UR76, RZ, P0, !PT ;  /* 0x0000004c0e027c10 */ /* 0x002fc600087fe4ff */
[----:B------:R1:W-:Y:S01]  /*e6b0*/  STL [R1+0x1cb8], R3 ;  /* 0x001cb80301007387 */ /* 0x0003e20000100800 */
[----:B--2---:R-:W-:-:S03]  /*e6c0*/  IADD3.X R0, PT, PT, R13, UR76, RZ, P6, !PT ;  /* 0x0000004c0d007c10 */ /* 0x004fc6000b7fe4ff */
[----:B------:R2:W-:Y:S04]  /*e6d0*/  STL [R1+0x1cc0], R2 ;  /* 0x001cc00201007387 */ /* 0x0005e80000100800 */
[----:B------:R4:W-:Y:S01]  /*e6e0*/  STL [R1+0x1cc8], R0 ;  /* 0x001cc80001007387 */ /* 0x0009e20000100800 */
[----:B-1----:R-:W-:Y:S02]  /*e6f0*/  IADD3 R3, P6, PT, R6, UR54, RZ ;  /* 0x0000003606037c10 */ /* 0x002fe4000ffde0ff */
[----:B--2---:R-:W-:-:S03]  /*e700*/  IADD3 R2, P5, PT, R25, UR54, RZ ;  /* 0x0000003619027c10 */ /* 0x004fc6000ffbe0ff */
[----:B------:R1:W-:Y:S01]  /*e710*/  STL [R1+0x1cd4], R3 ;  /* 0x001cd40301007387 */ /* 0x0003e20000100800 */
[----:B----4-:R-:W-:-:S03]  /*e720*/  IADD3 R0, P4, PT, R5, UR54, RZ ;  /* 0x0000003605007c10 */ /* 0x010fc6000ff9e0ff */
[----:B------:R2:W-:Y:S01]  /*e730*/  STL [R1+0x1cdc], R2 ;  /* 0x001cdc0201007387 */ /* 0x0005e20000100800 */
[----:B------:R-:W-:-:S03]  /*e740*/  USHF.R.S32.HI UR76, URZ, 0x1f, UR54 ;  /* 0x0000001fff4c7899 */ /* 0x000fc60008011436 */
[----:B------:R4:W-:Y:S01]  /*e750*/  STL [R1+0x1ce4], R0 ;  /* 0x001ce40001007387 */ /* 0x0009e20000100800 */
[----:B-1----:R-:W-:Y:S02]  /*e760*/  IADD3 R3, P3, PT, R24, UR54, RZ ;  /* 0x0000003618037c10 */ /* 0x002fe4000ff7e0ff */
[----:B--2---:R-:W-:-:S03]  /*e770*/  IADD3 R2, P2, PT, R4, UR54, RZ ;  /* 0x0000003604027c10 */ /* 0x004fc6000ff5e0ff */
[----:B------:R1:W-:Y:S01]  /*e780*/  STL [R1+0x1cec], R3 ;  /* 0x001cec0301007387 */ /* 0x0003e20000100800 */
[----:B----4-:R-:W-:-:S03]  /*e790*/  IADD3 R0, P1, PT, R23, UR54, RZ ;  /* 0x0000003617007c10 */ /* 0x010fc6000ff3e0ff */
[----:B------:R2:W-:Y:S04]  /*e7a0*/  STL [R1+0x1cf4], R2 ;  /* 0x001cf40201007387 */ /* 0x0005e80000100800 */
[----:B------:R4:W-:Y:S01]  /*e7b0*/  STL [R1+0x1cfc], R0 ;  /* 0x001cfc0001007387 */ /* 0x0009e20000100800 */
[----:B-1----:R-:W-:Y:S02]  /*e7c0*/  IADD3 R3, P0, PT, R22, UR54, RZ ;  /* 0x0000003616037c10 */ /* 0x002fe4000ff1e0ff */
[----:B--2---:R-:W-:-:S03]  /*e7d0*/  IADD3.X R2, PT, PT, R21, UR76, RZ, P6, !PT ;  /* 0x0000004c15027c10 */ /* 0x004fc6000b7fe4ff */
[----:B------:R1:W-:Y:S01]  /*e7e0*/  STL [R1+0x1d04], R3 ;  /* 0x001d040301007387 */ /* 0x0003e20000100800 */
[----:B----4-:R-:W-:-:S03]  /*e7f0*/  IADD3 R0, P6, PT, R20, UR54, RZ ;  /* 0x0000003614007c10 */ /* 0x010fc6000ffde0ff */
[----:B------:R-:W-:Y:S01]  /*e800*/  STL [R1+0x1cd0], R2 ;  /* 0x001cd00201007387 */ /* 0x000fe20000100800 */
[----:B0-----:R-:W-:Y:S01]  /*e810*/  UIMAD UR52, UR52, 0x2a, URZ ;  /* 0x0000002a343478a4 */ /* 0x001fe2000f8e02ff */
[----:B------:R-:W0:Y:S02]  /*e820*/  LDCU UR54, c[0x0][0x3a8] ;  /* 0x00007500ff3677ac */ /* 0x000e240008000800 */
[----:B------:R2:W-:Y:S01]  /*e830*/  STL [R1+0x1d0c], R0 ;  /* 0x001d0c0001007387 */ /* 0x0005e20000100800 */
[----:B-1----:R-:W-:Y:S02]  /*e840*/  IADD3.X R3, PT, PT, R18, UR76, RZ, P4, !PT ;  /* 0x0000004c12037c10 */ /* 0x002fe4000a7fe4ff */
[----:B--2---:R-:W-:Y:S02]  /*e850*/  IADD3.X R0, PT, PT, R19, UR76, RZ, P5, !PT ;  /* 0x0000004c13007c10 */ /* 0x004fe4000affe4ff */
[----:B------:R-:W-:-:S03]  /*e860*/  IADD3.X R2, PT, PT, R17, UR76, RZ, P3, !PT ;  /* 0x0000004c11027c10 */ /* 0x000fc60009ffe4ff */
        /* <DEDUP_REMOVED lines=344> */
[----:B0-----:R-:W-:Y:S01]  /*fdf0*/  USHF.L.U32 UR70, UR70, 0x5, URZ ;  /* 0x0000000546467899 */ /* 0x001fe200080006ff */
        /* <DEDUP_REMOVED lines=1013> */
[----:B------:R2:W-:Y:S01]  /*13d50*/  STL [R1+0x2690], R2 ;  /* 0x0026900201007387 */ /* 0x0005e20000100800 */
[----:B0-----:R-:W-:Y:S01]  /*13d60*/  USHF.L.U32 UR45, UR45, 0x1, URZ ;  /* 0x000000012d2d7899 */ /* 0x001fe200080006ff */
[----:B------:R-:W0:Y:S02]  /*13d70*/  LDCU UR46, c[0x0][0x3a8] ;  /* 0x00007500ff2e77ac */ /* 0x000e240008000800 */
[----:B------:R4:W-:Y:S01]  /*13d80*/  STL [R1+0x26cc], R0 ;  /* 0x0026cc0001007387 */ /* 0x0009e20000100800 */
[----:B-1----:R-:W-:Y:S02]  /*13d90*/  IADD3.X R3, PT, PT, R18, UR76, RZ, P4, !PT ;  /* 0x0000004c12037c10 */ /* 0x002fe4000a7fe4ff */
[----:B--2---:R-:W-:Y:S02]  /*13da0*/  IADD3.X R2, PT, PT, R17, UR76, RZ, P3, !PT ;  /* 0x0000004c11027c10 */ /* 0x004fe40009ffe4ff */
[----:B----4-:R-:W-:-:S05]  /*13db0*/  IADD3.X R0, PT, PT, R19, UR76, RZ, P5, !PT ;  /* 0x0000004c13007c10 */ /* 0x010fca000affe4ff */
        /* <DEDUP_REMOVED lines=29> */
[----:B------:R-:W4:Y:S03]  /*13f90*/  LDCU UR47, c[0x0][0x3a8] ;  /* 0x00007500ff2f77ac */ /* 0x000f260008000800 */
[----:B------:R5:W-:Y:S01]  /*13fa0*/  STL [R1+0x270c], R0 ;  /* 0x00270c0001007387 */ /* 0x000be20000100800 */
[----:B-1----:R-:W-:Y:S02]  /*13fb0*/  IADD3.X R3, PT, PT, R18, UR76, RZ, P4, !PT ;  /* 0x0000004c12037c10 */ /* 0x002fe4000a7fe4ff */
[----:B--2---:R-:W-:Y:S02]  /*13fc0*/  IADD3.X R2, PT, PT, R19, UR76, RZ, P5, !PT ;  /* 0x0000004c13027c10 */ /* 0x004fe4000affe4ff */
[----:B-----5:R-:W-:-:S03]  /*13fd0*/  IADD3.X R0, PT, PT, R17, UR76, RZ, P3, !PT ;  /* 0x0000004c11007c10 */ /* 0x020fc60009ffe4ff */
[----:B------:R1:W-:Y:S04]  /*13fe0*/  STL [R1+0x26d8], R2 ;  /* 0x0026d80201007387 */ /* 0x0003e80000100800 */
[----:B------:R2:W-:Y:S04]  /*13ff0*/  STL [R1+0x26e0], R3 ;  /* 0x0026e00301007387 */ /* 0x0005e80000100800 */
[----:B------:R5:W-:Y:S01]  /*14000*/  STL [R1+0x26e8], R0 ;  /* 0x0026e80001007387 */ /* 0x000be20000100800 */
[----:B-1----:R-:W-:Y:S02]  /*14010*/  IADD3.X R2, PT, PT, R16, UR76, RZ, P2, !PT ;  /* 0x0000004c10027c10 */ /* 0x002fe400097fe4ff */
[----:B--2---:R-:W-:-:S03]  /*14020*/  IADD3.X R3, PT, PT, R15, UR76, RZ, P1, !PT ;  /* 0x0000004c0f037c10 */ /* 0x004fc60008ffe4ff */
[----:B------:R1:W-:Y:S01]  /*14030*/  STL [R1+0x26f0], R2 ;  /* 0x0026f00201007387 */ /* 0x0003e20000100800 */
[----:B-----5:R-:W-:-:S03]  /*14040*/  IADD3.X R0, PT, PT, R14, UR76, RZ, P0, !PT ;  /* 0x0000004c0e007c10 */ /* 0x020fc600087fe4ff */
[----:B------:R2:W-:Y:S04]  /*14050*/  STL [R1+0x26f8], R3 ;  /* 0x0026f80301007387 */ /* 0x0005e80000100800 */
[----:B------:R5:W-:Y:S01]  /*14060*/  STL [R1+0x2700], R0 ;  /* 0x0027000001007387 */ /* 0x000be20000100800 */
[----:B-1----:R-:W-:Y:S02]  /*14070*/  IADD3.X R2, PT, PT, R13, UR76, RZ, P6, !PT ;  /* 0x0000004c0d027c10 */ /* 0x002fe4000b7fe4ff */
[----:B--2---:R-:W-:Y:S02]  /*14080*/  IADD3 R3, P5, PT, R25, UR5, RZ ;  /* 0x0000000519037c10 */ /* 0x004fe4000ffbe0ff */
[----:B-----5:R-:W-:Y:S01]  /*14090*/  IADD3 R0, P6, PT, R6, UR5, RZ ;  /* 0x0000000506007c10 */ /* 0x020fe2000ffde0ff */
[----:B------:R1:W-:Y:S04]  /*140a0*/  STL [R1+0x2708], R2 ;  /* 0x0027080201007387 */ /* 0x0003e80000100800 */
[----:B------:R2:W-:Y:S01]  /*140b0*/  STL [R1+0x2714], R0 ;  /* 0x0027140001007387 */ /* 0x0005e20000100800 */
[----:B-1----:R-:W-:-:S03]  /*140c0*/  IADD3 R2, P4, PT, R5, UR5, RZ ;  /* 0x0000000505027c10 */ /* 0x002fc6000ff9e0ff */
[----:B------:R1:W-:Y:S01]  /*140d0*/  STL [R1+0x271c], R3 ;  /* 0x00271c0301007387 */ /* 0x0003e20000100800 */
[----:B--2---:R-:W-:-:S03]  /*140e0*/  IADD3 R0, P3, PT, R24, UR5, RZ ;  /* 0x0000000518007c10 */ /* 0x004fc6000ff7e0ff */
[----:B------:R2:W-:Y:S01]  /*140f0*/  STL [R1+0x2724], R2 ;  /* 0x0027240201007387 */ /* 0x0005e20000100800 */
[----:B------:R-:W-:-:S03]  /*14100*/  USHF.R.S32.HI UR76, URZ, 0x1f, UR5 ;  /* 0x0000001fff4c7899 */ /* 0x000fc60008011405 */
[----:B------:R5:W-:Y:S01]  /*14110*/  STL [R1+0x272c], R0 ;  /* 0x00272c0001007387 */ /* 0x000be20000100800 */
[----:B-1----:R-:W-:Y:S02]  /*14120*/  IADD3 R3, P2, PT, R4, UR5, RZ ;  /* 0x0000000504037c10 */ /* 0x002fe4000ff5e0ff */
[----:B--2---:R-:W-:-:S03]  /*14130*/  IADD3 R2, P1, PT, R23, UR5, RZ ;  /* 0x0000000517027c10 */ /* 0x004fc6000ff3e0ff */
[----:B------:R-:W-:Y:S01]  /*14140*/  STL [R1+0x2734], R3 ;  /* 0x0027340301007387 */ /* 0x000fe20000100800 */
[----:B-----5:R-:W-:-:S03]  /*14150*/  IADD3 R0, P0, PT, R22, UR5, RZ ;  /* 0x0000000516007c10 */ /* 0x020fc6000ff1e0ff */
[----:B------:R1:W-:Y:S04]  /*14160*/  STL [R1+0x273c], R2 ;  /* 0x00273c0201007387 */ /* 0x0003e80000100800 */
[----:B------:R2:W-:Y:S01]  /*14170*/  STL [R1+0x2744], R0 ;  /* 0x0027440001007387 */ /* 0x0005e20000100800 */
[----:B-1----:R-:W-:Y:S02]  /*14180*/  IADD3.X R2, PT, PT, R21, UR76, RZ, P6, !PT ;  /* 0x0000004c15027c10 */ /* 0x002fe4000b7fe4ff */
[----:B--2---:R-:W-:-:S03]  /*14190*/  IADD3 R0, P6, PT, R20, UR5, RZ ;  /* 0x0000000514007c10 */ /* 0x004fc6000ffde0ff */
[----:B------:R-:W-:Y:S01]  /*141a0*/  STL [R1+0x2710], R2 ;  /* 0x0027100201007387 */ /* 0x000fe20000100800 */
[----:B------:R-:W-:Y:S01]  /*141b0*/  IADD3.X R7, PT, PT, R18, UR76, RZ, P4, !PT ;  /* 0x0000004c12077c10 */ /* 0x000fe2000a7fe4ff */
[----:B------:R-:W1:Y:S02]  /*141c0*/  LDCU UR5, c[0x0][0x3a8] ;  /* 0x00007500ff0577ac */ /* 0x000e640008000800 */
[----:B------:R2:W-:Y:S01]  /*141d0*/  STL [R1+0x274c], R0 ;  /* 0x00274c0001007387 */ /* 0x0005e20000100800 */
[----:B------:R-:W-:Y:S02]  /*141e0*/  IADD3.X R3, PT, PT, R17, UR76, RZ, P3, !PT ;  /* 0x0000004c11037c10 */ /* 0x000fe40009ffe4ff */
[----:B--2---:R-:W-:-:S05]  /*141f0*/  IADD3.X R0, PT, PT, R19, UR76, RZ, P5, !PT ;  /* 0x0000004c13007c10 */ /* 0x004fca000affe4ff */
[----:B------:R2:W-:Y:S04]  /*14200*/  STL [R1+0x2718], R0 ;  /* 0x0027180001007387 */ /* 0x0005e80000100800 */
[----:B------:R5:W-:Y:S01]  /*14210*/  STL [R1+0x2720], R7 ;  /* 0x0027200701007387 */ /* 0x000be20000100800 */
[----:B--2---:R-:W-:-:S03]  /*14220*/  IADD3.X R0, PT, PT, R16, UR76, RZ, P2, !PT ;  /* 0x0000004c10007c10 */ /* 0x004fc600097fe4ff */
[----:B------:R2:W-:Y:S01]  /*14230*/  STL [R1+0x2728], R3 ;  /* 0x0027280301007387 */ /* 0x0005e20000100800 */
[----:B-----5:R-:W-:-:S03]  /*14240*/  IADD3.X R7, PT, PT, R15, UR76, RZ, P1, !PT ;  /* 0x0000004c0f077c10 */ /* 0x020fc60008ffe4ff */
[----:B------:R5:W-:Y:S01]  /*14250*/  STL [R1+0x2730], R0 ;  /* 0x0027300001007387 */ /* 0x000be20000100800 */
[----:B--2---:R-:W-:-:S03]  /*14260*/  IADD3.X R3, PT, PT, R14, UR76, RZ, P0, !PT ;  /* 0x0000004c0e037c10 */ /* 0x004fc600087fe4ff */
[----:B------:R2:W-:Y:S01]  /*14270*/  STL [R1+0x2738], R7 ;  /* 0x0027380701007387 */ /* 0x0005e20000100800 */
[----:B-----5:R-:W-:-:S03]  /*14280*/  IADD3.X R0, PT, PT, R13, UR76, RZ, P6, !PT ;  /* 0x0000004c0d007c10 */ /* 0x020fc6000b7fe4ff */
[----:B------:R5:W-:Y:S04]  /*14290*/  STL [R1+0x2740], R3 ;  /* 0x0027400301007387 */ /* 0x000be80000100800 */
[----:B------:R0:W-:Y:S01]  /*142a0*/  STL [R1+0x2748], R0 ;  /* 0x0027480001007387 */ /* 0x0001e20000100800 */
[----:B--2---:R-:W-:Y:S02]  /*142b0*/  IADD3 R7, P6, PT, R6, UR6, RZ ;  /* 0x0000000606077c10 */ /* 0x004fe4000ffde0ff */
[----:B-----5:R-:W-:Y:S02]  /*142c0*/  IADD3 R3, P4, PT, R5, UR6, RZ ;  /* 0x0000000605037c10 */ /* 0x020fe4000ff9e0ff */
[----:B0-----:R-:W-:Y:S01]  /*142d0*/  IADD3 R0, P5, PT, R25, UR6, RZ ;  /* 0x0000000619007c10 */ /* 0x001fe2000ffbe0ff */
[----:B------:R0:W-:Y:S01]  /*142e0*/  STL [R1+0x2754], R7 ;  /* 0x0027540701007387 */ /* 0x0001e20000100800 */
[----:B------:R-:W-:-:S03]  /*142f0*/  USHF.R.S32.HI UR76, URZ, 0x1f, UR6 ;  /* 0x0000001fff4c7899 */ /* 0x000fc60008011406 */
[----:B------:R2:W-:Y:S04]  /*14300*/  STL [R1+0x275c], R0 ;  /* 0x00275c0001007387 */ /* 0x0005e80000100800 */
[----:B------:R5:W-:Y:S01]  /*14310*/  STL [R1+0x2764], R3 ;  /* 0x0027640301007387 */ /* 0x000be20000100800 */
[----:B0-----:R-:W-:Y:S02]  /*14320*/  IADD3 R7, P3, PT, R24, UR6, RZ ;  /* 0x0000000618077c10 */ /* 0x001fe4000ff7e0ff */
[----:B--2---:R-:W-:-:S03]  /*14330*/  IADD3 R0, P2, PT, R4, UR6, RZ ;  /* 0x0000000604007c10 */ /* 0x004fc6000ff5e0ff */
[----:B------:R0:W-:Y:S01]  /*14340*/  STL [R1+0x276c], R7 ;  /* 0x00276c0701007387 */ /* 0x0001e20000100800 */
[----:B-----5:R-:W-:-:S03]  /*14350*/  IADD3 R3, P1, PT, R23, UR6, RZ ;  /* 0x0000000617037c10 */ /* 0x020fc6000ff3e0ff */
[----:B------:R2:W-:Y:S04]  /*14360*/  STL [R1+0x2774], R0 ;  /* 0x0027740001007387 */ /* 0x0005e80000100800 */
[----:B------:R5:W-:Y:S01]  /*14370*/  STL [R1+0x277c], R3 ;  /* 0x00277c0301007387 */ /* 0x000be20000100800 */
[----:B0-----:R-:W-:Y:S02]  /*14380*/  IADD3 R7, P0, PT, R22, UR6, RZ ;  /* 0x0000000616077c10 */ /* 0x001fe4000ff1e0ff */
[----:B--2---:R-:W-:-:S03]  /*14390*/  IADD3.X R0, PT, PT, R21, UR76, RZ, P6, !PT ;  /* 0x0000004c15007c10 */ /* 0x004fc6000b7fe4ff */
[----:B------:R0:W-:Y:S01]  /*143a0*/  STL [R1+0x2784], R7 ;  /* 0x0027840701007387 */ /* 0x0001e20000100800 */
[----:B-----5:R-:W-:-:S03]  /*143b0*/  IADD3 R3, P6, PT, R20, UR6, RZ ;  /* 0x0000000614037c10 */ /* 0x020fc6000ffde0ff */
[----:B------:R-:W-:Y:S01]  /*143c0*/  STL [R1+0x2750], R0 ;  /* 0x0027500001007387 */ /* 0x000fe20000100800 */
[----:B------:R-:W-:Y:S01]  /*143d0*/  IADD3.X R8, PT, PT, R18, UR76, RZ, P4, !PT ;  /* 0x0000004c12087c10 */ /* 0x000fe2000a7fe4ff */
[----:B------:R-:W2:Y:S02]  /*143e0*/  LDCU UR6, c[0x0][0x3a8] ;  /* 0x00007500ff0677ac */ /* 0x000ea40008000800 */
[----:B------:R5:W-:Y:S01]  /*143f0*/  STL [R1+0x278c], R3 ;  /* 0x00278c0301007387 */ /* 0x000be20000100800 */
[----:B0-----:R-:W-:Y:S02]  /*14400*/  IADD3.X R7, PT, PT, R17, UR76, RZ, P3, !PT ;  /* 0x0000004c11077c10 */ /* 0x001fe40009ffe4ff */
[----:B-----5:R-:W-:-:S05]  /*14410*/  IADD3.X R3, PT, PT, R19, UR76, RZ, P5, !PT ;  /* 0x0000004c13037c10 */ /* 0x020fca000affe4ff */
[----:B------:R0:W-:Y:S04]  /*14420*/  STL [R1+0x2758], R3 ;  /* 0x0027580301007387 */ /* 0x0001e80000100800 */
[----:B------:R5:W-:Y:S01]  /*14430*/  STL [R1+0x2760], R8 ;  /* 0x0027600801007387 */ /* 0x000be20000100800 */
[----:B0-----:R-:W-:-:S03]  /*14440*/  IADD3.X R3, PT, PT, R16, UR76, RZ, P2, !PT ;  /* 0x0000004c10037c10 */ /* 0x001fc600097fe4ff */
[----:B------:R0:W-:Y:S01]  /*14450*/  STL [R1+0x2768], R7 ;  /* 0x0027680701007387 */ /* 0x0001e20000100800 */
[----:B-----5:R-:W-:-:S03]  /*14460*/  IADD3.X R8, PT, PT, R15, UR76, RZ, P1, !PT ;  /* 0x0000004c0f087c10 */ /* 0x020fc60008ffe4ff */
[----:B------:R5:W-:Y:S01]  /*14470*/  STL [R1+0x2770], R3 ;  /* 0x0027700301007387 */ /* 0x000be20000100800 */
[----:B0-----:R-:W-:-:S03]  /*14480*/  IADD3.X R7, PT, PT, R14, UR76, RZ, P0, !PT ;  /* 0x0000004c0e077c10 */ /* 0x001fc600087fe4ff */
[----:B------:R0:W-:Y:S01]  /*14490*/  STL [R1+0x2778], R8 ;  /* 0x0027780801007387 */ /* 0x0001e20000100800 */
[----:B-----5:R-:W-:-:S03]  /*144a0*/  IADD3.X R3, PT, PT, R13, UR76, RZ, P6, !PT ;  /* 0x0000004c0d037c10 */ /* 0x020fc6000b7fe4ff */
[----:B------:R5:W-:Y:S01]  /*144b0*/  STL [R1+0x2780], R7 ;  /* 0x0027800701007387 */ /* 0x000be20000100800 */
[----:B---3--:R-:W-:-:S03]  /*144c0*/  LOP3.LUT R2, R26, 0x3, RZ, 0xc0, !PT ;  /* 0x000000031a027812 */ /* 0x008fc600078ec0ff */
[----:B------:R3:W-:Y:S01]  /*144d0*/  STL [R1+0x2788], R3 ;  /* 0x0027880301007387 */ /* 0x0007e20000100800 */
[----:B0-----:R-:W-:Y:S02]  /*144e0*/  IADD3 R8, P6, PT, R6, UR7, RZ ;  /* 0x0000000706087c10 */ /* 0x001fe4000ffde0ff */
[----:B-----5:R-:W-:-:S03]  /*144f0*/  IADD3 R7, P5, PT, R25, UR7, RZ ;  /* 0x0000000719077c10 */ /* 0x020fc6000ffbe0ff */
[----:B------:R0:W-:Y:S01]  /*14500*/  STL [R1+0x2794], R8 ;  /* 0x0027940801007387 */ /* 0x0001e20000100800 */
[----:B---3--:R-:W-:-:S03]  /*14510*/  IADD3 R3, P4, PT, R5, UR7, RZ ;  /* 0x0000000705037c10 */ /* 0x008fc6000ff9e0ff */
[----:B------:R3:W-:Y:S01]  /*14520*/  STL [R1+0x279c], R7 ;  /* 0x00279c0701007387 */ /* 0x0007e20000100800 */
[----:B------:R-:W-:Y:S01]  /*14530*/  SHF.R.U32.HI R0, RZ, 0x2, R26 ;  /* 0x00000002ff007819 */ /* 0x000fe2000001161a */
[----:B------:R-:W-:Y:S02]  /*14540*/  USHF.R.S32.HI UR76, URZ, 0x1f, UR7 ;  /* 0x0000001fff4c7899 */ /* 0x000fe40008011407 */
[----:B------:R5:W-:Y:S01]  /*14550*/  STL [R1+0x27a4], R3 ;  /* 0x0027a40301007387 */ /* 0x000be20000100800 */
[----:B0-----:R-:W-:Y:S01]  /*14560*/  IADD3 R8, P3, PT, R24, UR7, RZ ;  /* 0x0000000718087c10 */ /* 0x001fe2000ff7e0ff */
[----:B------:R-:W-:Y:S01]  /*14570*/  IMAD R2, R2, 0x820, RZ ;  /* 0x0000082002027824 */ /* 0x000fe200078e02ff */
[----:B---3--:R-:W-:-:S03]  /*14580*/  IADD3 R7, P2, PT, R4, UR7, RZ ;  /* 0x0000000704077c10 */ /* 0x008fc6000ff5e0ff */
[----:B------:R0:W-:Y:S01]  /*14590*/  STL [R1+0x27ac], R8 ;  /* 0x0027ac0801007387 */ /* 0x0001e20000100800 */
[----:B------:R-:W-:Y:S02]  /*145a0*/  SGXT.U32 R0, R0, 0x3 ;  /* 0x000000030000781a */ /* 0x000fe40000000000 */
[----:B-----5:R-:W-:Y:S01]  /*145b0*/  IADD3 R3, P1, PT, R23, UR7, RZ ;  /* 0x0000000717037c10 */ /* 0x020fe2000ff3e0ff */
[----:B------:R3:W-:Y:S01]  /*145c0*/  STL [R1+0x27b4], R7 ;  /* 0x0027b40701007387 */ /* 0x0007e20000100800 */
[----:B------:R-:W-:-:S03]  /*145d0*/  LOP3.LUT R0, R2, R0, RZ, 0xfc, !PT ;  /* 0x0000000002007212 */ /* 0x000fc600078efcff */
[----:B------:R5:W-:Y:S01]  /*145e0*/  STL [R1+0x27bc], R3 ;  /* 0x0027bc0301007387 */ /* 0x000be20000100800 */
[----:B0-----:R-:W-:Y:S02]  /*145f0*/  IADD3 R8, P0, PT, R22, UR7, RZ ;  /* 0x0000000716087c10 */ /* 0x001fe4000ff1e0ff */
[----:B------:R-:W-:Y:S02]  /*14600*/  IADD3.X R2, PT, PT, R19, UR76, RZ, P5, !PT ;  /* 0x0000004c13027c10 */ /* 0x000fe4000affe4ff */
[----:B---3--:R-:W-:Y:S01]  /*14610*/  IADD3.X R7, PT, PT, R21, UR76, RZ, P6, !PT ;  /* 0x0000004c15077c10 */ /* 0x008fe2000b7fe4ff */
[----:B------:R-:W-:Y:S01]  /*14620*/  STL [R1+0x27c4], R8 ;  /* 0x0027c40801007387 */ /* 0x000fe20000100800 */
[----:B-----5:R-:W-:-:S03]  /*14630*/  IADD3 R3, P6, PT, R20, UR7, RZ ;  /* 0x0000000714037c10 */ /* 0x020fc6000ffde0ff */
[----:B------:R0:W-:Y:S01]  /*14640*/  STL [R1+0x2790], R7 ;  /* 0x0027900701007387 */ /* 0x0001e20000100800 */
[----:B------:R-:W3:Y:S03]  /*14650*/  LDCU UR7, c[0x0][0x3a8] ;  /* 0x00007500ff0777ac */ /* 0x000ee60008000800 */
[----:B------:R5:W-:Y:S04]  /*14660*/  STL [R1+0x27cc], R3 ;  /* 0x0027cc0301007387 */ /* 0x000be80000100800 */
[----:B------:R1:W-:Y:S01]  /*14670*/  STL [R1+0x2798], R2 ;  /* 0x0027980201007387 */ /* 0x0003e20000100800 */
[----:B0-----:R-:W-:Y:S02]  /*14680*/  IADD3.X R7, PT, PT, R18, UR76, RZ, P4, !PT ;  /* 0x0000004c12077c10 */ /* 0x001fe4000a7fe4ff */
[----:B-----5:R-:W-:-:S03]  /*14690*/  IADD3.X R3, PT, PT, R17, UR76, RZ, P3, !PT ;  /* 0x0000004c11037c10 */ /* 0x020fc60009ffe4ff */
[----:B------:R0:W-:Y:S01]  /*146a0*/  STL [R1+0x27a0], R7 ;  /* 0x0027a00701007387 */ /* 0x0001e20000100800 */
[----:B-1----:R-:W-:-:S03]  /*146b0*/  IADD3.X R2, PT, PT, R16, UR76, RZ, P2, !PT ;  /* 0x0000004c10027c10 */ /* 0x002fc600097fe4ff */
[----:B------:R1:W-:Y:S04]  /*146c0*/  STL [R1+0x27a8], R3 ;  /* 0x0027a80301007387 */ /* 0x0003e80000100800 */
[----:B------:R5:W-:Y:S01]  /*146d0*/  STL [R1+0x27b0], R2 ;  /* 0x0027b00201007387 */ /* 0x000be20000100800 */
[----:B0-----:R-:W-:Y:S02]  /*146e0*/  IADD3.X R7, PT, PT, R15, UR76, RZ, P1, !PT ;  /* 0x0000004c0f077c10 */ /* 0x001fe40008ffe4ff */
[----:B-1----:R-:W-:-:S03]  /*146f0*/  IADD3.X R3, PT, PT, R14, UR76, RZ, P0, !PT ;  /* 0x0000004c0e037c10 */ /* 0x002fc600087fe4ff */
[----:B------:R0:W-:Y:S01]  /*14700*/  STL [R1+0x27b8], R7 ;  /* 0x0027b80701007387 */ /* 0x0001e20000100800 */
[----:B-----5:R-:W-:-:S03]  /*14710*/  IADD3.X R2, PT, PT, R13, UR76, RZ, P6, !PT ;  /* 0x0000004c0d027c10 */ /* 0x020fc6000b7fe4ff */
[----:B------:R1:W-:Y:S04]  /*14720*/  STL [R1+0x27c0], R3 ;  /* 0x0027c00301007387 */ /* 0x0003e80000100800 */
[----:B------:R5:W-:Y:S01]  /*14730*/  STL [R1+0x27c8], R2 ;  /* 0x0027c80201007387 */ /* 0x000be20000100800 */
[----:B0-----:R-:W-:Y:S02]  /*14740*/  IADD3 R7, P6, PT, R6, UR8, RZ ;  /* 0x0000000806077c10 */ /* 0x001fe4000ffde0ff */
[----:B-1----:R-:W-:Y:S02]  /*14750*/  IADD3 R3, P4, PT, R5, UR8, RZ ;  /* 0x0000000805037c10 */ /* 0x002fe4000ff9e0ff */
[----:B-----5:R-:W-:Y:S01]  /*14760*/  IADD3 R2, P5, PT, R25, UR8, RZ ;  /* 0x0000000819027c10 */ /* 0x020fe2000ffbe0ff */
[----:B------:R0:W-:Y:S01]  /*14770*/  STL [R1+0x27d4], R7 ;  /* 0x0027d40701007387 */ /* 0x0001e20000100800 */
[----:B------:R-:W-:-:S03]  /*14780*/  USHF.R.S32.HI UR76, URZ, 0x1f, UR8 ;  /* 0x0000001fff4c7899 */ /* 0x000fc60008011408 */
[----:B------:R1:W-:Y:S04]  /*14790*/  STL [R1+0x27dc], R2 ;  /* 0x0027dc0201007387 */ /* 0x0003e80000100800 */
[----:B------:R5:W-:Y:S01]  /*147a0*/  STL [R1+0x27e4], R3 ;  /* 0x0027e40301007387 */ /* 0x000be20000100800 */
[----:B0-----:R-:W-:Y:S02]  /*147b0*/  IADD3 R7, P3, PT, R24, UR8, RZ ;  /* 0x0000000818077c10 */ /* 0x001fe4000ff7e0ff */
[----:B-1----:R-:W-:-:S03]  /*147c0*/  IADD3 R2, P2, PT, R4, UR8, RZ ;  /* 0x0000000804027c10 */ /* 0x002fc6000ff5e0ff */
[----:B------:R0:W-:Y:S01]  /*147d0*/  STL [R1+0x27ec], R7 ;  /* 0x0027ec0701007387 */ /* 0x0001e20000100800 */
[----:B-----5:R-:W-:-:S03]  /*147e0*/  IADD3 R3, P1, PT, R23, UR8, RZ ;  /* 0x0000000817037c10 */ /* 0x020fc6000ff3e0ff */
[----:B------:R1:W-:Y:S04]  /*147f0*/  STL [R1+0x27f4], R2 ;  /* 0x0027f40201007387 */ /* 0x0003e80000100800 */
[----:B------:R5:W-:Y:S01]  /*14800*/  STL [R1+0x27fc], R3 ;  /* 0x0027fc0301007387 */ /* 0x000be20000100800 */
[----:B0-----:R-:W-:Y:S02]  /*14810*/  IADD3 R7, P0, PT, R22, UR8, RZ ;  /* 0x0000000816077c10 */ /* 0x001fe4000ff1e0ff */
[----:B-1----:R-:W-:-:S03]  /*14820*/  IADD3.X R2, PT, PT, R21, UR76, RZ, P6, !PT ;  /* 0x0000004c15027c10 */ /* 0x002fc6000b7fe4ff */
[----:B------:R0:W-:Y:S01]  /*14830*/  STL [R1+0x2804], R7 ;  /* 0x0028040701007387 */ /* 0x0001e20000100800 */
[----:B-----5:R-:W-:-:S03]  /*14840*/  IADD3 R3, P6, PT, R20, UR8, RZ ;  /* 0x0000000814037c10 */ /* 0x020fc6000ffde0ff */
[----:B------:R-:W-:Y:S01]  /*14850*/  STL [R1+0x27d0], R2 ;  /* 0x0027d00201007387 */ /* 0x000fe20000100800 */
[----:B------:R-:W-:Y:S01]  /*14860*/  IADD3.X R8, PT, PT, R18, UR76, RZ, P4, !PT ;  /* 0x0000004c12087c10 */ /* 0x000fe2000a7fe4ff */
[----:B------:R-:W1:Y:S02]  /*14870*/  LDCU UR8, c[0x0][0x3a8] ;  /* 0x00007500ff0877ac */ /* 0x000e640008000800 */
        /* <DEDUP_REMOVED lines=12> */
[----:B------:R5:W-:Y:S04]  /*14940*/  STL [R1+0x2800], R7 ;  /* 0x0028000701007387 */ /* 0x000be80000100800 */
[----:B------:R1:W-:Y:S01]  /*14950*/  STL [R1+0x2808], R3 ;  /* 0x0028080301007387 */ /* 0x0003e20000100800 */
[----:B0-----:R-:W-:Y:S02]  /*14960*/  IADD3 R8, P6, PT, R6, UR9, RZ ;  /* 0x0000000906087c10 */ /* 0x001fe4000ffde0ff */
[----:B-----5:R-:W-:Y:S02]  /*14970*/  IADD3 R7, P4, PT, R5, UR9, RZ ;  /* 0x0000000905077c10 */ /* 0x020fe4000ff9e0ff */
[----:B-1----:R-:W-:Y:S01]  /*14980*/  IADD3 R3, P5, PT, R25, UR9, RZ ;  /* 0x0000000919037c10 */ /* 0x002fe2000ffbe0ff */
        /* <DEDUP_REMOVED lines=32> */
[----:B-----5:R-:W-:-:S03]  /*14b90*/  IADD3 R8, P5, PT, R25, UR10, RZ ;  /* 0x0000000a19087c10 */ /* 0x020fc6000ffbe0ff */
[----:B------:R0:W-:Y:S01]  /*14ba0*/  STL [R1+0x2854], R9 ;  /* 0x0028540901007387 */ /* 0x0001e20000100800 */
[----:B-1----:R-:W-:-:S03]  /*14bb0*/  IADD3 R7, P4, PT, R5, UR10, RZ ;  /* 0x0000000a05077c10 */ /* 0x002fc6000ff9e0ff */
[----:B------:R1:W-:Y:S01]  /*14bc0*/  STL [R1+0x285c], R8 ;  /* 0x00285c0801007387 */ /* 0x0003e20000100800 */
[----:B------:R-:W-:-:S03]  /*14bd0*/  USHF.R.S32.HI UR76, URZ, 0x1f, UR10 ;  /* 0x0000001fff4c7899 */ /* 0x000fc6000801140a */
[----:B------:R5:W-:Y:S01]  /*14be0*/  STL [R1+0x2864], R7 ;  /* 0x0028640701007387 */ /* 0x000be20000100800 */
[----:B0-----:R-:W-:Y:S02]  /*14bf0*/  IADD3 R9, P3, PT, R24, UR10, RZ ;  /* 0x0000000a18097c10 */ /* 0x001fe4000ff7e0ff */
[----:B-1----:R-:W-:-:S03]  /*14c00*/  IADD3 R8, P2, PT, R4, UR10, RZ ;  /* 0x0000000a04087c10 */ /* 0x002fc6000ff5e0ff */
[----:B------:R0:W-:Y:S01]  /*14c10*/  STL [R1+0x286c], R9 ;  /* 0x00286c0901007387 */ /* 0x0001e20000100800 */
[C---:B------:R-:W-:Y:S02]  /*14c20*/  LOP3.LUT R2, R26.reuse, 0x7, RZ, 0xc0, !PT ;  /* 0x000000071a027812 */ /* 0x040fe400078ec0ff */
[----:B-----5:R-:W-:Y:S01]  /*14c30*/  IADD3 R7, P1, PT, R23, UR10, RZ ;  /* 0x0000000a17077c10 */ /* 0x020fe2000ff3e0ff */
[----:B------:R1:W-:Y:S01]  /*14c40*/  STL [R1+0x2874], R8 ;  /* 0x0028740801007387 */ /* 0x0003e20000100800 */
[----:B------:R-:W-:-:S03]  /*14c50*/  IMAD.SHL.U32 R3, R26, 0x2, RZ ;  /* 0x000000021a037824 */ /* 0x000fc600078e00ff */
[----:B------:R5:W-:Y:S01]  /*14c60*/  STL [R1+0x287c], R7 ;  /* 0x00287c0701007387 */ /* 0x000be20000100800 */
[----:B0-----:R-:W-:Y:S01]  /*14c70*/  IADD3 R9, P0, PT, R22, UR10, RZ ;  /* 0x0000000a16097c10 */ /* 0x001fe2000ff1e0ff */
[----:B------:R-:W-:Y:S01]  /*14c80*/  IMAD R2, R2, 0x90, RZ ;  /* 0x0000009002027824 */ /* 0x000fe200078e02ff */
[----:B-1----:R-:W-:-:S03]  /*14c90*/  IADD3.X R8, PT, PT, R21, UR76, RZ, P6, !PT ;  /* 0x0000004c15087c10 */ /* 0x002fc6000b7fe4ff */
[----:B------:R-:W-:Y:S01]  /*14ca0*/  STL [R1+0x2884], R9 ;  /* 0x0028840901007387 */ /* 0x000fe20000100800 */
[----:B-----5:R-:W-:-:S03]  /*14cb0*/  IADD3 R7, P6, PT, R20, UR10, RZ ;  /* 0x0000000a14077c10 */ /* 0x020fc6000ffde0ff */
[----:B------:R-:W-:Y:S01]  /*14cc0*/  STL [R1+0x2850], R8 ;  /* 0x0028500801007387 */ /* 0x000fe20000100800 */
[----:B------:R-:W-:Y:S01]  /*14cd0*/  LOP3.LUT R2, R2, 0x30, R3, 0x78, !PT ;  /* 0x0000003002027812 */ /* 0x000fe200078e7803 */
[----:B------:R-:W0:Y:S02]  /*14ce0*/  LDCU UR10, c[0x0][0x3a8] ;  /* 0x00007500ff0a77ac */ /* 0x000e240008000800 */
[----:B------:R1:W-:Y:S01]  /*14cf0*/  STL [R1+0x288c], R7 ;  /* 0x00288c0701007387 */ /* 0x0003e20000100800 */
[----:B------:R-:W-:Y:S02]  /*14d00*/  IADD3.X R3, PT, PT, R18, UR76, RZ, P4, !PT ;  /* 0x0000004c12037c10 */ /* 0x000fe4000a7fe4ff */
[----:B-1----:R-:W-:-:S05]  /*14d10*/  IADD3.X R7, PT, PT, R19, UR76, RZ, P5, !PT ;  /* 0x0000004c13077c10 */ /* 0x002fca000affe4ff */
[----:B------:R1:W-:Y:S04]  /*14d20*/  STL [R1+0x2858], R7 ;  /* 0x0028580701007387 */ /* 0x0003e80000100800 */
[----:B------:R5:W-:Y:S01]  /*14d30*/  STL [R1+0x2860], R3 ;  /* 0x0028600301007387 */ /* 0x000be20000100800 */
[----:B------:R-:W-:Y:S02]  /*14d40*/  IADD3.X R8, PT, PT, R15, UR76, RZ, P1, !PT ;  /* 0x0000004c0f087c10 */ /* 0x000fe40008ffe4ff */
[----:B-1----:R-:W-:Y:S02]  /*14d50*/  IADD3.X R7, PT, PT, R17, UR76, RZ, P3, !PT ;  /* 0x0000004c11077c10 */ /* 0x002fe40009ffe4ff */
[----:B-----5:R-:W-:-:S03]  /*14d60*/  IADD3.X R3, PT, PT, R16, UR76, RZ, P2, !PT ;  /* 0x0000004c10037c10 */ /* 0x020fc600097fe4ff */
[----:B------:R1:W-:Y:S04]  /*14d70*/  STL [R1+0x2868], R7 ;  /* 0x0028680701007387 */ /* 0x0003e80000100800 */
[----:B------:R5:W-:Y:S01]  /*14d80*/  STL [R1+0x2870], R3 ;  /* 0x0028700301007387 */ /* 0x000be20000100800 */
[----:B-1----:R-:W-:-:S03]  /*14d90*/  IADD3.X R7, PT, PT, R14, UR76, RZ, P0, !PT ;  /* 0x0000004c0e077c10 */ /* 0x002fc600087fe4ff */
[----:B------:R1:W-:Y:S01]  /*14da0*/  STL [R1+0x2878], R8 ;  /* 0x0028780801007387 */ /* 0x0003e20000100800 */
[----:B-----5:R-:W-:-:S03]  /*14db0*/  IADD3.X R3, PT, PT, R13, UR76, RZ, P6, !PT ;  /* 0x0000004c0d037c10 */ /* 0x020fc6000b7fe4ff */
[----:B------:R5:W-:Y:S04]  /*14dc0*/  STL [R1+0x2880], R7 ;  /* 0x0028800701007387 */ /* 0x000be80000100800 */
[----:B------:R0:W-:Y:S01]  /*14dd0*/  STL [R1+0x2888], R3 ;  /* 0x0028880301007387 */ /* 0x0001e20000100800 */
[----:B-1----:R-:W-:Y:S02]  /*14de0*/  IADD3 R8, P6, PT, R6, UR11, RZ ;  /* 0x0000000b06087c10 */ /* 0x002fe4000ffde0ff */
[----:B-----5:R-:W-:Y:S02]  /*14df0*/  IADD3 R7, P4, PT, R5, UR11, RZ ;  /* 0x0000000b05077c10 */ /* 0x020fe4000ff9e0ff */
[----:B0-----:R-:W-:Y:S01]  /*14e00*/  IADD3 R3, P5, PT, R25, UR11, RZ ;  /* 0x0000000b19037c10 */ /* 0x001fe2000ffbe0ff */
        /* <DEDUP_REMOVED lines=41> */
[----:B------:R-:W-:Y:S02]  /*150a0*/  SHF.R.U32.HI R3, RZ, 0x1, R26 ;  /* 0x00000001ff037819 */ /* 0x000fe4000001161a */
[----:B-----5:R-:W-:Y:S01]  /*150b0*/  IADD3 R7, P1, PT, R23, UR12, RZ ;  /* 0x0000000c17077c10 */ /* 0x020fe2000ff3e0ff */
[----:B------:R1:W-:Y:S01]  /*150c0*/  STL [R1+0x28f4], R8 ;  /* 0x0028f40801007387 */ /* 0x0003e20000100800 */
[----:B------:R-:W-:-:S03]  /*150d0*/  LOP3.LUT R0, R0, 0x10, R3, 0xf8, !PT ;  /* 0x0000001000007812 */ /* 0x000fc600078ef803 */
[----:B------:R5:W-:Y:S01]  /*150e0*/  STL [R1+0x28fc], R7 ;  /* 0x0028fc0701007387 */ /* 0x000be20000100800 */
[----:B0-----:R-:W-:Y:S02]  /*150f0*/  IADD3 R9, P0, PT, R22, UR12, RZ ;  /* 0x0000000c16097c10 */ /* 0x001fe4000ff1e0ff */
[----:B------:R-:W-:Y:S02]  /*15100*/  IADD3.X R3, PT, PT, R19, UR76, RZ, P5, !PT ;  /* 0x0000004c13037c10 */ /* 0x000fe4000affe4ff */
[----:B-1----:R-:W-:Y:S01]  /*15110*/  IADD3.X R8, PT, PT, R21, UR76, RZ, P6, !PT ;  /* 0x0000004c15087c10 */ /* 0x002fe2000b7fe4ff */
[----:B------:R-:W-:Y:S01]  /*15120*/  STL [R1+0x2904], R9 ;  /* 0x0029040901007387 */ /* 0x000fe20000100800 */
[----:B-----5:R-:W-:-:S03]  /*15130*/  IADD3 R7, P6, PT, R20, UR12, RZ ;  /* 0x0000000c14077c10 */ /* 0x020fc6000ffde0ff */
[----:B------:R0:W-:Y:S01]  /*15140*/  STL [R1+0x28d0], R8 ;  /* 0x0028d00801007387 */ /* 0x0001e20000100800 */
[----:B------:R-:W1:Y:S03]  /*15150*/  LDCU UR12, c[0x0][0x3a8] ;  /* 0x00007500ff0c77ac */ /* 0x000e660008000800 */
[----:B------:R5:W-:Y:S04]  /*15160*/  STL [R1+0x290c], R7 ;  /* 0x00290c0701007387 */ /* 0x000be80000100800 */
[----:B------:R2:W-:Y:S01]  /*15170*/  STL [R1+0x28d8], R3 ;  /* 0x0028d80301007387 */ /* 0x0005e20000100800 */
[----:B0-----:R-:W-:Y:S02]  /*15180*/  IADD3.X R8, PT, PT, R18, UR76, RZ, P4, !PT ;  /* 0x0000004c12087c10 */ /* 0x001fe4000a7fe4ff */
[----:B-----5:R-:W-:-:S03]  /*15190*/  IADD3.X R7, PT, PT, R17, UR76, RZ, P3, !PT ;  /* 0x0000004c11077c10 */ /* 0x020fc60009ffe4ff */
[----:B------:R0:W-:Y:S01]  /*151a0*/  STL [R1+0x28e0], R8 ;  /* 0x0028e00801007387 */ /* 0x0001e20000100800 */
[----:B--2---:R-:W-:-:S03]  /*151b0*/  IADD3.X R3, PT, PT, R16, UR76, RZ, P2, !PT ;  /* 0x0000004c10037c10 */ /* 0x004fc600097fe4ff */
[----:B------:R2:W-:Y:S04]  /*151c0*/  STL [R1+0x28e8], R7 ;  /* 0x0028e80701007387 */ /* 0x0005e80000100800 */
[----:B------:R5:W-:Y:S01]  /*151d0*/  STL [R1+0x28f0], R3 ;  /* 0x0028f00301007387 */ /* 0x000be20000100800 */
[----:B0-----:R-:W-:Y:S02]  /*151e0*/  IADD3.X R8, PT, PT, R15, UR76, RZ, P1, !PT ;  /* 0x0000004c0f087c10 */ /* 0x001fe40008ffe4ff */
[----:B--2---:R-:W-:-:S03]  /*151f0*/  IADD3.X R7, PT, PT, R14, UR76, RZ, P0, !PT ;  /* 0x0000004c0e077c10 */ /* 0x004fc600087fe4ff */
[----:B------:R0:W-:Y:S01]  /*15200*/  STL [R1+0x28f8], R8 ;  /* 0x0028f80801007387 */ /* 0x0001e20000100800 */
[----:B-----5:R-:W-:-:S03]  /*15210*/  IADD3.X R3, PT, PT, R13, UR76, RZ, P6, !PT ;  /* 0x0000004c0d037c10 */ /* 0x020fc6000b7fe4ff */
[----:B------:R2:W-:Y:S04]  /*15220*/  STL [R1+0x2900], R7 ;  /* 0x0029000701007387 */ /* 0x0005e80000100800 */
[----:B------:R5:W-:Y:S01]  /*15230*/  STL [R1+0x2908], R3 ;  /* 0x0029080301007387 */ /* 0x000be20000100800 */
[----:B0-----:R-:W-:Y:S02]  /*15240*/  IADD3 R8, P6, PT, R6, UR48, RZ ;  /* 0x0000003006087c10 */ /* 0x001fe4000ffde0ff */
[----:B--2---:R-:W-:-:S03]  /*15250*/  IADD3 R7, P5, PT, R25, UR48, RZ ;  /* 0x0000003019077c10 */ /* 0x004fc6000ffbe0ff */
[----:B------:R0:W-:Y:S01]  /*15260*/  STL [R1+0x2914], R8 ;  /* 0x0029140801007387 */ /* 0x0001e20000100800 */
[----:B-----5:R-:W-:-:S03]  /*15270*/  IADD3 R3, P4, PT, R5, UR48, RZ ;  /* 0x0000003005037c10 */ /* 0x020fc6000ff9e0ff */
[----:B------:R2:W-:Y:S01]  /*15280*/  STL [R1+0x291c], R7 ;  /* 0x00291c0701007387 */ /* 0x0005e20000100800 */
[----:B------:R-:W-:-:S03]  /*15290*/  USHF.R.S32.HI UR76, URZ, 0x1f, UR48 ;  /* 0x0000001fff4c7899 */ /* 0x000fc60008011430 */
        /* <DEDUP_REMOVED lines=9> */
[----:B------:R-:W-:Y:S01]  /*15330*/  STL [R1+0x2944], R8 ;  /* 0x0029440801007387 */ /* 0x000fe20000100800 */
[----:B-----5:R-:W-:-:S03]  /*15340*/  IADD3 R3, P6, PT, R20, UR48, RZ ;  /* 0x0000003014037c10 */ /* 0x020fc6000ffde0ff */
[----:B------:R-:W-:Y:S04]  /*15350*/  STL [R1+0x2910], R7 ;  /* 0x0029100701007387 */ /* 0x000fe80000100800 */
[----:B------:R0:W-:Y:S04]  /*15360*/  STL [R1+0x294c], R3 ;  /* 0x00294c0301007387 */ /* 0x0001e80000100800 */
        /* <DEDUP_REMOVED lines=505> */
[----:B0-----:R-:W-:-:S03]  /*17300*/  IADD3.X R3, PT, PT, R19, UR76, RZ, P5, !PT ;  /* 0x0000004c13037c10 */ /* 0x001fc6000affe4ff */
[----:B------:R-:W-:Y:S04]  /*17310*/  STL [R1+0x380], RZ ;  /* 0x000380ff01007387 */ /* 0x000fe80000100800 */
[----:B------:R-:W-:Y:S04]  /*17320*/  STL [R1+0x384], RZ ;  /* 0x000384ff01007387 */ /* 0x000fe80000100800 */
[----:B------:R-:W-:Y:S04]  /*17330*/  STL [R1+0x388], RZ ;  /* 0x000388ff01007387 */ /* 0x000fe80000100800 */
[----:B------:R-:W-:Y:S01]  /*17340*/  STL [R1+0x38c], RZ ;  /* 0x00038cff01007387 */ /* 0x000fe20000100800 */
[----:B------:R-:W-:-:S03]  /*17350*/  IADD3.X R8, PT, PT, R18, UR76, RZ, P4, !PT ;  /* 0x0000004c12087c10 */ /* 0x000fc6000a7fe4ff */
[----:B------:R-:W-:Y:S01]  /*17360*/  STL [R1+0x300], RZ ;  /* 0x000300ff01007387 */ /* 0x000fe20000100800 */
[----:B------:R-:W-:-:S03]  /*17370*/  IADD3.X R7, PT, PT, R17, UR76, RZ, P3, !PT ;  /* 0x0000004c11077c10 */ /* 0x000fc60009ffe4ff */
[----:B------:R-:W-:Y:S04]  /*17380*/  STL [R1+0x304], RZ ;  /* 0x000304ff01007387 */ /* 0x000fe80000100800 */
[----:B------:R-:W-:Y:S04]  /*17390*/  STL [R1+0x308], RZ ;  /* 0x000308ff01007387 */ /* 0x000fe80000100800 */
[----:B------:R-:W-:Y:S04]  /*173a0*/  STL [R1+0x30c], RZ ;  /* 0x00030cff01007387 */ /* 0x000fe80000100800 */
        /* <DEDUP_REMOVED lines=9> */
[----:B------:R2:W-:Y:S01]  /*17440*/  STL [R1+0x2940], R7 ;  /* 0x0029400701007387 */ /* 0x0005e20000100800 */
[----:B------:R-:W-:-:S03]  /*17450*/  USHF.R.S32.HI UR48, URZ, 0x1f, UR49 ;  /* 0x0000001fff307899 */ /* 0x000fc60008011431 */
[----:B------:R5:W-:Y:S01]  /*17460*/  STL [R1+0x2948], R3 ;  /* 0x0029480301007387 */ /* 0x000be20000100800 */
[----:B0-----:R-:W-:Y:S01]  /*17470*/  IADD3 R8, P6, PT, R6, UR13, RZ ;  /* 0x0000000d06087c10 */ /* 0x001fe2000ffde0ff */
[----:B------:R-:W-:Y:S01]  /*17480*/  ULEA.HI UR48, UR48, UR49, URZ, 0x7 ;  /* 0x0000003130307291 */ /* 0x000fe2000f8f38ff */
[----:B--2---:R-:W-:Y:S02]  /*17490*/  IADD3 R7, P4, PT, R5, UR13, RZ ;  /* 0x0000000d05077c10 */ /* 0x004fe4000ff9e0ff */
[----:B-----5:R-:W-:Y:S01]  /*174a0*/  IADD3 R3, P5, PT, R25, UR13, RZ ;  /* 0x0000000d19037c10 */ /* 0x020fe2000ffbe0ff */
[----:B------:R0:W-:Y:S01]  /*174b0*/  STL [R1+0x2954], R8 ;  /* 0x0029540801007387 */ /* 0x0001e20000100800 */
[----:B------:R-:W-:-:S03]  /*174c0*/  USHF.R.S32.HI UR49, URZ, 0x1f, UR13 ;  /* 0x0000001fff317899 */ /* 0x000fc6000801140d */
[----:B------:R2:W-:Y:S01]  /*174d0*/  STL [R1+0x295c], R3 ;  /* 0x00295c0301007387 */ /* 0x0005e20000100800 */
[----:B0-----:R-:W-:-:S03]  /*174e0*/  IADD3 R8, P3, PT, R24, UR13, RZ ;  /* 0x0000000d18087c10 */ /* 0x001fc6000ff7e0ff */
[----:B------:R0:W-:Y:S01]  /*174f0*/  STL [R1+0x2964], R7 ;  /* 0x0029640701007387 */ /* 0x0001e20000100800 */
[----:B--2---:R-:W-:-:S03]  /*17500*/  IADD3 R3, P2, PT, R4, UR13, RZ ;  /* 0x0000000d04037c10 */ /* 0x004fc6000ff5e0ff */
[----:B------:R2:W-:Y:S04]  /*17510*/  STL [R1+0x296c], R8 ;  /* 0x00296c0801007387 */ /* 0x0005e80000100800 */
[----:B------:R5:W-:Y:S01]  /*17520*/  STL [R1+0x2974], R3 ;  /* 0x0029740301007387 */ /* 0x000be20000100800 */
[----:B0-----:R-:W-:Y:S02]  /*17530*/  IADD3 R7, P1, PT, R23, UR13, RZ ;  /* 0x0000000d17077c10 */ /* 0x001fe4000ff3e0ff */
[----:B--2---:R-:W-:-:S03]  /*17540*/  IADD3 R8, P0, PT, R22, UR13, RZ ;  /* 0x0000000d16087c10 */ /* 0x004fc6000ff1e0ff */
[----:B------:R0:W-:Y:S01]  /*17550*/  STL [R1+0x297c], R7 ;  /* 0x00297c0701007387 */ /* 0x0001e20000100800 */
[----:B-----5:R-:W-:-:S03]  /*17560*/  IADD3.X R3, PT, PT, R21, UR49, RZ, P6, !PT ;  /* 0x0000003115037c10 */ /* 0x020fc6000b7fe4ff */
[----:B------:R2:W-:Y:S04]  /*17570*/  STL [R1+0x2984], R8 ;  /* 0x0029840801007387 */ /* 0x0005e80000100800 */
[----:B------:R5:W-:Y:S01]  /*17580*/  STL [R1+0x2950], R3 ;  /* 0x0029500301007387 */ /* 0x000be20000100800 */
[----:B0-----:R-:W-:Y:S02]  /*17590*/  IADD3 R7, P6, PT, R20, UR13, RZ ;  /* 0x0000000d14077c10 */ /* 0x001fe4000ffde0ff */
[----:B--2---:R-:W-:Y:S02]  /*175a0*/  IADD3.X R8, PT, PT, R18, UR49, RZ, P4, !PT ;  /* 0x0000003112087c10 */ /* 0x004fe4000a7fe4ff */
[----:B-----5:R-:W-:Y:S01]  /*175b0*/  IADD3.X R3, PT, PT, R19, UR49, RZ, P5, !PT ;  /* 0x0000003113037c10 */ /* 0x020fe2000affe4ff */
[----:B------:R0:W-:Y:S04]  /*175c0*/  STL [R1+0x298c], R7 ;  /* 0x00298c0701007387 */ /* 0x0001e80000100800 */
[----:B------:R2:W-:Y:S01]  /*175d0*/  STL [R1+0x2958], R3 ;  /* 0x0029580301007387 */ /* 0x0005e20000100800 */
[----:B0-----:R-:W-:-:S03]  /*175e0*/  IADD3.X R7, PT, PT, R17, UR49, RZ, P3, !PT ;  /* 0x0000003111077c10 */ /* 0x001fc60009ffe4ff */
        /* <DEDUP_REMOVED lines=10> */
[----:B0-----:R-:W-:Y:S01]  /*17690*/  IADD3 R8, P6, PT, R6, UR53, RZ ;  /* 0x0000003506087c10 */ /* 0x001fe2000ffde0ff */
[----:B------:R-:W-:Y:S02]  /*176a0*/  USHF.R.S32.HI UR76, URZ, 0x1f, UR53 ;  /* 0x0000001fff4c7899 */ /* 0x000fe40008011435 */
[----:B--2---:R-:W-:Y:S02]  /*176b0*/  IADD3 R7, P4, PT, R5, UR53, RZ ;  /* 0x0000003505077c10 */ /* 0x004fe4000ff9e0ff */
[----:B-----5:R-:W-:Y:S01]  /*176c0*/  IADD3 R3, P5, PT, R25, UR53, RZ ;  /* 0x0000003519037c10 */ /* 0x020fe2000ffbe0ff */
[----:B------:R0:W-:Y:S04]  /*176d0*/  STL [R1+0x2994], R8 ;  /* 0x0029940801007387 */ /* 0x0001e80000100800 */
        /* <DEDUP_REMOVED lines=854> */
[----:B--2---:R-:W-:Y:S02]  /*1ac40*/  IADD3 R7, P4, PT, R5, UR70, RZ ;  /* 0x0000004605077c10 */ /* 0x004fe4000ff9e0ff */
[----:B-----5:R-:W-:Y:S01]  /*1ac50*/  IADD3 R3, P5, PT, R25, UR70, RZ ;  /* 0x0000004619037c10 */ /* 0x020fe2000ffbe0ff */
        /* <DEDUP_REMOVED lines=14> */
[----:B------:R2:W-:Y:S04]  /*1ad40*/  STL [R1+0x3010], R3 ;  /* 0x0030100301007387 */ /* 0x0005e80000100800 */
[----:B------:R5:W-:Y:S01]  /*1ad50*/  STL [R1+0x304c], R7 ;  /* 0x00304c0701007387 */ /* 0x000be20000100800 */
[----:B0-----:R-:W-:Y:S02]  /*1ad60*/  IADD3.X R8, PT, PT, R18, UR76, RZ, P4, !PT ;  /* 0x0000004c12087c10 */ /* 0x001fe4000a7fe4ff */
[----:B--2---:R-:W-:Y:S02]  /*1ad70*/  IADD3.X R3, PT, PT, R19, UR76, RZ, P5, !PT ;  /* 0x0000004c13037c10 */ /* 0x004fe4000affe4ff */
[----:B-----5:R-:W-:-:S03]  /*1ad80*/  IADD3.X R7, PT, PT, R17, UR76, RZ, P3, !PT ;  /* 0x0000004c11077c10 */ /* 0x020fc60009ffe4ff */
[----:B------:R0:W-:Y:S04]  /*1ad90*/  STL [R1+0x3018], R3 ;  /* 0x0030180301007387 */ /* 0x0001e80000100800 */
        /* <DEDUP_REMOVED lines=8> */
[----:B0-----:R-:W-:Y:S02]  /*1ae20*/  IADD3.X R3, PT, PT, R13, UR76, RZ, P6, !PT ;  /* 0x0000004c0d037c10 */ /* 0x001fe4000b7fe4ff */
        /* <DEDUP_REMOVED lines=13> */
[----:B--2---:R-:W-:-:S03]  /*1af00*/  IADD3 R8, P1, PT, R22, UR72, RZ ;  /* 0x0000004816087c10 */ /* 0x004fc6000ff3e0ff */
[----:B------:R0:W-:Y:S01]  /*1af10*/  STL [R1+0x307c], R3 ;  /* 0x00307c0301007387 */ /* 0x0001e20000100800 */
[----:B-----5:R-:W-:-:S03]  /*1af20*/  IADD3.X R7, PT, PT, R21, UR65, RZ, P0, !PT ;  /* 0x0000004115077c10 */ /* 0x020fc600087fe4ff */
[----:B------:R-:W-:Y:S04]  /*1af30*/  STL [R1+0x3084], R8 ;  /* 0x0030840801007387 */ /* 0x000fe80000100800 */
[----:B------:R2:W-:Y:S01]  /*1af40*/  STL [R1+0x3050], R7 ;  /* 0x0030500701007387 */ /* 0x0005e20000100800 */
[----:B0-----:R-:W-:Y:S02]  /*1af50*/  IADD3 R3, P0, PT, R20, UR72, RZ ;  /* 0x0000004814037c10 */ /* 0x001fe4000ff1e0ff */
[----:B--2---:R-:W-:Y:S02]  /*1af60*/  LOP3.LUT R7, R2, 0x40, RZ, 0x3c, !PT ;  /* 0x0000004002077812 */ /* 0x004fe400078e3cff */
[C---:B------:R-:W-:Y:S01]  /*1af70*/  LOP3.LUT R2, R0.reuse, 0x20, RZ, 0x3c, !PT ;  /* 0x0000002000027812 */ /* 0x040fe200078e3cff */
[----:B------:R0:W-:Y:S04]  /*1af80*/  STL [R1+0x308c], R3 ;  /* 0x00308c0301007387 */ /* 0x0001e80000100800 */
[----:B------:R2:W-:Y:S04]  /*1af90*/  STL [R1+0x3fe0], R7 ;  /* 0x003fe00701007387 */ /* 0x0005e80000100800 */
[----:B------:R5:W-:Y:S01]  /*1afa0*/  STL [R1+0x1820], R2 ;  /* 0x0018200201007387 */ /* 0x000be20000100800 */
[----:B0-----:R-:W-:-:S02]  /*1afb0*/  LOP3.LUT R3, R0, 0x410, RZ, 0x3c, !PT ;  /* 0x0000041000037812 */ /* 0x001fc400078e3cff */
[C---:B------:R-:W-:Y:S02]  /*1afc0*/  LOP3.LUT R3, R0.reuse, 0x40, RZ, 0x3c, !PT ;  /* 0x0000004000037812 */ /* 0x040fe400078e3cff */
[C---:B--2---:R-:W-:Y:S02]  /*1afd0*/  LOP3.LUT R7, R0.reuse, 0x430, RZ, 0x3c, !PT ;  /* 0x0000043000077812 */ /* 0x044fe400078e3cff */
[----:B-----5:R-:W-:-:S03]  /*1afe0*/  LOP3.LUT R2, R0, 0x450, RZ, 0x3c, !PT ;  /* 0x0000045000027812 */ /* 0x020fc600078e3cff */
[----:B------:R0:W-:Y:S04]  /*1aff0*/  STL [R1+0x181c], R7 ;  /* 0x00181c0701007387 */ /* 0x0001e80000100800 */
[----:B------:R2:W-:Y:S04]  /*1b000*/  STL [R1+0x1818], R3 ;  /* 0x0018180301007387 */ /* 0x0005e80000100800 */
[----:B------:R5:W-:Y:S01]  /*1b010*/  STL [R1+0x1814], R2 ;  /* 0x0018140201007387 */ /* 0x000be20000100800 */
[C---:B0-----:R-:W-:Y:S02]  /*1b020*/  LOP3.LUT R7, R0.reuse, 0x60, RZ, 0x3c, !PT ;  /* 0x0000006000077812 */ /* 0x041fe400078e3cff */
[----:B--2---:R-:W-:-:S03]  /*1b030*/  LOP3.LUT R3, R0, 0x470, RZ, 0x3c, !PT ;  /* 0x0000047000037812 */ /* 0x004fc600078e3cff */
[----:B------:R0:W-:Y:S01]  /*1b040*/  STL [R1+0x1810], R7 ;  /* 0x0018100701007387 */ /* 0x0001e20000100800 */
[----:B-----5:R-:W-:-:S03]  /*1b050*/  IADD3.X R2, PT, PT, R19, UR65, RZ, P6, !PT ;  /* 0x0000004113027c10 */ /* 0x020fc6000b7fe4ff */
        /* <DEDUP_REMOVED lines=9> */
[----:B--2---:R-:W-:-:S03]  /*1b0f0*/  IADD3 R3, P4, PT, R5, UR73, RZ ;  /* 0x0000004905037c10 */ /* 0x004fc6000ff9e0ff */
        /* <DEDUP_REMOVED lines=8> */
[----:B------:R2:W-:Y:S01]  /*1b180*/  STL [R1+0x3078], R3 ;  /* 0x0030780301007387 */ /* 0x0005e20000100800 */
[----:B------:R-:W-:-:S03]  /*1b190*/  USHF.R.S32.HI UR20, URZ, 0x1f, UR73 ;  /* 0x0000001fff147899 */ /* 0x000fc60008011449 */
        /* <DEDUP_REMOVED lines=29> */
[----:B------:R2:W-:Y:S01]  /*1b370*/  STL [R1+0x30ec], R3 ;  /* 0x0030ec0301007387 */ /* 0x0005e20000100800 */
[----:B------:R-:W-:-:S03]  /*1b380*/  USHF.R.S32.HI UR13, URZ, 0x1f, UR75 ;  /* 0x0000001fff0d7899 */ /* 0x000fc6000801144b */
        /* <DEDUP_REMOVED lines=34> */
[----:B-----5:R-:W-:Y:S01]  /*1b5b0*/  IADD3.X R2, PT, PT, R14, UR13, RZ, P6, !PT ;  /* 0x0000000d0e027c10 */ /* 0x020fe2000b7fe4ff */
[----:B------:R-:W-:Y:S02]  /*1b5c0*/  USHF.R.S32.HI UR21, URZ, 0x1f, UR14 ;  /* 0x0000001fff157899 */ /* 0x000fe4000801140e */
        /* <DEDUP_REMOVED lines=838> */
[----:B----4-:R-:W-:-:S03]  /*1ea30*/  IADD3 R3, P6, PT, R6, UR47, RZ ;  /* 0x0000002f06037c10 */ /* 0x010fc6000ffde0ff */
[----:B------:R0:W-:Y:S01]  /*1ea40*/  STL [R1+0x3780], R7 ;  /* 0x0037800701007387 */ /* 0x0001e20000100800 */
[----:B--2---:R-:W-:-:S03]  /*1ea50*/  IADD3.X R2, PT, PT, R18, UR76, RZ, P5, !PT ;  /* 0x0000004c12027c10 */ /* 0x004fc6000affe4ff */
[----:B------:R2:W-:Y:S04]  /*1ea60*/  STL [R1+0x37bc], R3 ;  /* 0x0037bc0301007387 */ /* 0x0005e80000100800 */
[----:B------:R4:W-:Y:S01]  /*1ea70*/  STL [R1+0x3788], R2 ;  /* 0x0037880201007387 */ /* 0x0009e20000100800 */
[----:B0-----:R-:W-:Y:S02]  /*1ea80*/  IADD3 R7, P5, PT, R25, UR5, RZ ;  /* 0x0000000519077c10 */ /* 0x001fe4000ffbe0ff */
[----:B--2---:R-:W-:-:S03]  /*1ea90*/  IADD3.X R3, PT, PT, R17, UR76, RZ, P4, !PT ;  /* 0x0000004c11037c10 */ /* 0x004fc6000a7fe4ff */
[----:B------:R0:W-:Y:S01]  /*1eaa0*/  STL [R1+0x37c4], R7 ;  /* 0x0037c40701007387 */ /* 0x0001e20000100800 */
[----:B----4-:R-:W-:-:S03]  /*1eab0*/  IADD3 R2, P4, PT, R5, UR6, RZ ;  /* 0x0000000605027c10 */ /* 0x010fc6000ff9e0ff */
[----:B------:R3:W-:Y:S04]  /*1eac0*/  STL [R1+0x3790], R3 ;  /* 0x0037900301007387 */ /* 0x0007e80000100800 */
[----:B------:R2:W-:Y:S01]  /*1ead0*/  STL [R1+0x37cc], R2 ;  /* 0x0037cc0201007387 */ /* 0x0005e20000100800 */
[----:B0-----:R-:W-:Y:S02]  /*1eae0*/  IADD3.X R7, PT, PT, R16, UR76, RZ, P3, !PT ;  /* 0x0000004c10077c10 */ /* 0x001fe40009ffe4ff */
[----:B---3--:R-:W-:-:S03]  /*1eaf0*/  IADD3 R3, P3, PT, R24, UR7, RZ ;  /* 0x0000000718037c10 */ /* 0x008fc6000ff7e0ff */
[----:B------:R0:W-:Y:S01]  /*1eb00*/  STL [R1+0x3798], R7 ;  /* 0x0037980701007387 */ /* 0x0001e20000100800 */
[----:B--2---:R-:W-:-:S03]  /*1eb10*/  IADD3.X R2, PT, PT, R15, UR76, RZ, P2, !PT ;  /* 0x0000004c0f027c10 */ /* 0x004fc600097fe4ff */
[----:B------:R2:W-:Y:S01]  /*1eb20*/  STL [R1+0x37d4], R3 ;  /* 0x0037d40301007387 */ /* 0x0005e20000100800 */
[----:B------:R-:W-:-:S03]  /*1eb30*/  USHF.R.S32.HI UR46, URZ, 0x1f, UR46 ;  /* 0x0000001fff2e7899 */ /* 0x000fc6000801142e */
[----:B------:R3:W-:Y:S01]  /*1eb40*/  STL [R1+0x37a0], R2 ;  /* 0x0037a00201007387 */ /* 0x0007e20000100800 */
[----:B0-----:R-:W-:Y:S02]  /*1eb50*/  IADD3 R7, P2, PT, R4, UR8, RZ ;  /* 0x0000000804077c10 */ /* 0x001fe4000ff5e0ff */
[----:B--2---:R-:W-:-:S03]  /*1eb60*/  IADD3.X R3, PT, PT, R14, UR76, RZ, P1, !PT ;  /* 0x0000004c0e037c10 */ /* 0x004fc60008ffe4ff */
[----:B------:R0:W-:Y:S01]  /*1eb70*/  STL [R1+0x37dc], R7 ;  /* 0x0037dc0701007387 */ /* 0x0001e20000100800 */
[----:B---3--:R-:W-:-:S03]  /*1eb80*/  IADD3 R2, P1, PT, R23, UR9, RZ ;  /* 0x0000000917027c10 */ /* 0x008fc6000ff3e0ff */
[----:B------:R2:W-:Y:S01]  /*1eb90*/  STL [R1+0x37a8], R3 ;  /* 0x0037a80301007387 */ /* 0x0005e20000100800 */
[----:B-1----:R-:W-:-:S03]  /*1eba0*/  UIMAD UR12, UR12, 0x13, URZ ;  /* 0x000000130c0c78a4 */ /* 0x002fc6000f8e02ff */
[----:B------:R1:W-:Y:S01]  /*1ebb0*/  STL [R1+0x37e4], R2 ;  /* 0x0037e40201007387 */ /* 0x0003e20000100800 */
[----:B0-----:R-:W-:Y:S02]  /*1ebc0*/  IADD3.X R7, PT, PT, R13, UR76, RZ, P0, !PT ;  /* 0x0000004c0d077c10 */ /* 0x001fe400087fe4ff */
[----:B--2---:R-:W-:-:S03]  /*1ebd0*/  IADD3 R3, P0, PT, R22, UR10, RZ ;  /* 0x0000000a16037c10 */ /* 0x004fc6000ff1e0ff */
[----:B------:R0:W-:Y:S01]  /*1ebe0*/  STL [R1+0x37b0], R7 ;  /* 0x0037b00701007387 */ /* 0x0001e20000100800 */
[----:B-1----:R-:W-:-:S03]  /*1ebf0*/  IADD3.X R2, PT, PT, R21, UR46, RZ, P6, !PT ;  /* 0x0000002e15027c10 */ /* 0x002fc6000b7fe4ff */
[----:B------:R1:W-:Y:S04]  /*1ec00*/  STL [R1+0x37ec], R3 ;  /* 0x0037ec0301007387 */ /* 0x0003e80000100800 */
[----:B------:R2:W-:Y:S01]  /*1ec10*/  STL [R1+0x37b8], R2 ;  /* 0x0037b80201007387 */ /* 0x0005e20000100800 */
[----:B0-----:R-:W-:Y:S02]  /*1ec20*/  IADD3 R7, P6, PT, R20, UR11, RZ ;  /* 0x0000000b14077c10 */ /* 0x001fe4000ffde0ff */
[----:B-1----:R-:W-:-:S03]  /*1ec30*/  IADD3.X R3, PT, PT, R19, UR46, RZ, P5, !PT ;  /* 0x0000002e13037c10 */ /* 0x002fc6000affe4ff */
[----:B------:R-:W-:Y:S01]  /*1ec40*/  STL [R1+0x37f4], R7 ;  /* 0x0037f40701007387 */ /* 0x000fe20000100800 */
[----:B--2---:R-:W-:-:S03]  /*1ec50*/  IADD3 R2, P5, PT, R6, UR12, RZ ;  /* 0x0000000c06027c10 */ /* 0x004fc6000ffbe0ff */
[----:B------:R0:W-:Y:S01]  /*1ec60*/  STL [R1+0x37c0], R3 ;  /* 0x0037c00301007387 */ /* 0x0001e20000100800 */
[----:B------:R-:W-:-:S03]  /*1ec70*/  IADD3.X R6, PT, PT, R18, UR46, RZ, P4, !PT ;  /* 0x0000002e12067c10 */ /* 0x000fc6000a7fe4ff */
[----:B------:R1:W-:Y:S01]  /*1ec80*/  STL [R1+0x3354], R2 ;  /* 0x0033540201007387 */ /* 0x0003e20000100800 */
[----:B0-----:R-:W-:-:S03]  /*1ec90*/  IADD3 R3, P4, PT, R25, UR12, RZ ;  /* 0x0000000c19037c10 */ /* 0x001fc6000ff9e0ff */
[----:B------:R-:W-:Y:S01]  /*1eca0*/  STL [R1+0x37c8], R6 ;  /* 0x0037c80601007387 */ /* 0x000fe20000100800 */
[----:B-1----:R-:W-:-:S03]  /*1ecb0*/  IADD3.X R2, PT, PT, R17, UR46, RZ, P3, !PT ;  /* 0x0000002e11027c10 */ /* 0x002fc60009ffe4ff */
[----:B------:R0:W-:Y:S01]  /*1ecc0*/  STL [R1+0x335c], R3 ;  /* 0x00335c0301007387 */ /* 0x0001e20000100800 */
[----:B------:R-:W-:-:S03]  /*1ecd0*/  IADD3 R5, P3, PT, R5, UR12, RZ ;  /* 0x0000000c05057c10 */ /* 0x000fc6000ff7e0ff */
[----:B------:R1:W-:Y:S01]  /*1ece0*/  STL [R1+0x37d0], R2 ;  /* 0x0037d00201007387 */ /* 0x0003e20000100800 */
[----:B0-----:R-:W-:-:S03]  /*1ecf0*/  IADD3.X R3, PT, PT, R16, UR46, RZ, P2, !PT ;  /* 0x0000002e10037c10 */ /* 0x001fc600097fe4ff */
[----:B------:R0:W-:Y:S01]  /*1ed00*/  STL [R1+0x3364], R5 ;  /* 0x0033640501007387 */ /* 0x0001e20000100800 */
[----:B-1----:R-:W-:-:S03]  /*1ed10*/  IADD3 R2, P2, PT, R24, UR12, RZ ;  /* 0x0000000c18027c10 */ /* 0x002fc6000ff5e0ff */
[----:B------:R1:W-:Y:S04]  /*1ed20*/  STL [R1+0x37d8], R3 ;  /* 0x0037d80301007387 */ /* 0x0003e80000100800 */
[----:B------:R2:W-:Y:S01]  /*1ed30*/  STL [R1+0x336c], R2 ;  /* 0x00336c0201007387 */ /* 0x0005e20000100800 */
[----:B0-----:R-:W-:Y:S02]  /*1ed40*/  IADD3.X R5, PT, PT, R15, UR46, RZ, P1, !PT ;  /* 0x0000002e0f057c10 */ /* 0x001fe40008ffe4ff */
[----:B-1----:R-:W-:-:S03]  /*1ed50*/  IADD3 R3, P1, PT, R4, UR12, RZ ;  /* 0x0000000c04037c10 */ /* 0x002fc6000ff3e0ff */
[----:B------:R-:W-:Y:S01]  /*1ed60*/  STL [R1+0x37e0], R5 ;  /* 0x0037e00501007387 */ /* 0x000fe20000100800 */
[----:B--2---:R-:W-:Y:S01]  /*1ed70*/  IADD3.X R2, PT, PT, R14, UR46, RZ, P0, !PT ;  /* 0x0000002e0e027c10 */ /* 0x004fe200087fe4ff */
[----:B------:R-:W-:Y:S02]  /*1ed80*/  USHF.R.S32.HI UR77, URZ, 0x1f, UR12 ;  /* 0x0000001fff4d7899 */ /* 0x000fe4000801140c */
[----:B------:R-:W-:Y:S01]  /*1ed90*/  IADD3 R4, P0, PT, R23, UR12, RZ ;  /* 0x0000000c17047c10 */ /* 0x000fe2000ff1e0ff */
[----:B------:R0:W-:Y:S04]  /*1eda0*/  STL [R1+0x3374], R3 ;  /* 0x0033740301007387 */ /* 0x0001e80000100800 */
        /* <DEDUP_REMOVED lines=8> */
[----:B------:R0:W-:Y:S01]  /*1ee30*/  STL [R1+0x3350], R4 ;  /* 0x0033500401007387 */ /* 0x0001e20000100800 */
[----:B--2---:R-:W-:-:S03]  /*1ee40*/  IADD3.X R2, PT, PT, R19, UR77, RZ, P4, !PT ;  /* 0x0000004d13027c10 */ /* 0x004fc6000a7fe4ff */
        /* <DEDUP_REMOVED lines=8> */
[----:B0-----:R-:W-:Y:S02]  /*1eed0*/  IADD3.X R4, PT, PT, R15, UR77, RZ, P0, !PT ;  /* 0x0000004d0f047c10 */ /* 0x001fe400087fe4ff */
[----:B-1----:R-:W-:Y:S02]  /*1eee0*/  IADD3.X R3, PT, PT, R14, UR77, RZ, P6, !PT ;  /* 0x0000004d0e037c10 */ /* 0x002fe4000b7fe4ff */
[----:B--2---:R-:W-:Y:S01]  /*1eef0*/  IADD3.X R2, PT, PT, R13, UR77, RZ, P5, !PT ;  /* 0x0000004d0d027c10 */ /* 0x004fe2000affe4ff */
[----:B------:R0:W-:Y:S04]  /*1ef00*/  STL [R1+0x37f8], R4 ;  /* 0x0037f80401007387 */ /* 0x0001e80000100800 */
[----:B------:R0:W-:Y:S04]  /*1ef10*/  STL [R1+0x3808], R2 ;  /* 0x0038080201007387 */ /* 0x0001e80000100800 */
[----:B------:R0:W-:Y:S01]  /*1ef20*/  STL [R1+0x3800], R3 ;  /* 0x0038000301007387 */ /* 0x0001e20000100800 */
[----:B------:R-:W-:-:S02]  /*1ef30*/  USHF.L.U32 UR50, UR50, 0x7, URZ ;  /* 0x0000000732327899 */ /* 0x000fc400080006ff */
[----:B------:R-:W-:Y:S02]  /*1ef40*/  USHF.R.S32.HI UR48, URZ, 0x7, UR48 ;  /* 0x00000007ff307899 */ /* 0x000fe40008011430 */
[----:B------:R-:W-:-:S12]  /*1ef50*/  USHF.R.S32.HI UR72, URZ, 0x1f, UR50 ;  /* 0x0000001fff487899 */ /* 0x000fd80008011432 */
.L_x_1:
[----:B------:R-:W2:Y:S01]  /*1ef60*/  LDL R5, [R1+0x113c] ;  /* 0x00113c0001057983 */ /* 0x000ea20000100800 */
[----:B0-----:R-:W0:Y:S03]  /*1ef70*/  LDC R2, c[0x0][0x3a0] ;  /* 0x0000e800ff027b82 */ /* 0x001e260000000800 */
[----:B--2---:R1:W-:Y:S04]  /*1ef80*/  STL [R1+0x50c8], R5 ;  /* 0x0050c80501007387 */ /* 0x0043e80000100800 */
[----:B------:R-:W2:Y:S04]  /*1ef90*/  LDL R4, [R1+0x1144] ;  /* 0x0011440001047983 */ /* 0x000ea80000100800 */
[----:B-1----:R-:W0:Y:S04]  /*1efa0*/  LDL R5, [R1+0x1828] ;  /* 0x0018280001057983 */ /* 0x002e280000100800 */
        /* <DEDUP_REMOVED lines=985> */
[----:B------:R-:W-:Y:S01]  /*22d40*/  STL [R1+0x4160], R25 ;  /* 0x0041601901007387 */ /* 0x000fe20000100800 */
[----:B0-----:R-:W-:-:S03]  /*22d50*/  IMAD R2, R5, -0x80, R2 ;  /* 0xffffff8005027824 */ /* 0x001fc600078e0202 */
[----:B------:R-:W-:Y:S04]  /*22d60*/  STL [R1+0x415c], R27 ;  /* 0x00415c1b01007387 */ /* 0x000fe80000100800 */
[----:B------:R-:W-:Y:S04]  /*22d70*/  STL [R1+0x4158], R29 ;  /* 0x0041581d01007387 */ /* 0x000fe80000100800 */
[----:B-----5:R-:W-:Y:S04]  /*22d80*/  STL [R1+0x3fe4], R0 ;  /* 0x003fe40001007387 */ /* 0x020fe80000100800 */
[----:B------:R-:W-:Y:S04]  /*22d90*/  STL [R1+0x3fe8], R0 ;  /* 0x003fe80001007387 */ /* 0x000fe80000100800 */
[----:B------:R-:W2:Y:S01]  /*22da0*/  LDL.LU R5, [R1+0x50c8] ;  /* 0x0050c80001057983 */ /* 0x000ea20000300800 */
[----:B------:R-:W-:-:S02]  /*22db0*/  ISETP.GT.AND P0, PT, R2, RZ, PT ;  /* 0x000000ff0200720c */ /* 0x000fc40003f04270 */
[----:B-1----:R-:W-:-:S11]  /*22dc0*/  PRMT R9, RZ, 0x7610, R9 ;  /* 0x00007610ff097816 */ /* 0x002fd60000000009 */
[----:B--2---:R-:W2:Y:S04]  /*22dd0*/  @P0 LDG.E.U8 R9, desc[UR28][R4.64] ;  /* 0x0000001c04090981 */ /* 0x004ea8000c1e1100 */
[----:B--2---:R0:W-:Y:S04]  /*22de0*/  STL [R1+0x1808], R9 ;  /* 0x0018080901007387 */ /* 0x0041e80000100800 */
[----:B0-----:R-:W2:Y:S04]  /*22df0*/  LDL.LU R9, [R1+0x50c4] ;  /* 0x0050c40001097983 */ /* 0x001ea80000300800 */
[----:B------:R-:W3:Y:S04]  /*22e00*/  LDL R4, [R1+0x1134] ;  /* 0x0011340001047983 */ /* 0x000ee80000100800 */
[----:B------:R-:W3:Y:S01]  /*22e10*/  LDL R5, [R1+0x1148] ;  /* 0x0011480001057983 */ /* 0x000ee20000100800 */
[----:B------:R-:W-:-:S02]  /*22e20*/  PRMT R13, RZ, 0x7610, R13 ;  /* 0x00007610ff0d7816 */ /* 0x000fc4000000000d */
[----:B---3--:R-:W-:-:S04]  /*22e30*/  @P0 LOP3.LUT R5, R5, R4, RZ, 0x3c, !PT ;  /* 0x0000000405050212 */ /* 0x008fc800078e3cff */
[----:B------:R-:W-:-:S04]  /*22e40*/  @P0 LOP3.LUT R4, R5, R4, RZ, 0x3c, !PT ;  /* 0x0000000405040212 */ /* 0x000fc800078e3cff */
[----:B------:R-:W-:-:S05]  /*22e50*/  @P0 LOP3.LUT R5, R5, R4, RZ, 0x3c, !PT ;  /* 0x0000000405050212 */ /* 0x000fca00078e3cff */
[----:B------:R-:W3:Y:S04]  /*22e60*/  @P0 LDG.E.U8 R13, desc[UR28][R4.64] ;  /* 0x0000001c040d0981 */ /* 0x000ee8000c1e1100 */
[----:B---3--:R0:W-:Y:S04]  /*22e70*/  STL [R1+0x1804], R13 ;  /* 0x0018040d01007387 */ /* 0x0081e80000100800 */
[----:B0-----:R-:W3:Y:S04]  /*22e80*/  LDL.LU R13, [R1+0x50c0] ;  /* 0x0050c000010d7983 */ /* 0x001ee80000300800 */
[----:B------:R-:W4:Y:S04]  /*22e90*/  LDL R4, [R1+0x1130] ;  /* 0x0011300001047983 */ /* 0x000f280000100800 */
[----:B------:R-:W4:Y:S01]  /*22ea0*/  LDL R5, [R1+0x114c] ;  /* 0x00114c0001057983 */ /* 0x000f220000100800 */
[----:B------:R-:W-:-:S02]  /*22eb0*/  PRMT R15, RZ, 0x7610, R15 ;  /* 0x00007610ff0f7816 */ /* 0x000fc4000000000f */
[----:B----4-:R-:W-:-:S04]  /*22ec0*/  @P0 LOP3.LUT R5, R5, R4, RZ, 0x3c, !PT ;  /* 0x0000000405050212 */ /* 0x010fc800078e3cff */
[----:B------:R-:W-:-:S04]  /*22ed0*/  @P0 LOP3.LUT R4, R5, R4, RZ, 0x3c, !PT ;  /* 0x0000000405040212 */ /* 0x000fc800078e3cff */
[----:B------:R-:W-:-:S05]  /*22ee0*/  @P0 LOP3.LUT R5, R5, R4, RZ, 0x3c, !PT ;  /* 0x0000000405050212 */ /* 0x000fca00078e3cff */
[----:B------:R-:W4:Y:S04]  /*22ef0*/  @P0 LDG.E.U8 R15, desc[UR28][R4.64] ;  /* 0x0000001c040f0981 */ /* 0x000f28000c1e1100 */
[----:B----4-:R0:W-:Y:S04]  /*22f00*/  STL [R1+0x1800], R15 ;  /* 0x0018000f01007387 */ /* 0x0101e80000100800 */
[----:B0-----:R-:W4:Y:S04]  /*22f10*/  LDL.LU R15, [R1+0x50bc] ;  /* 0x0050bc00010f7983 */ /* 0x001f280000300800 */
[----:B------:R-:W2:Y:S04]  /*22f20*/  LDL R4, [R1+0x112c] ;  /* 0x00112c0001047983 */ /* 0x000ea80000100800 */
[----:B------:R-:W2:Y:S01]  /*22f30*/  LDL R5, [R1+0x1150] ;  /* 0x0011500001057983 */ /* 0x000ea20000100800 */
[----:B---3--:R-:W-:-:S02]  /*22f40*/  PRMT R13, RZ, 0x7610, R13 ;  /* 0x00007610ff0d7816 */ /* 0x008fc4000000000d */
[----:B--2---:R-:W-:-:S04]  /*22f50*/  @P0 LOP3.LUT R5, R5, R4, RZ, 0x3c, !PT ;  /* 0x0000000405050212 */ /* 0x004fc800078e3cff */
[----:B------:R-:W-:-:S04]  /*22f60*/  @P0 LOP3.LUT R4, R5, R4, RZ, 0x3c, !PT ;  /* 0x0000000405040212 */ /* 0x000fc800078e3cff */
[----:B------:R-:W-:-:S05]  /*22f70*/  @P0 LOP3.LUT R5, R5, R4, RZ, 0x3c, !PT ;  /* 0x0000000405050212 */ /* 0x000fca00078e3cff */
[----:B------:R-:W2:Y:S04]  /*22f80*/  @P0 LDG.E.U8 R13, desc[UR28][R4.64] ;  /* 0x0000001c040d0981 */ /* 0x000ea8000c1e1100 */
[----:B--2---:R0:W-:Y:S04]  /*22f90*/  STL [R1+0x17fc], R13 ;  /* 0x0017fc0d01007387 */ /* 0x0041e80000100800 */
[----:B0-----:R-:W2:Y:S04]  /*22fa0*/  LDL.LU R13, [R1+0x50b8] ;  /* 0x0050b800010d7983 */ /* 0x001ea80000300800 */
[----:B------:R-:W3:Y:S04]  /*22fb0*/  LDL R4, [R1+0x1128] ;  /* 0x0011280001047983 */ /* 0x000ee80000100800 */
[----:B------:R-:W3:Y:S01]  /*22fc0*/  LDL R5, [R1+0x1154] ;  /* 0x0011540001057983 */ /* 0x000ee20000100800 */
[----:B----4-:R-:W-:-:S02]  /*22fd0*/  PRMT R15, RZ, 0x7610, R15 ;  /* 0x00007610ff0f7816 */ /* 0x010fc4000000000f */
        /* <DEDUP_REMOVED lines=8> */
[----:B--2---:R-:W-:-:S02]  /*23060*/  PRMT R13, RZ, 0x7610, R13 ;  /* 0x00007610ff0d7816 */ /* 0x004fc4000000000d */
[----:B----4-:R-:W-:-:S04]  /*23070*/  @P0 LOP3.LUT R5, R5, R4, RZ, 0x3c, !PT ;  /* 0x0000000405050212 */ /* 0x010fc800078e3cff */
[----:B------:R-:W-:-:S04]  /*23080*/  @P0 LOP3.LUT R4, R5, R4, RZ, 0x3c, !PT ;  /* 0x0000000405040212 */ /* 0x000fc800078e3cff */
[----:B------:R-:W-:-:S05]  /*23090*/  @P0 LOP3.LUT R5, R5, R4, RZ, 0x3c, !PT ;  /* 0x0000000405050212 */ /* 0x000fca00078e3cff */
[----:B------:R-:W2:Y:S04]  /*230a0*/  @P0 LDG.E.U8 R13, desc[UR28][R4.64] ;  /* 0x0000001c040d0981 */ /* 0x000ea8000c1e1100 */
[----:B--2---:R0:W-:Y:S04]  /*230b0*/  STL [R1+0x17f4], R13 ;  /* 0x0017f40d01007387 */ /* 0x0041e80000100800 */
[----:B0-----:R-:W2:Y:S04]  /*230c0*/  LDL.LU R13, [R1+0x50b0] ;  /* 0x0050b000010d7983 */ /* 0x001ea80000300800 */
[----:B------:R-:W4:Y:S04]  /*230d0*/  LDL R4, [R1+0x1120] ;  /* 0x0011200001047983 */ /* 0x000f280000100800 */
[----:B------:R-:W4:Y:S01]  /*230e0*/  LDL R5, [R1+0x1140] ;  /* 0x0011400001057983 */ /* 0x000f220000100800 */
[----:B---3--:R-:W-:-:S02]  /*230f0*/  PRMT R15, RZ, 0x7610, R15 ;  /* 0x00007610ff0f7816 */ /* 0x008fc4000000000f */
[----:B----4-:R-:W-:-:S04]  /*23100*/  @P0 LOP3.LUT R5, R5, R4, RZ, 0x3c, !PT ;  /* 0x0000000405050212 */ /* 0x010fc800078e3cff */
        /* <DEDUP_REMOVED lines=11> */
[----:B------:R-:W2:Y:S01]  /*231c0*/  @P0 LDG.E.U8 R13, desc[UR28][R4.64] ;  /* 0x0000001c040d0981 */ /* 0x000ea2000c1e1100 */
[----:B------:R-:W-:-:S03]  /*231d0*/  ISETP.GT.AND P1, PT, R2, 0x1, PT ;  /* 0x000000010200780c */ /* 0x000fc60003f24270 */
        /* <DEDUP_REMOVED lines=8206> */
[----:B------:R-:W4:Y:S02]  /*432c0*/  LDL R5, [R1+0x1bf4] ;  /* 0x001bf40001057983 */ /* 0x000f240000100800 */
[----:B----4-:R-:W-:-:S02]  /*432d0*/  @P1 LOP3.LUT R5, R5, R4, RZ, 0x3c, !PT ;  /* 0x0000000405051212 */ /* 0x010fc400078e3cff */
[----:B---3--:R-:W-:Y:S02]  /*432e0*/  PRMT R15, RZ, 0x7610, R15 ;  /* 0x00007610ff0f7816 */ /* 0x008fe4000000000f */
        /* <DEDUP_REMOVED lines=38> */
[----:B------:R-:W3:Y:S01]  /*43550*/  @P1 LDG.E.U8 R15, desc[UR28][R4.64] ;  /* 0x0000001c040f1981 */ /* 0x000ee2000c1e1100 */
[----:B------:R-:W-:-:S03]  /*43560*/  ISETP.GT.AND P0, PT, R2, 0x72, PT ;  /* 0x000000720200780c */ /* 0x000fc60003f04270 */
        /* <DEDUP_REMOVED lines=496> */
[----:B------:R-:W-:-:S02]  /*45470*/  PRMT R14, RZ, 0x7610, R14 ;  /* 0x00007610ff0e7816 */ /* 0x000fc4000000000e */
[----:B--2---:R-:W-:-:S04]  /*45480*/  @P0 LOP3.LUT R5, R5, R4, RZ, 0x3c, !PT ;  /* 0x0000000405050212 */ /* 0x004fc800078e3cff */
[----:B------:R-:W-:-:S04]  /*45490*/  @P0 LOP3.LUT R4, R5, R4, RZ, 0x3c, !PT ;  /* 0x0000000405040212 */ /* 0x000fc800078e3cff */
[----:B------:R-:W-:-:S05]  /*454a0*/  @P0 LOP3.LUT R5, R5, R4, RZ, 0x3c, !PT ;  /* 0x0000000405050212 */ /* 0x000fca00078e3cff */
[----:B------:R-:W2:Y:S04]  /*454b0*/  @P0 LDG.E.U8 R14, desc[UR28][R4.64] ;  /* 0x0000001c040e0981 */ /* 0x000ea8000c1e1100 */
[----:B--2---:R0:W-:Y:S04]  /*454c0*/  STL [R1+0x80], R14 ;  /* 0x0000800e01007387 */ /* 0x0041e80000100800 */
[----:B0-----:R-:W2:Y:S04]  /*454d0*/  LDL.LU R14, [R1+0x41ac] ;  /* 0x0041ac00010e7983 */ /* 0x001ea80000300800 */
[----:B------:R-:W2:Y:S04]  /*454e0*/  LDL R4, [R1+0x1a10] ;  /* 0x001a100001047983 */ /* 0x000ea80000100800 */
[----:B------:R-:W2:Y:S01]  /*454f0*/  LDL R5, [R1+0x1a14] ;  /* 0x001a140001057983 */ /* 0x000ea20000100800 */
[----:B------:R-:W-:-:S02]  /*45500*/  PRMT R11, RZ, 0x7610, R11 ;  /* 0x00007610ff0b7816 */ /* 0x000fc4000000000b */
[----:B--2---:R-:W-:-:S04]  /*45510*/  @P0 LOP3.LUT R5, R5, R4, RZ, 0x3c, !PT ;  /* 0x0000000405050212 */ /* 0x004fc800078e3cff */
[----:B------:R-:W-:-:S04]  /*45520*/  @P0 LOP3.LUT R4, R5, R4, RZ, 0x3c, !PT ;  /* 0x0000000405040212 */ /* 0x000fc800078e3cff */
[----:B------:R-:W-:-:S05]  /*45530*/  @P0 LOP3.LUT R5, R5, R4, RZ, 0x3c, !PT ;  /* 0x0000000405050212 */ /* 0x000fca00078e3cff */
[----:B------:R-:W2:Y:S01]  /*45540*/  @P0 LDG.E.U8 R11, desc[UR28][R4.64] ;  /* 0x0000001c040b0981 */ /* 0x000ea2000c1e1100 */
[----:B------:R-:W-:-:S03]  /*45550*/  ISETP.GT.AND P1, PT, R2, 0x79, PT ;  /* 0x000000790200780c */ /* 0x000fc60003f24270 */
        /* <DEDUP_REMOVED lines=95> */
[----:B---3--:R-:W-:-:S02]  /*45b50*/  PRMT R15, RZ, 0x7610, R15 ;  /* 0x00007610ff0f7816 */ /* 0x008fc4000000000f */
[----:B--2---:R-:W-:-:S04]  /*45b60*/  @P0 LOP3.LUT R5, R5, R4, RZ, 0x3c, !PT ;  /* 0x0000000405050212 */ /* 0x004fc800078e3cff */
[----:B------:R-:W-:-:S04]  /*45b70*/  @P0 LOP3.LUT R4, R5, R4, RZ, 0x3c, !PT ;  /* 0x0000000405040212 */ /* 0x000fc800078e3cff */
[----:B------:R-:W-:-:S05]  /*45b80*/  @P0 LOP3.LUT R5, R5, R4, RZ, 0x3c, !PT ;  /* 0x0000000405050212 */ /* 0x000fca00078e3cff */
[----:B------:R0:W2:Y:S04]  /*45b90*/  @P0 LDG.E.U8 R15, desc[UR28][R4.64] ;  /* 0x0000001c040f0981 */ /* 0x0000a8000c1e1100 */
[----:B------:R-:W0:Y:S04]  /*45ba0*/  LDL R4, [R1+0x19b0] ;  /* 0x0019b00001047983 */ /* 0x000e280000100800 */
[----:B------:R-:W0:Y:S01]  /*45bb0*/  LDL R5, [R1+0x19b4] ;  /* 0x0019b40001057983 */ /* 0x000e220000100800 */
[----:B------:R-:W-:Y:S02]  /*45bc0*/  PRMT R13, RZ, 0x7610, R13 ;  /* 0x00007610ff0d7816 */ /* 0x000fe4000000000d */
[----:B0-----:R-:W-:-:S04]  /*45bd0*/  @P0 LOP3.LUT R5, R5, R4, RZ, 0x3c, !PT ;  /* 0x0000000405050212 */ /* 0x001fc800078e3cff */
[----:B------:R-:W-:-:S04]  /*45be0*/  @P0 LOP3.LUT R4, R5, R4, RZ, 0x3c, !PT ;  /* 0x0000000405040212 */ /* 0x000fc800078e3cff */
[----:B------:R-:W-:Y:S01]  /*45bf0*/  @P0 LOP3.LUT R5, R5, R4, RZ, 0x3c, !PT ;  /* 0x0000000405050212 */ /* 0x000fe200078e3cff */
[----:B--2---:R0:W-:Y:S04]  /*45c00*/  STL [R1+0x50], R15 ;  /* 0x0000500f01007387 */ /* 0x0041e80000100800 */
[----:B------:R1:W2:Y:S01]  /*45c10*/  @P0 LDG.E.U8 R13, desc[UR28][R4.64] ;  /* 0x0000001c040d0981 */ /* 0x0002a2000c1e1100 */
[----:B------:R-:W-:-:S03]  /*45c20*/  PRMT R18, RZ, 0x7610, R18 ;  /* 0x00007610ff127816 */ /* 0x000fc60000000012 */
[----:B0-----:R-:W3:Y:S04]  /*45c30*/  LDL R15, [R1+0x1994] ;  /* 0x00199400010f7983 */ /* 0x001ee80000100800 */
[----:B------:R-:W1:Y:S04]  /*45c40*/  LDL R4, [R1+0x19a8] ;  /* 0x0019a80001047983 */ /* 0x000e680000100800 */
[----:B------:R-:W1:Y:S02]  /*45c50*/  LDL R5, [R1+0x19ac] ;  /* 0x0019ac0001057983 */ /* 0x000e640000100800 */
[----:B-1----:R-:W-:-:S04]  /*45c60*/  @P0 LOP3.LUT R5, R5, R4, RZ, 0x3c, !PT ;  /* 0x0000000405050212 */ /* 0x002fc800078e3cff */
[----:B------:R-:W-:-:S04]  /*45c70*/  @P0 LOP3.LUT R4, R5, R4, RZ, 0x3c, !PT ;  /* 0x0000000405040212 */ /* 0x000fc800078e3cff */
[----:B------:R-:W-:-:S05]  /*45c80*/  @P0 LOP3.LUT R5, R5, R4, RZ, 0x3c, !PT ;  /* 0x0000000405050212 */ /* 0x000fca00078e3cff */
[----:B------:R-:W3:Y:S04]  /*45c90*/  @P0 LDG.E.U8 R18, desc[UR28][R4.64] ;  /* 0x0000001c04120981 */ /* 0x000ee8000c1e1100 */
[----:B--2---:R0:W-:Y:S04]  /*45ca0*/  STL [R1+0x4c], R13 ;  /* 0x00004c0d01007387 */ /* 0x0041e80000100800 */
[----:B0-----:R-:W2:Y:S04]  /*45cb0*/  LDL R13, [R1+0x198c] ;  /* 0x00198c00010d7983 */ /* 0x001ea80000100800 */
[----:B---3--:R0:W-:Y:S04]  /*45cc0*/  STL [R1+0x48], R18 ;  /* 0x0000481201007387 */ /* 0x0081e80000100800 */
[----:B0-----:R-:W3:Y:S04]  /*45cd0*/  LDL.LU R18, [R1+0x417c] ;  /* 0x00417c0001127983 */ /* 0x001ee80000300800 */
        /* <DEDUP_REMOVED lines=11> */
[----:B----4-:R-:W-:-:S02]  /*45d90*/  PRMT R9, RZ, 0x7610, R9 ;  /* 0x00007610ff097816 */ /* 0x010fc40000000009 */
[----:B--2---:R-:W-:-:S04]  /*45da0*/  @P0 LOP3.LUT R5, R5, R4, RZ, 0x3c, !PT ;  /* 0x0000000405050212 */ /* 0x004fc800078e3cff */
[----:B------:R-:W-:-:S04]  /*45db0*/  @P0 LOP3.LUT R4, R5, R4, RZ, 0x3c, !PT ;  /* 0x0000000405040212 */ /* 0x000fc800078e3cff */
[----:B------:R-:W-:-:S05]  /*45dc0*/  @P0 LOP3.LUT R5, R5, R4, RZ, 0x3c, !PT ;  /* 0x0000000405050212 */ /* 0x000fca00078e3cff */
[----:B------:R0:W2:Y:S04]  /*45dd0*/  @P0 LDG.E.U8 R9, desc[UR28][R4.64] ;  /* 0x0000001c04090981 */ /* 0x0000a8000c1e1100 */
[----:B------:R-:W4:Y:S01]  /*45de0*/  LDL R5, [R1+0x1990] ;  /* 0x0019900001057983 */ /* 0x000f220000100800 */
[----:B------:R-:W-:Y:S01]  /*45df0*/  PRMT R14, RZ, 0x7610, R14 ;  /* 0x00007610ff0e7816 */ /* 0x000fe2000000000e */
[----:B0-----:R-:W-:Y:S01]  /*45e00*/  @P0 IMAD.MOV.U32 R4, RZ, RZ, R15 ;  /* 0x000000ffff040224 */ /* 0x001fe200078e000f */
[----:B------:R-:W-:Y:S01]  /*45e10*/  ISETP.GT.AND P1, PT, R2, 0x7b, PT ;  /* 0x0000007b0200780c */ /* 0x000fe20003f24270 */
[----:B--2---:R0:W-:Y:S01]  /*45e20*/  STL [R1+0x40], R9 ;  /* 0x0000400901007387 */ /* 0x0041e20000100800 */
[----:B------:R-:W-:-:S03]  /*45e30*/  PRMT R11, RZ, 0x7610, R11 ;  /* 0x00007610ff0b7816 */ /* 0x000fc6000000000b */
[----:B------:R-:W2:Y:S04]  /*45e40*/  LDL R15, [R1+0x1968] ;  /* 0x00196800010f7983 */ /* 0x000ea80000100800 */
[----:B----4-:R1:W4:Y:S04]  /*45e50*/  @P0 LDG.E.U8 R14, desc[UR28][R4.64] ;  /* 0x0000001c040e0981 */ /* 0x010328000c1e1100 */
[----:B0-----:R-:W2:Y:S04]  /*45e60*/  LDL R9, [R1+0x1974] ;  /* 0x0019740001097983 */ /* 0x001ea80000100800 */
[----:B------:R-:W2:Y:S01]  /*45e70*/  LDL R5, [R1+0x1988] ;  /* 0x0019880001057983 */ /* 0x000ea20000100800 */
[----:B-1----:R-:W-:-:S03]  /*45e80*/  @P1 IMAD.MOV.U32 R4, RZ, RZ, R13 ;  /* 0x000000ffff041224 */ /* 0x002fc600078e000d */
[----:B----4-:R0:W-:Y:S01]  /*45e90*/  STL [R1+0x3c], R14 ;  /* 0x00003c0e01007387 */ /* 0x0101e20000100800 */
[----:B------:R-:W-:-:S03]  /*45ea0*/  PRMT R3, RZ, 0x7610, R3 ;  /* 0x00007610ff037816 */ /* 0x000fc60000000003 */
[----:B------:R-:W4:Y:S04]  /*45eb0*/  LDL R13, [R1+0x1960] ;  /* 0x00196000010d7983 */ /* 0x000f280000100800 */
[----:B--2---:R1:W2:Y:S04]  /*45ec0*/  @P1 LDG.E.U8 R11, desc[UR28][R4.64] ;  /* 0x0000001c040b1981 */ /* 0x0042a8000c1e1100 */
[----:B0-----:R-:W2:Y:S04]  /*45ed0*/  LDL R14, [R1+0x196c] ;  /* 0x00196c00010e7983 */ /* 0x001ea80000100800 */
        /* <DEDUP_REMOVED lines=16> */
[----:B------:R-:W2:Y:S01]  /*45fe0*/  @P1 LDG.E.U8 R17, desc[UR28][R4.64] ;  /* 0x0000001c04111981 */ /* 0x000ea2000c1e1100 */
[----:B------:R-:W-:-:S03]  /*45ff0*/  PRMT R19, RZ, 0x7610, R19 ;  /* 0x00007610ff137816 */ /* 0x000fc60000000013 */
[----:B--2---:R0:W-:Y:S04]  /*46000*/  STL [R1+0x30], R17 ;  /* 0x0000301101007387 */ /* 0x0041e80000100800 */
[----:B0-----:R-:W2:Y:S04]  /*46010*/  LDL.LU R17, [R1+0x4170] ;  /* 0x0041700001117983 */ /* 0x001ea80000300800 */
[----:B------:R-:W2:Y:S01]  /*46020*/  LDL R5, [R1+0x1970] ;  /* 0x0019700001057983 */ /* 0x000ea20000100800 */
[----:B------:R-:W-:Y:S01]  /*46030*/  @P1 IMAD.MOV.U32 R4, RZ, RZ, R9 ;  /* 0x000000ffff041224 */ /* 0x000fe200078e0009 */
[----:B------:R-:W-:-:S02]  /*46040*/  PRMT R21, RZ, 0x7610, R21 ;  /* 0x00007610ff157816 */ /* 0x000fc40000000015 */
[----:B------:R-:W-:Y:S01]  /*46050*/  PRMT R23, RZ, 0x7610, R23 ;  /* 0x00007610ff177816 */ /* 0x000fe20000000017 */
[----:B------:R-:W3:Y:S04]  /*46060*/  LDL R9, [R1+0x1954] ;  /* 0x0019540001097983 */ /* 0x000ee80000100800 */
[----:B--2---:R0:W2:Y:S02]  /*46070*/  @P1 LDG.E.U8 R19, desc[UR28][R4.64] ;  /* 0x0000001c04131981 */ /* 0x0040a4000c1e1100 */
[----:B0-----:R-:W-:Y:S02]  /*46080*/  @P1 IMAD.MOV.U32 R4, RZ, RZ, R14 ;  /* 0x000000ffff041224 */ /* 0x001fe400078e000e */
[----:B------:R-:W-:-:S05]  /*46090*/  @P1 IMAD.MOV.U32 R5, RZ, RZ, R15 ;  /* 0x000000ffff051224 */ /* 0x000fca00078e000f */
[----:B------:R0:W3:Y:S02]  /*460a0*/  @P1 LDG.E.U8 R21, desc[UR28][R4.64] ;  /* 0x0000001c04151981 */ /* 0x0000e4000c1e1100 */
[----:B0-----:R-:W-:Y:S02]  /*460b0*/  @P1 IMAD.MOV.U32 R4, RZ, RZ, R11 ;  /* 0x000000ffff041224 */ /* 0x001fe400078e000b */
[----:B----4-:R-:W-:-:S05]  /*460c0*/  @P1 IMAD.MOV.U32 R5, RZ, RZ, R13 ;  /* 0x000000ffff051224 */ /* 0x010fca00078e000d */
[----:B------:R-:W4:Y:S04]  /*460d0*/  @P1 LDG.E.U8 R23, desc[UR28][R4.64] ;  /* 0x0000001c04171981 */ /* 0x000f28000c1e1100 */
[----:B--2---:R0:W-:Y:S04]  /*460e0*/  STL [R1+0x2c], R19 ;  /* 0x00002c1301007387 */ /* 0x0041e80000100800 */
[----:B0-----:R-:W2:Y:S04]  /*460f0*/  LDL.LU R19, [R1+0x416c] ;  /* 0x00416c0001137983 */ /* 0x001ea80000300800 */
[----:B------:R-:W2:Y:S04]  /*46100*/  LDL R15, [R1+0x1948] ;  /* 0x00194800010f7983 */ /* 0x000ea80000100800 */
[----:B------:R-:W2:Y:S04]  /*46110*/  LDL R14, [R1+0x194c] ;  /* 0x00194c00010e7983 */ /* 0x000ea80000100800 */
[----:B---3--:R0:W-:Y:S04]  /*46120*/  STL [R1+0x28], R21 ;  /* 0x0000281501007387 */ /* 0x0081e80000100800 */
[----:B0-----:R-:W3:Y:S04]  /*46130*/  LDL.LU R21, [R1+0x4168] ;  /* 0x0041680001157983 */ /* 0x001ee80000300800 */
[----:B------:R-:W2:Y:S04]  /*46140*/  LDL R13, [R1+0x1940] ;  /* 0x00194000010d7983 */ /* 0x000ea80000100800 */
[----:B------:R-:W2:Y:S04]  /*46150*/  LDL R11, [R1+0x1944] ;  /* 0x00194400010b7983 */ /* 0x000ea80000100800 */
        /* <DEDUP_REMOVED lines=8> */
[----:B------:R-:W2:Y:S01]  /*461e0*/  @P1 LDG.E.U8 R25, desc[UR28][R4.64] ;  /* 0x0000001c04191981 */ /* 0x000ea2000c1e1100 */
[----:B------:R-:W-:Y:S02]  /*461f0*/  ISETP.GT.AND P0, PT, R2, 0x7c, PT ;  /* 0x0000007c0200780c */ /* 0x000fe40003f04270 */
[----:B------:R-:W-:Y:S01]  /*46200*/  PRMT R8, RZ, 0x7610, R8 ;  /* 0x00007610ff087816 */ /* 0x000fe20000000008 */
        /* <DEDUP_REMOVED lines=12> */
[----:B------:R-:W-:-:S05]  /*462d0*/  @P0 IMAD.MOV.U32 R5, RZ, RZ, R13 ;  /* 0x000000ffff050224 */ /* 0x000fca00078e000d */
[----:B------:R-:W4:Y:S04]  /*462e0*/  @P0 LDG.E.U8 R10, desc[UR28][R4.64] ;  /* 0x0000001c040a0981 */ /* 0x000f28000c1e1100 */
[----:B--2---:R0:W-:Y:S04]  /*462f0*/  STL [R1+0x1c], R8 ;  /* 0x00001c0801007387 */ /* 0x0041e80000100800 */
[----:B------:R-:W2:Y:S04]  /*46300*/  LDL R15, [R1+0x1928] ;  /* 0x00192800010f7983 */ /* 0x000ea80000100800 */
[----:B0-----:R-:W2:Y:S04]  /*46310*/  LDL R8, [R1+0x1934] ;  /* 0x0019340001087983 */ /* 0x001ea80000100800 */
[----:B---3--:R0:W-:Y:S04]  /*46320*/  STL [R1+0x18], R7 ;  /* 0x0000180701007387 */ /* 0x0081e80000100800 */
[----:B------:R-:W3:Y:S04]  /*46330*/  LDL R4, [R1+0x1938] ;  /* 0x0019380001047983 */ /* 0x000ee80000100800 */
[----:B------:R-:W3:Y:S01]  /*46340*/  LDL R5, [R1+0x193c] ;  /* 0x00193c0001057983 */ /* 0x000ee20000100800 */
[----:B------:R-:W-:-:S03]  /*46350*/  PRMT R27, RZ, 0x7610, R27 ;  /* 0x00007610ff1b7816 */ /* 0x000fc6000000001b */
[----:B------:R-:W2:Y:S04]  /*46360*/  LDL R14, [R1+0x1920] ;  /* 0x00192000010e7983 */ /* 0x000ea80000100800 */
[----:B------:R-:W2:Y:S04]  /*46370*/  LDL R13, [R1+0x1924] ;  /* 0x00192400010d7983 */ /* 0x000ea80000100800 */
[----:B------:R-:W2:Y:S04]  /*46380*/  LDL R11, [R1+0x1918] ;  /* 0x00191800010b7983 */ /* 0x000ea80000100800 */
[----:B0-----:R-:W2:Y:S04]  /*46390*/  LDL R7, [R1+0x192c] ;  /* 0x00192c0001077983 */ /* 0x001ea80000100800 */
[----:B----4-:R0:W-:Y:S04]  /*463a0*/  STL [R1+0x14], R10 ;  /* 0x0000140a01007387 */ /* 0x0101e80000100800 */
[----:B0-----:R-:W4:Y:S01]  /*463b0*/  LDL R10, [R1+0x191c] ;  /* 0x00191c00010a7983 */ /* 0x001f220000100800 */
[----:B---3--:R-:W-:-:S04]  /*463c0*/  @P0 LOP3.LUT R5, R5, R4, RZ, 0x3c, !PT ;  /* 0x0000000405050212 */ /* 0x008fc800078e3cff */
[----:B------:R-:W-:-:S04]  /*463d0*/  @P0 LOP3.LUT R4, R5, R4, RZ, 0x3c, !PT ;  /* 0x0000000405040212 */ /* 0x000fc800078e3cff */
[----:B------:R-:W-:-:S05]  /*463e0*/  @P0 LOP3.LUT R5, R5, R4, RZ, 0x3c, !PT ;  /* 0x0000000405050212 */ /* 0x000fca00078e3cff */
[----:B------:R2:W3:Y:S02]  /*463f0*/  @P0 LDG.E.U8 R27, desc[UR28][R4.64] ;  /* 0x0000001c041b0981 */ /* 0x0004e4000c1e1100 */
[----:B--2---:R-:W-:Y:S02]  /*46400*/  @P0 IMAD.MOV.U32 R4, RZ, RZ, R8 ;  /* 0x000000ffff040224 */ /* 0x004fe400078e0008 */
[----:B------:R-:W-:Y:S01]  /*46410*/  @P0 IMAD.MOV.U32 R5, RZ, RZ, R9 ;  /* 0x000000ffff050224 */ /* 0x000fe200078e0009 */
[----:B------:R-:W-:Y:S02]  /*46420*/  PRMT R29, RZ, 0x7610, R29 ;  /* 0x00007610ff1d7816 */ /* 0x000fe4000000001d */
[----:B------:R-:W-:-:S04]  /*46430*/  PRMT R6, RZ, 0x7610, R6 ;  /* 0x00007610ff067816 */ /* 0x000fc80000000006 */
[----:B------:R0:W2:Y:S01]  /*46440*/  @P0 LDG.E.U8 R29, desc[UR28][R4.64] ;  /* 0x0000001c041d0981 */ /* 0x0000a2000c1e1100 */
[----:B------:R-:W-:Y:S01]  /*46450*/  PRMT R12, RZ, 0x7610, R12 ;  /* 0x00007610ff0c7816 */ /* 0x000fe2000000000c */
[----:B0-----:R-:W-:Y:S02]  /*46460*/  @P0 IMAD.MOV.U32 R4, RZ, RZ, R7 ;  /* 0x000000ffff040224 */ /* 0x001fe400078e0007 */
[----:B------:R-:W-:-:S05]  /*46470*/  @P0 IMAD.MOV.U32 R5, RZ, RZ, R15 ;  /* 0x000000ffff050224 */ /* 0x000fca00078e000f */
[----:B------:R0:W2:Y:S01]  /*46480*/  @P0 LDG.E.U8 R6, desc[UR28][R4.64] ;  /* 0x0000001c04060981 */ /* 0x0000a2000c1e1100 */
[----:B------:R-:W-:Y:S01]  /*46490*/  PRMT R0, RZ, 0x7610, R0 ;  /* 0x00007610ff007816 */ /* 0x000fe20000000000 */
[----:B0-----:R-:W-:Y:S02]  /*464a0*/  @P0 IMAD.MOV.U32 R4, RZ, RZ, R13 ;  /* 0x000000ffff040224 */ /* 0x001fe400078e000d */
[----:B------:R-:W-:-:S05]  /*464b0*/  @P0 IMAD.MOV.U32 R5, RZ, RZ, R14 ;  /* 0x000000ffff050224 */ /* 0x000fca00078e000e */
[----:B------:R4:W2:Y:S02]  /*464c0*/  @P0 LDG.E.U8 R12, desc[UR28][R4.64] ;  /* 0x0000001c040c0981 */ /* 0x0008a4000c1e1100 */
[----:B----4-:R-:W-:Y:S02]  /*464d0*/  @P0 IMAD.MOV.U32 R4, RZ, RZ, R10 ;  /* 0x000000ffff040224 */ /* 0x010fe400078e000a */
[----:B------:R-:W-:-:S05]  /*464e0*/  @P0 IMAD.MOV.U32 R5, RZ, RZ, R11 ;  /* 0x000000ffff050224 */ /* 0x000fca00078e000b */
[----:B------:R-:W4:Y:S04]  /*464f0*/  @P0 LDG.E.U8 R0, desc[UR28][R4.64] ;  /* 0x0000001c04000981 */ /* 0x000f28000c1e1100 */
[----:B---3--:R0:W-:Y:S04]  /*46500*/  STL [R1+0x10], R27 ;  /* 0x0000101b01007387 */ /* 0x0081e80000100800 */
[----:B0-----:R-:W3:Y:S04]  /*46510*/  LDL.LU R27, [R1+0x415c] ;  /* 0x00415c00011b7983 */ /* 0x001ee80000300800 */
[----:B------:R-:W3:Y:S04]  /*46520*/  LDL R9, [R1+0x1910] ;  /* 0x0019100001097983 */ /* 0x000ee80000100800 */
[----:B------:R-:W3:Y:S01]  /*46530*/  LDL R8, [R1+0x1914] ;  /* 0x0019140001087983 */ /* 0x000ee20000100800 */
[----:B------:R-:W-:-:S03]  /*46540*/  PRMT R28, RZ, 0x7610, R28 ;  /* 0x00007610ff1c7816 */ /* 0x000fc6000000001c */
[----:B--2---:R0:W-:Y:S04]  /*46550*/  STL [R1+0xc], R29 ;  /* 0x00000c1d01007387 */ /* 0x0041e80000100800 */
[----:B0-----:R-:W2:Y:S04]  /*46560*/  LDL.LU R29, [R1+0x4158] ;  /* 0x00415800011d7983 */ /* 0x001ea80000300800 */
[----:B------:R-:W2:Y:S04]  /*46570*/  LDL R7, [R1+0x1908] ;  /* 0x0019080001077983 */ /* 0x000ea80000100800 */
[----:B------:R0:W-:Y:S04]  /*46580*/  STL [R1+0x8], R6 ;  /* 0x0000080601007387 */ /* 0x0001e80000100800 */
[----:B------:R-:W2:Y:S04]  /*46590*/  LDL R10, [R1+0x1900] ;  /* 0x00190000010a7983 */ /* 0x000ea80000100800 */
[----:B0-----:R-:W2:Y:S04]  /*465a0*/  LDL R6, [R1+0x190c] ;  /* 0x00190c0001067983 */ /* 0x001ea80000100800 */
[----:B----4-:R0:W-:Y:S04]  /*465b0*/  STL [R1], R0 ;  /* 0x0000000001007387 */ /* 0x0101e80000100800 */
[----:B0-----:R-:W4:Y:S01]  /*465c0*/  LDL R0, [R1+0x1904] ;  /* 0x0019040001007983 */ /* 0x001f220000100800 */
[----:B---3--:R-:W-:-:S02]  /*465d0*/  @P0 IMAD.MOV.U32 R5, RZ, RZ, R9 ;  /* 0x000000ffff050224 */ /* 0x008fc400078e0009 */
[----:B------:R-:W-:Y:S01]  /*465e0*/  @P0 IMAD.MOV.U32 R4, RZ, RZ, R8 ;  /* 0x000000ffff040224 */ /* 0x000fe200078e0008 */
[----:B------:R-:W3:Y:S04]  /*465f0*/  LDL R9, [R1+0x18f8] ;  /* 0x0018f80001097983 */ /* 0x000ee80000100800 */
[----:B------:R-:W3:Y:S04]  /*46600*/  LDL R8, [R1+0x18fc] ;  /* 0x0018fc0001087983 */ /* 0x000ee80000100800 */
[----:B------:R2:W3:Y:S01]  /*46610*/  @P0 LDG.E.U8 R28, desc[UR28][R4.64] ;  /* 0x0000001c041c0981 */ /* 0x0004e2000c1e1100 */
[----:B------:R-:W-:-:S02]  /*46620*/  ISETP.GT.AND P1, PT, R2, 0x7d, PT ;  /* 0x0000007d0200780c */ /* 0x000fc40003f24270 */
[----:B------:R-:W-:Y:S02]  /*46630*/  PRMT R26, RZ, 0x7610, R26 ;  /* 0x00007610ff1a7816 */ /* 0x000fe4000000001a */
[----:B------:R-:W-:-:S09]  /*46640*/  PRMT R24, RZ, 0x7610, R24 ;  /* 0x00007610ff187816 */ /* 0x000fd20000000018 */
[----:B--2---:R-:W-:Y:S02]  /*46650*/  @P1 IMAD.MOV.U32 R5, RZ, RZ, R7 ;  /* 0x000000ffff051224 */ /* 0x004fe400078e0007 */
[----:B------:R-:W-:-:S05]  /*46660*/  @P1 IMAD.MOV.U32 R4, RZ, RZ, R6 ;  /* 0x000000ffff041224 */ /* 0x000fca00078e0006 */
[----:B------:R0:W2:Y:S02]  /*46670*/  @P1 LDG.E.U8 R26, desc[UR28][R4.64] ;  /* 0x0000001c041a1981 */ /* 0x0000a4000c1e1100 */
[----:B0-----:R-:W-:Y:S02]  /*46680*/  @P1 IMAD.MOV.U32 R5, RZ, RZ, R10 ;  /* 0x000000ffff051224 */ /* 0x001fe400078e000a */
[----:B----4-:R-:W-:-:S05]  /*46690*/  @P1 IMAD.MOV.U32 R4, RZ, RZ, R0 ;  /* 0x000000ffff041224 */ /* 0x010fca00078e0000 */
[----:B------:R0:W4:Y:S04]  /*466a0*/  @P1 LDG.E.U8 R24, desc[UR28][R4.64] ;  /* 0x0000001c04181981 */ /* 0x000128000c1e1100 */
[----:B---3--:R-:W-:Y:S04]  /*466b0*/  STL [R1+0x40fc], R28 ;  /* 0x0040fc1c01007387 */ /* 0x008fe80000100800 */
[----:B------:R1:W-:Y:S04]  /*466c0*/  STL [R1+0x4], R12 ;  /* 0x0000040c01007387 */ /* 0x0003e80000100800 */
[----:B------:R-:W3:Y:S01]  /*466d0*/  LDL R11, [R1+0x18f4] ;  /* 0x0018f400010b7983 */ /* 0x000ee20000100800 */
[----:B------:R-:W-:Y:S01]  /*466e0*/  PRMT R22, RZ, 0x7610, R22 ;  /* 0x00007610ff167816 */ /* 0x000fe20000000016 */
[----:B0-----:R-:W-:-:S02]  /*466f0*/  @P1 IMAD.MOV.U32 R4, RZ, RZ, R8 ;  /* 0x000000ffff041224 */ /* 0x001fc400078e0008 */
[----:B------:R-:W-:Y:S01]  /*46700*/  @P1 IMAD.MOV.U32 R5, RZ, RZ, R9 ;  /* 0x000000ffff051224 */ /* 0x000fe200078e0009 */
[----:B------:R-:W-:Y:S01]  /*46710*/  PRMT R20, RZ, 0x7610, R20 ;  /* 0x00007610ff147816 */ /* 0x000fe20000000014 */
[----:B------:R-:W3:Y:S04]  /*46720*/  LDL R7, [R1+0x18e8] ;  /* 0x0018e80001077983 */ /* 0x000ee80000100800 */
[----:B------:R3:W3:Y:S04]  /*46730*/  @P1 LDG.E.U8 R22, desc[UR28][R4.64] ;  /* 0x0000001c04161981 */ /* 0x0006e8000c1e1100 */
[----:B-1----:R-:W3:Y:S04]  /*46740*/  LDL R12, [R1+0x18f0] ;  /* 0x0018f000010c7983 */ /* 0x002ee80000100800 */
[----:B------:R-:W3:Y:S04]  /*46750*/  LDL R6, [R1+0x18ec] ;  /* 0x0018ec0001067983 */ /* 0x000ee80000100800 */
[----:B--2---:R-:W-:Y:S04]  /*46760*/  STL [R1+0x40b0], R26 ;  /* 0x0040b01a01007387 */ /* 0x004fe80000100800 */
[----:B------:R-:W2:Y:S04]  /*46770*/  LDL R10, [R1+0x18e0] ;  /* 0x0018e000010a7983 */ /* 0x000ea80000100800 */
[----:B------:R-:W2:Y:S04]  /*46780*/  LDL R0, [R1+0x18e4] ;  /* 0x0018e40001007983 */ /* 0x000ea80000100800 */
[----:B----4-:R-:W-:Y:S04]  /*46790*/  STL [R1+0x40b4], R24 ;  /* 0x0040b41801007387 */ /* 0x010fe80000100800 */
[----:B------:R-:W4:Y:S04]  /*467a0*/  LDL R9, [R1+0x18d8] ;  /* 0x0018d80001097983 */ /* 0x000f280000100800 */
[----:B------:R-:W4:Y:S01]  /*467b0*/  LDL R8, [R1+0x18dc] ;  /* 0x0018dc0001087983 */ /* 0x000f220000100800 */
[----:B---3--:R-:W-:-:S02]  /*467c0*/  @P1 IMAD.MOV.U32 R4, RZ, RZ, R11 ;  /* 0x000000ffff041224 */ /* 0x008fc400078e000b */
[----:B------:R-:W-:-:S05]  /*467d0*/  @P1 IMAD.MOV.U32 R5, RZ, RZ, R12 ;  /* 0x000000ffff051224 */ /* 0x000fca00078e000c */
[----:B------:R0:W3:Y:S01]  /*467e0*/  @P1 LDG.E.U8 R20, desc[UR28][R4.64] ;  /* 0x0000001c04141981 */ /* 0x0000e2000c1e1100 */
[----:B------:R-:W-:-:S03]  /*467f0*/  PRMT R18, RZ, 0x7610, R18 ;  /* 0x00007610ff127816 */ /* 0x000fc60000000012 */
[----:B------:R-:W-:Y:S01]  /*46800*/  STL [R1+0x40b8], R22 ;  /* 0x0040b81601007387 */ /* 0x000fe20000100800 */
[----:B0-----:R-:W-:Y:S02]  /*46810*/  @P1 IMAD.MOV.U32 R4, RZ, RZ, R6 ;  /* 0x000000ffff041224 */ /* 0x001fe400078e0006 */
[----:B------:R-:W-:-:S05]  /*46820*/  @P1 IMAD.MOV.U32 R5, RZ, RZ, R7 ;  /* 0x000000ffff051224 */ /* 0x000fca00078e0007 */
[----:B------:R2:W3:Y:S01]  /*46830*/  @P1 LDG.E.U8 R18, desc[UR28][R4.64] ;  /* 0x0000001c04121981 */ /* 0x0004e2000c1e1100 */
[----:B------:R-:W-:Y:S02]  /*46840*/  PRMT R16, RZ, 0x7610, R16 ;  /* 0x00007610ff107816 */ /* 0x000fe40000000010 */
[----:B------:R-:W-:Y:S01]  /*46850*/  PRMT R3, RZ, 0x7610, R3 ;  /* 0x00007610ff037816 */ /* 0x000fe20000000003 */
[----:B--2---:R-:W-:Y:S02]  /*46860*/  @P1 IMAD.MOV.U32 R4, RZ, RZ, R0 ;  /* 0x000000ffff041224 */ /* 0x004fe400078e0000 */
[----:B------:R-:W-:-:S05]  /*46870*/  @P1 IMAD.MOV.U32 R5, RZ, RZ, R10 ;  /* 0x000000ffff051224 */ /* 0x000fca00078e000a */
[----:B------:R4:W2:Y:S02]  /*46880*/  @P1 LDG.E.U8 R16, desc[UR28][R4.64] ;  /* 0x0000001c04101981 */ /* 0x0008a4000c1e1100 */
[----:B----4-:R-:W-:Y:S02]  /*46890*/  @P1 IMAD.MOV.U32 R5, RZ, RZ, R9 ;  /* 0x000000ffff051224 */ /* 0x010fe400078e0009 */
[----:B------:R-:W-:-:S05]  /*468a0*/  @P1 IMAD.MOV.U32 R4, RZ, RZ, R8 ;  /* 0x000000ffff041224 */ /* 0x000fca00078e0008 */
[----:B------:R0:W4:Y:S04]  /*468b0*/  @P1 LDG.E.U8 R3, desc[UR28][R4.64] ;  /* 0x0000001c04031981 */ /* 0x000128000c1e1100 */
[----:B---3--:R-:W-:Y:S04]  /*468c0*/  STL [R1+0x40bc], R20 ;  /* 0x0040bc1401007387 */ /* 0x008fe80000100800 */
[----:B------:R-:W3:Y:S04]  /*468d0*/  LDL R7, [R1+0x18d0] ;  /* 0x0018d00001077983 */ /* 0x000ee80000100800 */
[----:B------:R-:W3:Y:S01]  /*468e0*/  LDL R6, [R1+0x18d4] ;  /* 0x0018d40001067983 */ /* 0x000ee20000100800 */
[----:B0-----:R-:W-:-:S03]  /*468f0*/  PRMT R4, RZ, 0x7610, R4 ;  /* 0x00007610ff047816 */ /* 0x001fc60000000004 */
[----:B------:R-:W-:Y:S04]  /*46900*/  STL [R1+0x40c0], R18 ;  /* 0x0040c01201007387 */ /* 0x000fe80000100800 */
[----:B------:R-:W3:Y:S04]  /*46910*/  LDL R0, [R1+0x18cc] ;  /* 0x0018cc0001007983 */ /* 0x000ee80000100800 */
[----:B------:R-:W3:Y:S04]  /*46920*/  LDL R14, [R1+0x18c8] ;  /* 0x0018c800010e7983 */ /* 0x000ee80000100800 */
[----:B--2---:R-:W-:Y:S04]  /*46930*/  STL [R1+0x40c4], R16 ;  /* 0x0040c41001007387 */ /* 0x004fe80000100800 */
[----:B------:R-:W2:Y:S04]  /*46940*/  LDL R9, [R1+0x18c0] ;  /* 0x0018c00001097983 */ /* 0x000ea80000100800 */
[----:B------:R-:W2:Y:S04]  /*46950*/  LDL R8, [R1+0x18c4] ;  /* 0x0018c40001087983 */ /* 0x000ea80000100800 */
[----:B----4-:R0:W-:Y:S04]  /*46960*/  STL [R1+0x40c8], R3 ;  /* 0x0040c80301007387 */ /* 0x0101e80000100800 */
[----:B------:R-:W4:Y:S04]  /*46970*/  LDL R13, [R1+0x18b8] ;  /* 0x0018b800010d7983 */ /* 0x000f280000100800 */
[----:B------:R-:W4:Y:S01]  /*46980*/  LDL R12, [R1+0x18bc] ;  /* 0x0018bc00010c7983 */ /* 0x000f220000100800 */
[----:B------:R-:W-:-:S03]  /*46990*/  ISETP.GT.AND P0, PT, R2, 0x7e, PT ;  /* 0x0000007e0200780c */ /* 0x000fc60003f04270 */
[----:B------:R-:W4:Y:S04]  /*469a0*/  LDL R11, [R1+0x18b0] ;  /* 0x0018b000010b7983 */ /* 0x000f280000100800 */
[----:B------:R-:W4:Y:S04]  /*469b0*/  LDL R10, [R1+0x18b4] ;  /* 0x0018b400010a7983 */ /* 0x000f280000100800 */
[----:B---3--:R1:W3:Y:S01]  /*469c0*/  @P1 LDG.E.U8 R4, desc[UR28][R6.64] ;  /* 0x0000001c06041981 */ /* 0x0082e2000c1e1100 */
[----:B------:R-:W-:Y:S01]  /*469d0*/  PRMT R5, RZ, 0x7610, R5 ;  /* 0x00007610ff057816 */ /* 0x000fe20000000005 */
[----:B-1----:R-:W-:-:S02]  /*469e0*/  @P0 IMAD.MOV.U32 R6, RZ, RZ, R0 ;  /* 0x000000ffff060224 */ /* 0x002fc400078e0000 */
[----:B------:R-:W-:-:S05]  /*469f0*/  @P0 IMAD.MOV.U32 R7, RZ, RZ, R14 ;  /* 0x000000ffff070224 */ /* 0x000fca00078e000e */
[----:B------:R1:W3:Y:S02]  /*46a00*/  @P0 LDG.E.U8 R5, desc[UR28][R6.64] ;  /* 0x0000001c06050981 */ /* 0x0002e4000c1e1100 */
[----:B-1----:R-:W-:Y:S02]  /*46a10*/  PRMT R6, RZ, 0x7610, R6 ;  /* 0x00007610ff067816 */ /* 0x002fe40000000006 */
[----:B------:R-:W-:-:S04]  /*46a20*/  PRMT R7, RZ, 0x7610, R7 ;  /* 0x00007610ff077816 */ /* 0x000fc80000000007 */
[----:B--2---:R4:W2:Y:S02]  /*46a30*/  @P0 LDG.E.U8 R6, desc[UR28][R8.64] ;  /* 0x0000001c08060981 */ /* 0x0048a4000c1e1100 */
[----:B----4-:R-:W-:Y:S02]  /*46a40*/  @P0 IMAD.MOV.U32 R9, RZ, RZ, R13 ;  /* 0x000000ffff090224 */ /* 0x010fe400078e000d */
[----:B------:R-:W-:-:S05]  /*46a50*/  @P0 IMAD.MOV.U32 R8, RZ, RZ, R12 ;  /* 0x000000ffff080224 */ /* 0x000fca00078e000c */
[----:B------:R1:W4:Y:S04]  /*46a60*/  @P0 LDG.E.U8 R7, desc[UR28][R8.64] ;  /* 0x0000001c08070981 */ /* 0x000328000c1e1100 */
[----:B---3--:R3:W-:Y:S04]  /*46a70*/  STL [R1+0x40cc], R4 ;  /* 0x0040cc0401007387 */ /* 0x0087e80000100800 */
[----:B0-----:R-:W4:Y:S04]  /*46a80*/  LDL R3, [R1+0x18a8] ;  /* 0x0018a80001037983 */ /* 0x001f280000100800 */
[----:B------:R-:W4:Y:S01]  /*46a90*/  LDL R0, [R1+0x18ac] ;  /* 0x0018ac0001007983 */ /* 0x000f220000100800 */
[----:B-1----:R-:W-:-:S02]  /*46aa0*/  PRMT R8, RZ, 0x7610, R8 ;  /* 0x00007610ff087816 */ /* 0x002fc40000000008 */
[----:B------:R-:W-:-:S04]  /*46ab0*/  PRMT R9, RZ, 0x7610, R9 ;  /* 0x00007610ff097816 */ /* 0x000fc80000000009 */
[----:B------:R0:W4:Y:S04]  /*46ac0*/  @P0 LDG.E.U8 R8, desc[UR28][R10.64] ;  /* 0x0000001c0a080981 */ /* 0x000128000c1e1100 */
[----:B------:R1:W-:Y:S04]  /*46ad0*/  STL [R1+0x4064], R5 ;  /* 0x0040640501007387 */ /* 0x0003e80000100800 */
[----:B---3--:R-:W3:Y:S04]  /*46ae0*/  LDL R4, [R1+0x18a4] ;  /* 0x0018a40001047983 */ /* 0x008ee80000100800 */
[----:B-1----:R-:W3:Y:S04]  /*46af0*/  LDL R5, [R1+0x18a0] ;  /* 0x0018a00001057983 */ /* 0x002ee80000100800 */
[----:B--2---:R-:W-:Y:S04]  /*46b00*/  STL [R1+0x4068], R6 ;  /* 0x0040680601007387 */ /* 0x004fe80000100800 */
[----:B----4-:R1:W-:Y:S04]  /*46b10*/  STL [R1+0x406c], R7 ;  /* 0x00406c0701007387 */ /* 0x0103e80000100800 */
[----:B------:R-:W2:Y:S04]  /*46b20*/  LDL R15, [R1+0x1898] ;  /* 0x00189800010f7983 */ /* 0x000ea80000100800 */
[----:B------:R-:W4:Y:S01]  /*46b30*/  LDL R14, [R1+0x189c] ;  /* 0x00189c00010e7983 */ /* 0x000f220000100800 */
[----:B0-----:R-:W-:-:S02]  /*46b40*/  @P0 IMAD.MOV.U32 R11, RZ, RZ, R3 ;  /* 0x000000ffff0b0224 */ /* 0x001fc400078e0003 */
[----:B------:R-:W-:-:S05]  /*46b50*/  @P0 IMAD.MOV.U32 R10, RZ, RZ, R0 ;  /* 0x000000ffff0a0224 */ /* 0x000fca00078e0000 */
[----:B------:R0:W4:Y:S04]  /*46b60*/  @P0 LDG.E.U8 R9, desc[UR28][R10.64] ;  /* 0x0000001c0a090981 */ /* 0x000128000c1e1100 */
[----:B------:R-:W-:Y:S04]  /*46b70*/  STL [R1+0x4070], R8 ;  /* 0x0040700801007387 */ /* 0x000fe80000100800 */
[----:B------:R-:W4:Y:S04]  /*46b80*/  LDL R3, [R1+0x1890] ;  /* 0x0018900001037983 */ /* 0x000f280000100800 */
[----:B------:R-:W4:Y:S01]  /*46b90*/  LDL R0, [R1+0x1894] ;  /* 0x0018940001007983 */ /* 0x000f220000100800 */
[----:B---3--:R-:W-:-:S02]  /*46ba0*/  @P0 IMAD.MOV.U32 R12, RZ, RZ, R4 ;  /* 0x000000ffff0c0224 */ /* 0x008fc400078e0004 */
[----:B------:R-:W-:Y:S01]  /*46bb0*/  @P0 IMAD.MOV.U32 R13, RZ, RZ, R5 ;  /* 0x000000ffff0d0224 */ /* 0x000fe200078e0005 */
[----:B0-----:R-:W-:Y:S02]  /*46bc0*/  PRMT R10, RZ, 0x7610, R10 ;  /* 0x00007610ff0a7816 */ /* 0x001fe4000000000a */
[----:B------:R-:W-:-:S04]  /*46bd0*/  PRMT R11, RZ, 0x7610, R11 ;  /* 0x00007610ff0b7816 */ /* 0x000fc8000000000b */
[----:B------:R2:W3:Y:S02]  /*46be0*/  @P0 LDG.E.U8 R10, desc[UR28][R12.64] ;  /* 0x0000001c0c0a0981 */ /* 0x0004e4000c1e1100 */
[----:B--2---:R-:W-:Y:S02]  /*46bf0*/  @P0 IMAD.MOV.U32 R13, RZ, RZ, R15 ;  /* 0x000000ffff0d0224 */ /* 0x004fe400078e000f */
[----:B----4-:R-:W-:-:S05]  /*46c00*/  @P0 IMAD.MOV.U32 R12, RZ, RZ, R14 ;  /* 0x000000ffff0c0224 */ /* 0x010fca00078e000e */
[----:B------:R0:W2:Y:S04]  /*46c10*/  @P0 LDG.E.U8 R11, desc[UR28][R12.64] ;  /* 0x0000001c0c0b0981 */ /* 0x0000a8000c1e1100 */
[----:B------:R-:W-:Y:S04]  /*46c20*/  STL [R1+0x4074], R9 ;  /* 0x0040740901007387 */ /* 0x000fe80000100800 */
[----:B-1----:R-:W4:Y:S04]  /*46c30*/  LDL R7, [R1+0x1888] ;  /* 0x0018880001077983 */ /* 0x002f280000100800 */
[----:B------:R-:W4:Y:S04]  /*46c40*/  LDL R6, [R1+0x188c] ;  /* 0x00188c0001067983 */ /* 0x000f280000100800 */
[----:B------:R-:W4:Y:S04]  /*46c50*/  LDL R5, [R1+0x1880] ;  /* 0x0018800001057983 */ /* 0x000f280000100800 */
[----:B------:R-:W4:Y:S01]  /*46c60*/  LDL R4, [R1+0x1884] ;  /* 0x0018840001047983 */ /* 0x000f220000100800 */
[----:B------:R-:W-:-:S02]  /*46c70*/  ISETP.GT.AND P1, PT, R2, 0x7f, PT ;  /* 0x0000007f0200780c */ /* 0x000fc40003f24270 */
[----:B0-----:R-:W-:Y:S01]  /*46c80*/  PRMT R12, RZ, 0x7610, R12 ;  /* 0x00007610ff0c7816 */ /* 0x001fe2000000000c */
[----:B------:R-:W-:Y:S02]  /*46c90*/  @P0 IMAD.MOV.U32 R14, RZ, RZ, R0 ;  /* 0x000000ffff0e0224 */ /* 0x000fe400078e0000 */
[----:B------:R-:W-:Y:S01]  /*46ca0*/  @P0 IMAD.MOV.U32 R15, RZ, RZ, R3 ;  /* 0x000000ffff0f0224 */ /* 0x000fe200078e0003 */
[----:B------:R-:W-:-:S04]  /*46cb0*/  PRMT R13, RZ, 0x7610, R13 ;  /* 0x00007610ff0d7816 */ /* 0x000fc8000000000d */
[----:B------:R4:W4:Y:S01]  /*46cc0*/  @P0 LDG.E.U8 R12, desc[UR28][R14.64] ;  /* 0x0000001c0e0c0981 */ /* 0x000922000c1e1100 */
[----:B------:R-:W-:-:S03]  /*46cd0*/  PRMT R17, RZ, 0x7610, R17 ;  /* 0x00007610ff117816 */ /* 0x000fc60000000011 */
[----:B---3--:R-:W-:Y:S04]  /*46ce0*/  STL [R1+0x4078], R10 ;  /* 0x0040780a01007387 */ /* 0x008fe80000100800 */
[----:B--2---:R0:W-:Y:S04]  /*46cf0*/  STL [R1+0x407c], R11 ;  /* 0x00407c0b01007387 */ /* 0x0041e80000100800 */
[----:B------:R-:W2:Y:S04]  /*46d00*/  LDL R3, [R1+0x1878] ;  /* 0x0018780001037983 */ /* 0x000ea80000100800 */
[----:B------:R-:W3:Y:S01]  /*46d10*/  LDL R0, [R1+0x187c] ;  /* 0x00187c0001007983 */ /* 0x000ee20000100800 */
[----:B----4-:R-:W-:-:S02]  /*46d20*/  @P1 IMAD.MOV.U32 R15, RZ, RZ, R7 ;  /* 0x000000ffff0f1224 */ /* 0x010fc400078e0007 */
[----:B------:R-:W-:-:S05]  /*46d30*/  @P1 IMAD.MOV.U32 R14, RZ, RZ, R6 ;  /* 0x000000ffff0e1224 */ /* 0x000fca00078e0006 */
[----:B------:R1:W4:Y:S02]  /*46d40*/  @P1 LDG.E.U8 R13, desc[UR28][R14.64] ;  /* 0x0000001c0e0d1981 */ /* 0x000324000c1e1100 */
[----:B-1----:R-:W-:Y:S02]  /*46d50*/  @P1 IMAD.MOV.U32 R14, RZ, RZ, R4 ;  /* 0x000000ffff0e1224 */ /* 0x002fe400078e0004 */
[----:B------:R-:W-:-:S05]  /*46d60*/  @P1 IMAD.MOV.U32 R15, RZ, RZ, R5 ;  /* 0x000000ffff0f1224 */ /* 0x000fca00078e0005 */
[----:B------:R2:W3:Y:S04]  /*46d70*/  @P1 LDG.E.U8 R17, desc[UR28][R14.64] ;  /* 0x0000001c0e111981 */ /* 0x0004e8000c1e1100 */
[----:B------:R1:W-:Y:S04]  /*46d80*/  STL [R1+0x4080], R12 ;  /* 0x0040800c01007387 */ /* 0x0003e80000100800 */
[----:B0-----:R-:W3:Y:S04]  /*46d90*/  LDL R11, [R1+0x1874] ;  /* 0x00187400010b7983 */ /* 0x001ee80000100800 */
[----:B-1----:R-:W3:Y:S01]  /*46da0*/  LDL R12, [R1+0x1870] ;  /* 0x00187000010c7983 */ /* 0x002ee20000100800 */
[----:B--2---:R-:W-:-:S03]  /*46db0*/  @P1 IMAD.MOV.U32 R15, RZ, RZ, R3 ;  /* 0x000000ffff0f1224 */ /* 0x004fc600078e0003 */
[----:B----4-:R-:W-:Y:S04]  /*46dc0*/  STL [R1+0x3fec], R13 ;  /* 0x003fec0d01007387 */ /* 0x010fe80000100800 */
[----:B------:R-:W2:Y:S04]  /*46dd0*/  LDL R10, [R1+0x1868] ;  /* 0x00186800010a7983 */ /* 0x000ea80000100800 */
[----:B------:R-:W4:Y:S04]  /*46de0*/  LDL R9, [R1+0x186c] ;  /* 0x00186c0001097983 */ /* 0x000f280000100800 */
[----:B------:R-:W4:Y:S04]  /*46df0*/  LDL R8, [R1+0x1860] ;  /* 0x0018600001087983 */ /* 0x000f280000100800 */
[----:B------:R-:W4:Y:S04]  /*46e00*/  LDL R7, [R1+0x1864] ;  /* 0x0018640001077983 */ /* 0x000f280000100800 */
[----:B------:R-:W4:Y:S04]  /*46e10*/  LDL R5, [R1+0x185c] ;  /* 0x00185c0001057983 */ /* 0x000f280000100800 */
[----:B---3--:R0:W-:Y:S04]  /*46e20*/  STL [R1+0x3ff0], R17 ;  /* 0x003ff01101007387 */ /* 0x0081e80000100800 */
[----:B------:R-:W3:Y:S04]  /*46e30*/  LDL R6, [R1+0x1858] ;  /* 0x0018580001067983 */ /* 0x000ee80000100800 */
[----:B------:R-:W3:Y:S04]  /*46e40*/  LDL R4, [R1+0x1850] ;  /* 0x0018500001047983 */ /* 0x000ee80000100800 */
[----:B------:R-:W3:Y:S01]  /*46e50*/  LDL R3, [R1+0x1854] ;  /* 0x0018540001037983 */ /* 0x000ee20000100800 */
[----:B------:R-:W-:Y:S01]  /*46e60*/  PRMT R19, RZ, 0x7610, R19 ;  /* 0x00007610ff137816 */ /* 0x000fe20000000013 */
[----:B------:R-:W-:Y:S01]  /*46e70*/  @P1 IMAD.MOV.U32 R14, RZ, RZ, R0 ;  /* 0x000000ffff0e1224 */ /* 0x000fe200078e0000 */
[----:B------:R-:W-:-:S04]  /*46e80*/  PRMT R21, RZ, 0x7610, R21 ;  /* 0x00007610ff157816 */ /* 0x000fc80000000015 */
[----:B------:R1:W3:Y:S01]  /*46e90*/  @P1 LDG.E.U8 R19, desc[UR28][R14.64] ;  /* 0x0000001c0e131981 */ /* 0x0002e2000c1e1100 */
[----:B------:R-:W-:Y:S01]  /*46ea0*/  PRMT R23, RZ, 0x7610, R23 ;  /* 0x00007610ff177816 */ /* 0x000fe20000000017 */
[----:B-1----:R-:W-:Y:S02]  /*46eb0*/  @P1 IMAD.MOV.U32 R14, RZ, RZ, R11 ;  /* 0x000000ffff0e1224 */ /* 0x002fe400078e000b */
[----:B------:R-:W-:-:S05]  /*46ec0*/  @P1 IMAD.MOV.U32 R15, RZ, RZ, R12 ;  /* 0x000000ffff0f1224 */ /* 0x000fca00078e000c */
[----:B------:R2:W3:Y:S01]  /*46ed0*/  @P1 LDG.E.U8 R21, desc[UR28][R14.64] ;  /* 0x0000001c0e151981 */ /* 0x0004e2000c1e1100 */
[----:B------:R-:W-:Y:S02]  /*46ee0*/  PRMT R25, RZ, 0x7610, R25 ;  /* 0x00007610ff197816 */ /* 0x000fe40000000019 */
[----:B------:R-:W-:Y:S02]  /*46ef0*/  PRMT R27, RZ, 0x7610, R27 ;  /* 0x00007610ff1b7816 */ /* 0x000fe4000000001b */
[----:B------:R-:W-:Y:S01]  /*46f00*/  PRMT R29, RZ, 0x7610, R29 ;  /* 0x00007610ff1d7816 */ /* 0x000fe2000000001d */
[----:B--2---:R-:W-:Y:S02]  /*46f10*/  @P1 IMAD.MOV.U32 R15, RZ, RZ, R10 ;  /* 0x000000ffff0f1224 */ /* 0x004fe400078e000a */
[----:B----4-:R-:W-:-:S05]  /*46f20*/  @P1 IMAD.MOV.U32 R14, RZ, RZ, R9 ;  /* 0x000000ffff0e1224 */ /* 0x010fca00078e0009 */
[----:B------:R1:W2:Y:S02]  /*46f30*/  @P1 LDG.E.U8 R23, desc[UR28][R14.64] ;  /* 0x0000001c0e171981 */ /* 0x0002a4000c1e1100 */
[----:B-1----:R-:W-:Y:S02]  /*46f40*/  @P1 IMAD.MOV.U32 R14, RZ, RZ, R7 ;  /* 0x000000ffff0e1224 */ /* 0x002fe400078e0007 */
[----:B------:R-:W-:-:S05]  /*46f50*/  @P1 IMAD.MOV.U32 R15, RZ, RZ, R8 ;  /* 0x000000ffff0f1224 */ /* 0x000fca00078e0008 */
[----:B------:R1:W4:Y:S02]  /*46f60*/  @P1 LDG.E.U8 R25, desc[UR28][R14.64] ;  /* 0x0000001c0e191981 */ /* 0x000324000c1e1100 */
[----:B-1----:R-:W-:Y:S02]  /*46f70*/  @P1 IMAD.MOV.U32 R14, RZ, RZ, R5 ;  /* 0x000000ffff0e1224 */ /* 0x002fe400078e0005 */
[----:B---3--:R-:W-:-:S05]  /*46f80*/  @P1 IMAD.MOV.U32 R15, RZ, RZ, R6 ;  /* 0x000000ffff0f1224 */ /* 0x008fca00078e0006 */
[----:B------:R1:W3:Y:S02]  /*46f90*/  @P1 LDG.E.U8 R27, desc[UR28][R14.64] ;  /* 0x0000001c0e1b1981 */ /* 0x0002e4000c1e1100 */
[----:B-1----:R-:W-:Y:S02]  /*46fa0*/  @P1 IMAD.MOV.U32 R14, RZ, RZ, R3 ;  /* 0x000000ffff0e1224 */ /* 0x002fe400078e0003 */
[----:B------:R-:W-:-:S05]  /*46fb0*/  @P1 IMAD.MOV.U32 R15, RZ, RZ, R4 ;  /* 0x000000ffff0f1224 */ /* 0x000fca00078e0004 */
[----:B------:R-:W3:Y:S04]  /*46fc0*/  @P1 LDG.E.U8 R29, desc[UR28][R14.64] ;  /* 0x0000001c0e1d1981 */ /* 0x000ee8000c1e1100 */
[----:B------:R-:W-:Y:S04]  /*46fd0*/  STL [R1+0x3ff4], R19 ;  /* 0x003ff41301007387 */ /* 0x000fe80000100800 */
[----:B------:R1:W-:Y:S01]  /*46fe0*/  STL [R1+0x3ff8], R21 ;  /* 0x003ff81501007387 */ /* 0x0003e20000100800 */
[----:B------:R-:W0:Y:S01]  /*46ff0*/  S2R R0, SR_TID.X ;  /* 0x0000000000007919 */ /* 0x000e220000002100 */
[----:B------:R-:W-:Y:S06]  /*47000*/  BAR.SYNC.DEFER_BLOCKING 0x0 ;  /* 0x0000000000007b1d */ /* 0x000fec0000010000 */
[----:B--2---:R-:W-:Y:S04]  /*47010*/  STL [R1+0x3ffc], R23 ;  /* 0x003ffc1701007387 */ /* 0x004fe80000100800 */
[----:B----4-:R-:W-:Y:S04]  /*47020*/  STL [R1+0x4000], R25 ;  /* 0x0040001901007387 */ /* 0x010fe80000100800 */
[----:B---3--:R-:W-:Y:S04]  /*47030*/  STL [R1+0x4004], R27 ;  /* 0x0040041b01007387 */ /* 0x008fe80000100800 */
[----:B0-----:R-:W2:Y:S04]  /*47040*/  LDL.LU R17, [R1+0x1808] ;  /* 0x0018080001117983 */ /* 0x001ea80000300800 */
[----:B------:R-:W3:Y:S04]  /*47050*/  LDL.LU R24, [R1+0x1804] ;  /* 0x0018040001187983 */ /* 0x000ee80000300800 */
[----:B------:R-:W4:Y:S04]  /*47060*/  LDL.LU R3, [R1+0x1800] ;  /* 0x0018000001037983 */ /* 0x000f280000300800 */
[----:B------:R-:W4:Y:S04]  /*47070*/  LDL.LU R16, [R1+0x17fc] ;  /* 0x0017fc0001107983 */ /* 0x000f280000300800 */
[----:B------:R-:W-:Y:S04]  /*47080*/  STL [R1+0x400c], R29 ;  /* 0x00400c1d01007387 */ /* 0x000fe80000100800 */
[----:B------:R-:W-:Y:S04]  /*47090*/  STL [R1+0x4008], R15 ;  /* 0x0040080f01007387 */ /* 0x000fe80000100800 */
[----:B------:R-:W4:Y:S04]  /*470a0*/  LDL.LU R18, [R1+0x17f8] ;  /* 0x0017f80001127983 */ /* 0x000f280000300800 */
        /* <DEDUP_REMOVED lines=13> */
[----:B------:R-:W4:Y:S01]  /*47180*/  LDL.LU R28, [R1+0x15fc] ;  /* 0x0015fc00011c7983 */ /* 0x000f220000300800 */
[----:B------:R-:W-:-:S02]  /*47190*/  LOP3.LUT R14, R0, 0x3f, RZ, 0xc0, !PT ;  /* 0x0000003f000e7812 */ /* 0x000fc400078ec0ff */
[----:B------:R-:W-:-:S04]  /*471a0*/  LOP3.LUT R0, R0, 0x3f, RZ, 0xc0, !PT ;  /* 0x0000003f00007812 */ /* 0x000fc800078ec0ff */
[----:B-1----:R-:W-:Y:S02]  /*471b0*/  LOP3.LUT R21, R0, 0x40, RZ, 0xfc, !PT ;  /* 0x0000004000157812 */ /* 0x002fe400078efcff */
[----:B------:R-:W0:Y:S01]  /*471c0*/  S2R R0, SR_TID.X ;  /* 0x0000000000007919 */ /* 0x000e220000002100 */
[----:B------:R-:W-:Y:S01]  /*471d0*/  STL [R1+0x4010], R14 ;  /* 0x0040100e01007387 */ /* 0x000fe20000100800 */
[----:B0-----:R-:W-:-:S03]  /*471e0*/  LOP3.LUT R19, R0, 0x3f, RZ, 0xc0, !PT ;  /* 0x0000003f00137812 */ /* 0x001fc600078ec0ff */
[----:B------:R-:W-:Y:S04]  /*471f0*/  STL [R1+0x40d0], R0 ;  /* 0x0040d00001007387 */ /* 0x000fe80000100800 */
[----:B------:R-:W-:Y:S01]  /*47200*/  STL [R1+0x4014], R2 ;  /* 0x0040140201007387 */ /* 0x000fe20000100800 */
[CC--:B------:R-:W-:Y:S02]  /*47210*/  ISETP.GE.AND P2, PT, R21.reuse, R2.reuse, PT ;  /* 0x000000021500720c */ /* 0x0c0fe40003f46270 */
[-C--:B------:R-:W-:Y:S01]  /*47220*/  ISETP.GE.AND P1, PT, R21, R2.reuse, PT ;  /* 0x000000021500720c */ /* 0x080fe20003f26270 */
[----:B--2---:R-:W-:Y:S04]  /*47230*/  STS.U8 [R19+UR4], R17 ;  /* 0x0000001113007988 */ /* 0x004fe80008000004 */
[----:B---3--:R0:W-:Y:S04]  /*47240*/  STS.U8 [R19+UR4+0x40], R24 ;  /* 0x0000401813007988 */ /* 0x0081e80008000004 */
[----:B0-----:R-:W2:Y:S04]  /*47250*/  LDL.LU R24, [R1+0x15f8] ;  /* 0x0015f80001187983 */ /* 0x001ea80000300800 */
[----:B----4-:R0:W-:Y:S04]  /*47260*/  STS.U8 [R19+UR4+0x80], R3 ;  /* 0x0000800313007988 */ /* 0x0101e80008000004 */
[----:B------:R1:W-:Y:S04]  /*47270*/  STS.U8 [R19+UR4+0xc0], R16 ;  /* 0x0000c01013007988 */ /* 0x0003e80008000004 */
[----:B------:R3:W-:Y:S04]  /*47280*/  STS.U8 [R19+UR4+0x100], R18 ;  /* 0x0001001213007988 */ /* 0x0007e80008000004 */
[----:B0-----:R-:W4:Y:S04]  /*47290*/  LDL.LU R3, [R1+0x15f4] ;  /* 0x0015f40001037983 */ /* 0x001f280000300800 */
[----:B-1----:R-:W4:Y:S04]  /*472a0*/  LDL.LU R16, [R1+0x15f0] ;  /* 0x0015f00001107983 */ /* 0x002f280000300800 */
[----:B------:R-:W-:Y:S04]  /*472b0*/  STS.U8 [R19+UR4+0x140], R13 ;  /* 0x0001400d13007988 */ /* 0x000fe80008000004 */
[----:B---3--:R-:W3:Y:S04]  /*472c0*/  LDL.LU R18, [R1+0x15ec] ;  /* 0x0015ec0001127983 */ /* 0x008ee80000300800 */
[----:B------:R-:W-:Y:S04]  /*472d0*/  STS.U8 [R19+UR4+0x180], R12 ;  /* 0x0001800c13007988 */ /* 0x000fe80008000004 */
[----:B------:R0:W-:Y:S04]  /*472e0*/  STS.U8 [R19+UR4+0x1c0], R20 ;  /* 0x0001c01413007988 */ /* 0x0001e80008000004 */
[----:B------:R1:W-:Y:S04]  /*472f0*/  STS.U8 [R19+UR4+0x1040], R26 ;  /* 0x0010401a13007988 */ /* 0x0003e80008000004 */
[----:B------:R-:W-:Y:S04]  /*47300*/  STS.U8 [R19+UR4+0x1000], R11 ;  /* 0x0010000b13007988 */ /* 0x000fe80008000004 */
[----:B------:R-:W-:Y:S04]  /*47310*/  STS.U8 [R19+UR4+0x10c0], R10 ;  /* 0x0010c00a13007988 */ /* 0x000fe80008000004 */
[----:B------:R-:W-:Y:S04]  /*47320*/  STS.U8 [R19+UR4+0x1080], R9 ;  /* 0x0010800913007988 */ /* 0x000fe80008000004 */
[----:B------:R-:W-:Y:S04]  /*47330*/  STS.U8 [R19+UR4+0x1140], R8 ;  /* 0x0011400813007988 */ /* 0x000fe80008000004 */
[----:B------:R-:W-:Y:S04]  /*47340*/  STS.U8 [R19+UR4+0x1100], R7 ;  /* 0x0011000713007988 */ /* 0x000fe80008000004 */
[----:B------:R-:W-:Y:S04]  /*47350*/  STS.U8 [R19+UR4+0x11c0], R6 ;  /* 0x0011c00613007988 */ /* 0x000fe80008000004 */
[----:B0-----:R-:W3:Y:S04]  /*47360*/  LDL.LU R20, [R1+0x15e8] ;  /* 0x0015e80001147983 */ /* 0x001ee80000300800 */
[----:B-1----:R-:W3:Y:S04]  /*47370*/  LDL.LU R26, [R1+0x1500] ;  /* 0x00150000011a7983 */ /* 0x002ee80000300800 */
[----:B------:R-:W-:Y:S04]  /*47380*/  STS.U8 [R19+UR4+0x1180], R5 ;  /* 0x0011800513007988 */ /* 0x000fe80008000004 */
[----:B------:R-:W-:Y:S04]  /*47390*/  STS.U8 [R19+UR4+0x2000], R4 ;  /* 0x0020000413007988 */ /* 0x000fe80008000004 */
[----:B------:R0:W-:Y:S04]  /*473a0*/  STS.U8 [R19+UR4+0x2040], R22 ;  /* 0x0020401613007988 */ /* 0x0001e80008000004 */
[----:B------:R-:W3:Y:S04]  /*473b0*/  LDL.LU R29, [R1+0x14fc] ;  /* 0x0014fc00011d7983 */ /* 0x000ee80000300800 */
[----:B0-----:R-:W3:Y:S04]  /*473c0*/  LDL.LU R22, [R1+0x14f8] ;  /* 0x0014f80001167983 */ /* 0x001ee80000300800 */
[----:B------:R-:W3:Y:S04]  /*473d0*/  LDL.LU R27, [R1+0x14f4] ;  /* 0x0014f400011b7983 */ /* 0x000ee80000300800 */
[----:B------:R-:W3:Y:S04]  /*473e0*/  LDL.LU R25, [R1+0x14f0] ;  /* 0x0014f00001197983 */ /* 0x000ee80000300800 */
[----:B------:R-:W3:Y:S04]  /*473f0*/  LDL.LU R23, [R1+0x14ec] ;  /* 0x0014ec0001177983 */ /* 0x000ee80000300800 */
[----:B------:R-:W3:Y:S04]  /*47400*/  LDL.LU R21, [R1+0x14e8] ;  /* 0x0014e80001157983 */ /* 0x000ee80000300800 */
[----:B------:R0:W-:Y:S04]  /*47410*/  STS.U8 [R19+UR4+0x2080], R28 ;  /* 0x0020801c13007988 */ /* 0x0001e80008000004 */
[----:B------:R-:W3:Y:S04]  /*47420*/  LDL.LU R17, [R1+0x14e4] ;  /* 0x0014e40001117983 */ /* 0x000ee80000300800 */
[----:B0-----:R-:W3:Y:S04]  /*47430*/  LDL.LU R28, [R1+0x1400] ;  /* 0x00140000011c7983 */ /* 0x001ee80000300800 */
[----:B------:R-:W3:Y:S04]  /*47440*/  LDL.LU R4, [R1+0x13fc] ;  /* 0x0013fc0001047983 */ /* 0x000ee80000300800 */
[----:B--2---:R0:W-:Y:S04]  /*47450*/  STS.U8 [R19+UR4+0x20c0], R24 ;  /* 0x0020c01813007988 */ /* 0x0041e80008000004 */
[----:B0-----:R-:W2:Y:S04]  /*47460*/  LDL.LU R24, [R1+0x13f8] ;  /* 0x0013f80001187983 */ /* 0x001ea80000300800 */
[----:B----4-:R0:W-:Y:S04]  /*47470*/  STS.U8 [R19+UR4+0x2100], R3 ;  /* 0x0021000313007988 */ /* 0x0101e80008000004 */
[----:B------:R1:W-:Y:S04]  /*47480*/  STS.U8 [R19+UR4+0x2140], R16 ;  /* 0x0021401013007988 */ /* 0x0003e80008000004 */
[----:B---3--:R3:W-:Y:S04]  /*47490*/  STS.U8 [R19+UR4+0x2180], R18 ;  /* 0x0021801213007988 */ /* 0x0087e80008000004 */
[----:B0-----:R-:W4:Y:S04]  /*474a0*/  LDL.LU R3, [R1+0x13f4] ;  /* 0x0013f40001037983 */ /* 0x001f280000300800 */
[----:B------:R-:W4:Y:S04]  /*474b0*/  LDL.LU R13, [R1+0x13f0] ;  /* 0x0013f000010d7983 */ /* 0x000f280000300800 */
[----:B------:R-:W4:Y:S04]  /*474c0*/  LDL.LU R12, [R1+0x13ec] ;  /* 0x0013ec00010c7983 */ /* 0x000f280000300800 */
[----:B-1----:R-:W4:Y:S04]  /*474d0*/  LDL.LU R16, [R1+0x13e8] ;  /* 0x0013e80001107983 */ /* 0x002f280000300800 */
[----:B---3--:R-:W3:Y:S04]  /*474e0*/  LDL.LU R18, [R1+0x13e4] ;  /* 0x0013e40001127983 */ /* 0x008ee80000300800 */
[----:B------:R-:W3:Y:S04]  /*474f0*/  LDL.LU R11, [R1+0x1300] ;  /* 0x00130000010b7983 */ /* 0x000ee80000300800 */
[----:B------:R-:W3:Y:S04]  /*47500*/  LDL.LU R10, [R1+0x12fc] ;  /* 0x0012fc00010a7983 */ /* 0x000ee80000300800 */
[----:B------:R-:W3:Y:S04]  /*47510*/  LDL.LU R9, [R1+0x12f8] ;  /* 0x0012f80001097983 */ /* 0x000ee80000300800 */
[----:B------:R-:W3:Y:S04]  /*47520*/  LDL.LU R8, [R1+0x12f4] ;  /* 0x0012f40001087983 */ /* 0x000ee80000300800 */
[----:B------:R-:W3:Y:S04]  /*47530*/  LDL.LU R7, [R1+0x12f0] ;  /* 0x0012f00001077983 */ /* 0x000ee80000300800 */
[----:B------:R-:W3:Y:S04]  /*47540*/  LDL.LU R6, [R1+0x12ec] ;  /* 0x0012ec0001067983 */ /* 0x000ee80000300800 */
[----:B------:R0:W-:Y:S04]  /*47550*/  STS.U8 [R19+UR4+0x21c0], R20 ;  /* 0x0021c01413007988 */ /* 0x0001e80008000004 */
[----:B------:R-:W3:Y:S04]  /*47560*/  LDL.LU R5, [R1+0x12e8] ;  /* 0x0012e80001057983 */ /* 0x000ee80000300800 */
[----:B------:R1:W-:Y:S04]  /*47570*/  STS.U8 [R19+UR4+0x3040], R26 ;  /* 0x0030401a13007988 */ /* 0x0003e80008000004 */
[----:B------:R-:W-:Y:S04]  /*47580*/  STS.U8 [R19+UR4+0x3000], R29 ;  /* 0x0030001d13007988 */ /* 0x000fe80008000004 */
[----:B0-----:R-:W3:Y:S04]  /*47590*/  LDL.LU R20, [R1+0x12e4] ;  /* 0x0012e40001147983 */ /* 0x001ee80000300800 */
[----:B-1----:R-:W3:Y:S04]  /*475a0*/  LDL.LU R26, [R1+0x11f8] ;  /* 0x0011f800011a7983 */ /* 0x002ee80000300800 */
[----:B------:R0:W-:Y:S04]  /*475b0*/  STS.U8 [R19+UR4+0x30c0], R22 ;  /* 0x0030c01613007988 */ /* 0x0001e80008000004 */
[----:B------:R-:W-:Y:S04]  /*475c0*/  STS.U8 [R19+UR4+0x3080], R27 ;  /* 0x0030801b13007988 */ /* 0x000fe80008000004 */
[----:B------:R-:W-:Y:S04]  /*475d0*/  STS.U8 [R19+UR4+0x3140], R25 ;  /* 0x0031401913007988 */ /* 0x000fe80008000004 */
[----:B0-----:R-:W3:Y:S04]  /*475e0*/  LDL.LU R22, [R1+0x11f4] ;  /* 0x0011f40001167983 */ /* 0x001ee80000300800 */
[----:B------:R-:W-:Y:S04]  /*475f0*/  STS.U8 [R19+UR4+0x3100], R23 ;  /* 0x0031001713007988 */ /* 0x000fe80008000004 */
[----:B------:R-:W-:Y:S04]  /*47600*/  STS.U8 [R19+UR4+0x31c0], R21 ;  /* 0x0031c01513007988 */ /* 0x000fe80008000004 */
[----:B------:R-:W-:Y:S04]  /*47610*/  STS.U8 [R19+UR4+0x3180], R17 ;  /* 0x0031801113007988 */ /* 0x000fe80008000004 */
[----:B------:R0:W-:Y:S04]  /*47620*/  STS.U8 [R19+UR4+0x4000], R28 ;  /* 0x0040001c13007988 */ /* 0x0001e80008000004 */
[----:B0-----:R-:W3:Y:S04]  /*47630*/  LDL.LU R28, [R1+0x11f0] ;  /* 0x0011f000011c7983 */ /* 0x001ee80000300800 */
[----:B------:R0:W-:Y:S04]  /*47640*/  STS.U8 [R19+UR4+0x4040], R4 ;  /* 0x0040400413007988 */ /* 0x0001e80008000004 */
[----:B0-----:R-:W3:Y:S04]  /*47650*/  LDL.LU R4, [R1+0x11ec] ;  /* 0x0011ec0001047983 */ /* 0x001ee80000300800 */
[----:B--2---:R0:W-:Y:S04]  /*47660*/  STS.U8 [R19+UR4+0x4080], R24 ;  /* 0x0040801813007988 */ /* 0x0041e80008000004 */
[----:B0-----:R-:W2:Y:S04]  /*47670*/  LDL.LU R24, [R1+0x11e8] ;  /* 0x0011e80001187983 */ /* 0x001ea80000300800 */
[----:B----4-:R0:W-:Y:S04]  /*47680*/  STS.U8 [R19+UR4+0x40c0], R3 ;  /* 0x0040c00313007988 */ /* 0x0101e80008000004 */
[----:B------:R-:W-:Y:S04]  /*47690*/  STS.U8 [R19+UR4+0x4100], R13 ;  /* 0x0041000d13007988 */ /* 0x000fe80008000004 */
[----:B------:R-:W-:Y:S04]  /*476a0*/  STS.U8 [R19+UR4+0x4140], R12 ;  /* 0x0041400c13007988 */ /* 0x000fe80008000004 */
[----:B------:R1:W-:Y:S04]  /*476b0*/  STS.U8 [R19+UR4+0x4180], R16 ;  /* 0x0041801013007988 */ /* 0x0003e80008000004 */
[----:B---3--:R3:W-:Y:S04]  /*476c0*/  STS.U8 [R19+UR4+0x41c0], R18 ;  /* 0x0041c01213007988 */ /* 0x0087e80008000004 */
[----:B------:R-:W-:Y:S04]  /*476d0*/  STS.U8 [R19+UR4+0x5040], R11 ;  /* 0x0050400b13007988 */ /* 0x000fe80008000004 */
[----:B0-----:R-:W4:Y:S04]  /*476e0*/  LDL.LU R3, [R1+0x11e4] ;  /* 0x0011e40001037983 */ /* 0x001f280000300800 */
[----:B------:R-:W-:Y:S04]  /*476f0*/  STS.U8 [R19+UR4+0x5000], R10 ;  /* 0x0050000a13007988 */ /* 0x000fe80008000004 */
[----:B------:R-:W-:Y:S04]  /*47700*/  STS.U8 [R19+UR4+0x50c0], R9 ;  /* 0x0050c00913007988 */ /* 0x000fe80008000004 */
[----:B------:R-:W-:Y:S04]  /*47710*/  STS.U8 [R19+UR4+0x5080], R8 ;  /* 0x0050800813007988 */ /* 0x000fe80008000004 */
[----:B------:R-:W-:Y:S04]  /*47720*/  STS.U8 [R19+UR4+0x5140], R7 ;  /* 0x0051400713007988 */ /* 0x000fe80008000004 */
[----:B-1----:R-:W4:Y:S04]  /*47730*/  LDL.LU R16, [R1+0x11e0] ;  /* 0x0011e00001107983 */ /* 0x002f280000300800 */
[----:B------:R-:W-:Y:S04]  /*47740*/  STS.U8 [R19+UR4+0x5100], R6 ;  /* 0x0051000613007988 */ /* 0x000fe80008000004 */
[----:B------:R-:W-:Y:S04]  /*47750*/  STS.U8 [R19+UR4+0x51c0], R5 ;  /* 0x0051c00513007988 */ /* 0x000fe80008000004 */
[----:B---3--:R-:W3:Y:S04]  /*47760*/  LDL.LU R18, [R1+0x11dc] ;  /* 0x0011dc0001127983 */ /* 0x008ee80000300800 */
[----:B------:R-:W3:Y:S04]  /*47770*/  LDL.LU R29, [R1+0x10b8] ;  /* 0x0010b800011d7983 */ /* 0x000ee80000300800 */
[----:B------:R-:W-:Y:S04]  /*47780*/  STS.U8 [R19+UR4+0x5180], R20 ;  /* 0x0051801413007988 */ /* 0x000fe80008000004 */
[----:B------:R0:W-:Y:S04]  /*47790*/  STS.U8 [R19+UR4+0x6000], R26 ;  /* 0x0060001a13007988 */ /* 0x0001e80008000004 */
        /* <DEDUP_REMOVED lines=8> */
[----:B------:R0:W-:Y:S04]  /*47820*/  STS.U8 [R19+UR4+0x6080], R28 ;  /* 0x0060801c13007988 */ /* 0x0001e80008000004 */
[----:B------:R-:W3:Y:S04]  /*47830*/  LDL.LU R20, [R1+0xfb8] ;  /* 0x000fb80001147983 */ /* 0x000ee80000300800 */
[----:B0-----:R-:W3:Y:S04]  /*47840*/  LDL.LU R28, [R1+0xfb4] ;  /* 0x000fb400011c7983 */ /* 0x001ee80000300800 */
[----:B------:R-:W-:Y:S04]  /*47850*/  STS.U8 [R19+UR4+0x60c0], R4 ;  /* 0x0060c00413007988 */ /* 0x000fe80008000004 */
[----:B--2---:R0:W-:Y:S04]  /*47860*/  STS.U8 [R19+UR4+0x6100], R24 ;  /* 0x0061001813007988 */ /* 0x0041e80008000004 */
[----:B0-----:R-:W2:Y:S04]  /*47870*/  LDL.LU R24, [R1+0xfb0] ;  /* 0x000fb00001187983 */ /* 0x001ea80000300800 */
[----:B------:R-:W2:Y:S04]  /*47880*/  LDL.LU R13, [R1+0xfac] ;  /* 0x000fac00010d7983 */ /* 0x000ea80000300800 */
[----:B------:R-:W2:Y:S04]  /*47890*/  LDL.LU R12, [R1+0xfa8] ;  /* 0x000fa800010c7983 */ /* 0x000ea80000300800 */
[----:B----4-:R0:W-:Y:S04]  /*478a0*/  STS.U8 [R19+UR4+0x6140], R3 ;  /* 0x0061400313007988 */ /* 0x0101e80008000004 */
[----:B------:R-:W4:Y:S04]  /*478b0*/  LDL.LU R4, [R1+0xfa4] ;  /* 0x000fa40001047983 */ /* 0x000f280000300800 */
[----:B------:R1:W-:Y:S04]  /*478c0*/  STS.U8 [R19+UR4+0x6180], R16 ;  /* 0x0061801013007988 */ /* 0x0003e80008000004 */
[----:B0-----:R-:W4:Y:S04]  /*478d0*/  LDL.LU R3, [R1+0xfa0] ;  /* 0x000fa00001037983 */ /* 0x001f280000300800 */
[----:B------:R-:W4:Y:S04]  /*478e0*/  LDL.LU R11, [R1+0xf9c] ;  /* 0x000f9c00010b7983 */ /* 0x000f280000300800 */
[----:B------:R-:W4:Y:S04]  /*478f0*/  LDL.LU R10, [R1+0xea4] ;  /* 0x000ea400010a7983 */ /* 0x000f280000300800 */
[----:B------:R-:W4:Y:S04]  /*47900*/  LDL.LU R9, [R1+0xea0] ;  /* 0x000ea00001097983 */ /* 0x000f280000300800 */
[----:B------:R-:W4:Y:S04]  /*47910*/  LDL.LU R8, [R1+0xe9c] ;  /* 0x000e9c0001087983 */ /* 0x000f280000300800 */
[----:B------:R-:W4:Y:S04]  /*47920*/  LDL.LU R7, [R1+0xe98] ;  /* 0x000e980001077983 */ /* 0x000f280000300800 */
[----:B------:R-:W4:Y:S04]  /*47930*/  LDL.LU R6, [R1+0xe94] ;  /* 0x000e940001067983 */ /* 0x000f280000300800 */
[----:B------:R-:W4:Y:S04]  /*47940*/  LDL.LU R5, [R1+0xe90] ;  /* 0x000e900001057983 */ /* 0x000f280000300800 */
[----:B-1----:R-:W4:Y:S04]  /*47950*/  LDL.LU R16, [R1+0xe8c] ;  /* 0x000e8c0001107983 */ /* 0x002f280000300800 */
[----:B---3--:R0:W-:Y:S04]  /*47960*/  STS.U8 [R19+UR4+0x61c0], R18 ;  /* 0x0061c01213007988 */ /* 0x0081e80008000004 */
[----:B------:R-:W-:Y:S04]  /*47970*/  STS.U8 [R19+UR4+0x7040], R29 ;  /* 0x0070401d13007988 */ /* 0x000fe80008000004 */
[----:B------:R1:W-:Y:S04]  /*47980*/  STS.U8 [R19+UR4+0x7000], R26 ;  /* 0x0070001a13007988 */ /* 0x0003e80008000004 */
[----:B------:R-:W-:Y:S04]  /*47990*/  STS.U8 [R19+UR4+0x70c0], R27 ;  /* 0x0070c01b13007988 */ /* 0x000fe80008000004 */
[----:B------:R-:W-:Y:S04]  /*479a0*/  STS.U8 [R19+UR4+0x7080], R25 ;  /* 0x0070801913007988 */ /* 0x000fe80008000004 */
[----:B------:R-:W-:Y:S04]  /*479b0*/  STS.U8 [R19+UR4+0x7140], R23 ;  /* 0x0071401713007988 */ /* 0x000fe80008000004 */
[----:B------:R-:W-:Y:S04]  /*479c0*/  STS.U8 [R19+UR4+0x7100], R21 ;  /* 0x0071001513007988 */ /* 0x000fe80008000004 */
[----:B------:R-:W-:Y:S04]  /*479d0*/  STS.U8 [R19+UR4+0x71c0], R17 ;  /* 0x0071c01113007988 */ /* 0x000fe80008000004 */
[----:B0-----:R-:W3:Y:S04]  /*479e0*/  LDL.LU R18, [R1+0xe88] ;  /* 0x000e880001127983 */ /* 0x001ee80000300800 */
[----:B-1----:R-:W3:Y:S04]  /*479f0*/  LDL.LU R26, [R1+0xd98] ;  /* 0x000d9800011a7983 */ /* 0x002ee80000300800 */
[----:B------:R0:W-:Y:S04]  /*47a00*/  STS.U8 [R19+UR4+0x7180], R22 ;  /* 0x0071801613007988 */ /* 0x0001e80008000004 */
[----:B0-----:R-:W3:Y:S04]  /*47a10*/  LDL.LU R22, [R1+0xd94] ;  /* 0x000d940001167983 */ /* 0x001ee80000300800 */
[----:B------:R0:W-:Y:S04]  /*47a20*/  STS.U8 [R19+UR4+0x8000], R20 ;  /* 0x0080001413007988 */ /* 0x0001e80008000004 */
[----:B------:R1:W-:Y:S04]  /*47a30*/  STS.U8 [R19+UR4+0x8040], R28 ;  /* 0x0080401c13007988 */ /* 0x0003e80008000004 */
[----:B0-----:R-:W3:Y:S04]  /*47a40*/  LDL.LU R20, [R1+0xd90] ;  /* 0x000d900001147983 */ /* 0x001ee80000300800 */
[----:B-1----:R-:W3:Y:S04]  /*47a50*/  LDL.LU R28, [R1+0xd8c] ;  /* 0x000d8c00011c7983 */ /* 0x002ee80000300800 */
[----:B--2---:R0:W-:Y:S04]  /*47a60*/  STS.U8 [R19+UR4+0x8080], R24 ;  /* 0x0080801813007988 */ /* 0x0041e80008000004 */
[----:B0-----:R-:W2:Y:S04]  /*47a70*/  LDL.LU R24, [R1+0xd88] ;  /* 0x000d880001187983 */ /* 0x001ea80000300800 */
[----:B------:R-:W-:Y:S04]  /*47a80*/  STS.U8 [R19+UR4+0x80c0], R13 ;  /* 0x0080c00d13007988 */ /* 0x000fe80008000004 */
[----:B------:R-:W-:Y:S04]  /*47a90*/  STS.U8 [R19+UR4+0x8100], R12 ;  /* 0x0081000c13007988 */ /* 0x000fe80008000004 */
[----:B----4-:R0:W-:Y:S04]  /*47aa0*/  STS.U8 [R19+UR4+0x8140], R4 ;  /* 0x0081400413007988 */ /* 0x0101e80008000004 */
[----:B------:R1:W-:Y:S04]  /*47ab0*/  STS.U8 [R19+UR4+0x8180], R3 ;  /* 0x0081800313007988 */ /* 0x0003e80008000004 */
[----:B------:R-:W-:Y:S04]  /*47ac0*/  STS.U8 [R19+UR4+0x81c0], R11 ;  /* 0x0081c00b13007988 */ /* 0x000fe80008000004 */
[----:B------:R-:W-:Y:S04]  /*47ad0*/  STS.U8 [R19+UR4+0x9040], R10 ;  /* 0x0090400a13007988 */ /* 0x000fe80008000004 */
[----:B------:R-:W-:Y:S04]  /*47ae0*/  STS.U8 [R19+UR4+0x9000], R9 ;  /* 0x0090000913007988 */ /* 0x000fe80008000004 */
[----:B------:R-:W-:Y:S04]  /*47af0*/  STS.U8 [R19+UR4+0x90c0], R8 ;  /* 0x0090c00813007988 */ /* 0x000fe80008000004 */
[----:B------:R-:W-:Y:S04]  /*47b00*/  STS.U8 [R19+UR4+0x9080], R7 ;  /* 0x0090800713007988 */ /* 0x000fe80008000004 */
[----:B------:R-:W-:Y:S04]  /*47b10*/  STS.U8 [R19+UR4+0x9140], R6 ;  /* 0x0091400613007988 */ /* 0x000fe80008000004 */
[----:B------:R-:W-:Y:S04]  /*47b20*/  STS.U8 [R19+UR4+0x9100], R5 ;  /* 0x0091000513007988 */ /* 0x000fe80008000004 */
[----:B0-----:R-:W4:Y:S04]  /*47b30*/  LDL.LU R4, [R1+0xd84] ;  /* 0x000d840001047983 */ /* 0x001f280000300800 */
[----:B-1----:R-:W4:Y:S04]  /*47b40*/  LDL.LU R3, [R1+0xd80] ;  /* 0x000d800001037983 */ /* 0x002f280000300800 */
[----:B------:R0:W-:Y:S04]  /*47b50*/  STS.U8 [R19+UR4+0x91c0], R16 ;  /* 0x0091c01013007988 */ /* 0x0001e80008000004 */
[----:B------:R-:W4:Y:S04]  /*47b60*/  LDL.LU R29, [R1+0xd7c] ;  /* 0x000d7c00011d7983 */ /* 0x000f280000300800 */
[----:B0-----:R-:W4:Y:S04]  /*47b70*/  LDL.LU R16, [R1+0xc98] ;  /* 0x000c980001107983 */ /* 0x001f280000300800 */
[----:B------:R-:W4:Y:S04]  /*47b80*/  LDL.LU R27, [R1+0xc94] ;  /* 0x000c9400011b7983 */ /* 0x000f280000300800 */
[----:B------:R-:W4:Y:S04]  /*47b90*/  LDL.LU R25, [R1+0xc90] ;  /* 0x000c900001197983 */ /* 0x000f280000300800 */
[----:B------:R-:W4:Y:S04]  /*47ba0*/  LDL.LU R23, [R1+0xc8c] ;  /* 0x000c8c0001177983 */ /* 0x000f280000300800 */
[----:B---3--:R-:W-:Y:S04]  /*47bb0*/  STS.U8 [R19+UR4+0x9180], R18 ;  /* 0x0091801213007988 */ /* 0x008fe80008000004 */
[----:B------:R-:W3:Y:S04]  /*47bc0*/  LDL.LU R21, [R1+0xc88] ;  /* 0x000c880001157983 */ /* 0x000ee80000300800 */
[----:B------:R0:W-:Y:S04]  /*47bd0*/  STS.U8 [R19+UR4+0xa000], R26 ;  /* 0x00a0001a13007988 */ /* 0x0001e80008000004 */
[----:B------:R-:W3:Y:S04]  /*47be0*/  LDL.LU R17, [R1+0xc84] ;  /* 0x000c840001117983 */ /* 0x000ee80000300800 */
[----:B------:R1:W-:Y:S04]  /*47bf0*/  STS.U8 [R19+UR4+0xa040], R22 ;  /* 0x00a0401613007988 */ /* 0x0003e80008000004 */
[----:B0-----:R-:W3:Y:S04]  /*47c00*/  LDL.LU R26, [R1+0xc80] ;  /* 0x000c8000011a7983 */ /* 0x001ee80000300800 */
[----:B------:R-:W3:Y:S04]  /*47c10*/  LDL.LU R18, [R1+0xc7c] ;  /* 0x000c7c0001127983 */ /* 0x000ee80000300800 */
[----:B-1----:R-:W3:Y:S04]  /*47c20*/  LDL.LU R22, [R1+0x3d8] ;  /* 0x0003d80001167983 */ /* 0x002ee80000300800 */
[----:B------:R-:W-:Y:S04]  /*47c30*/  STS.U8 [R19+UR4+0xa080], R20 ;  /* 0x00a0801413007988 */ /* 0x000fe80008000004 */
[----:B------:R0:W-:Y:S04]  /*47c40*/  STS.U8 [R19+UR4+0xa0c0], R28 ;  /* 0x00a0c01c13007988 */ /* 0x0001e80008000004 */
[----:B0-----:R-:W3:Y:S04]  /*47c50*/  LDL.LU R28, [R1+0x3d4] ;  /* 0x0003d400011c7983 */ /* 0x001ee80000300800 */
[----:B------:R-:W3:Y:S04]  /*47c60*/  LDL.LU R13, [R1+0x3d0] ;  /* 0x0003d000010d7983 */ /* 0x000ee80000300800 */
[----:B------:R-:W3:Y:S04]  /*47c70*/  LDL.LU R12, [R1+0x3cc] ;  /* 0x0003cc00010c7983 */ /* 0x000ee80000300800 */
[----:B------:R-:W3:Y:S04]  /*47c80*/  LDL.LU R20, [R1+0x3c8] ;  /* 0x0003c80001147983 */ /* 0x000ee80000300800 */
[----:B--2---:R0:W-:Y:S04]  /*47c90*/  STS.U8 [R19+UR4+0xa100], R24 ;  /* 0x00a1001813007988 */ /* 0x0041e80008000004 */
[----:B0-----:R-:W2:Y:S04]  /*47ca0*/  LDL.LU R24, [R1+0x3c4] ;  /* 0x0003c40001187983 */ /* 0x001ea80000300800 */
[----:B------:R-:W2:Y:S04]  /*47cb0*/  LDL.LU R11, [R1+0x3c0] ;  /* 0x0003c000010b7983 */ /* 0x000ea80000300800 */
[----:B------:R-:W2:Y:S04]  /*47cc0*/  LDL.LU R10, [R1+0x39c] ;  /* 0x00039c00010a7983 */ /* 0x000ea80000300800 */
[----:B----4-:R0:W-:Y:S04]  /*47cd0*/  STS.U8 [R19+UR4+0xa140], R4 ;  /* 0x00a1400413007988 */ /* 0x0101e80008000004 */
[----:B------:R1:W-:Y:S04]  /*47ce0*/  STS.U8 [R19+UR4+0xa180], R3 ;  /* 0x00a1800313007988 */ /* 0x0003e80008000004 */
[----:B------:R-:W4:Y:S04]  /*47cf0*/  LDL.LU R9, [R1+0x298] ;  /* 0x0002980001097983 */ /* 0x000f280000300800 */
[----:B------:R-:W-:Y:S04]  /*47d00*/  STS.U8 [R19+UR4+0xa1c0], R29 ;  /* 0x00a1c01d13007988 */ /* 0x000fe80008000004 */
[----:B------:R-:W4:Y:S04]  /*47d10*/  LDL.LU R8, [R1+0x294] ;  /* 0x0002940001087983 */ /* 0x000f280000300800 */
[----:B------:R-:W4:Y:S04]  /*47d20*/  LDL.LU R7, [R1+0x290] ;  /* 0x0002900001077983 */ /* 0x000f280000300800 */
[----:B------:R-:W4:Y:S04]  /*47d30*/  LDL.LU R6, [R1+0x28c] ;  /* 0x00028c0001067983 */ /* 0x000f280000300800 */
[----:B------:R-:W4:Y:S04]  /*47d40*/  LDL.LU R5, [R1+0x288] ;  /* 0x0002880001057983 */ /* 0x000f280000300800 */
[----:B0-----:R-:W4:Y:S04]  /*47d50*/  LDL.LU R4, [R1+0x284] ;  /* 0x0002840001047983 */ /* 0x001f280000300800 */
[----:B------:R0:W-:Y:S04]  /*47d60*/  STS.U8 [R19+UR4+0xb040], R16 ;  /* 0x00b0401013007988 */ /* 0x0001e80008000004 */
[----:B------:R-:W-:Y:S04]  /*47d70*/  STS.U8 [R19+UR4+0xb000], R27 ;  /* 0x00b0001b13007988 */ /* 0x000fe80008000004 */
[----:B------:R-:W-:Y:S04]  /*47d80*/  STS.U8 [R19+UR4+0xb0c0], R25 ;  /* 0x00b0c01913007988 */ /* 0x000fe80008000004 */
[----:B-1----:R-:W4:Y:S04]  /*47d90*/  LDL.LU R3, [R1+0x280] ;  /* 0x0002800001037983 */ /* 0x002f280000300800 */
[----:B------:R-:W-:Y:S04]  /*47da0*/  STS.U8 [R19+UR4+0xb080], R23 ;  /* 0x00b0801713007988 */ /* 0x000fe80008000004 */
[----:B---3--:R-:W-:Y:S04]  /*47db0*/  STS.U8 [R19+UR4+0xb140], R21 ;  /* 0x00b1401513007988 */ /* 0x008fe80008000004 */
[----:B------:R-:W-:Y:S04]  /*47dc0*/  STS.U8 [R19+UR4+0xb100], R17 ;  /* 0x00b1001113007988 */ /* 0x000fe80008000004 */
[----:B0-----:R-:W3:Y:S04]  /*47dd0*/  LDL.LU R16, [R1+0x27c] ;  /* 0x00027c0001107983 */ /* 0x001ee80000300800 */
[----:B------:R0:W-:Y:S04]  /*47de0*/  STS.U8 [R19+UR4+0xb1c0], R26 ;  /* 0x00b1c01a13007988 */ /* 0x0001e80008000004 */
[----:B------:R1:W-:Y:S04]  /*47df0*/  STS.U8 [R19+UR4+0xb180], R18 ;  /* 0x00b1801213007988 */ /* 0x0003e80008000004 */
[----:B------:R1:W-:Y:S04]  /*47e00*/  STS.U8 [R19+UR4+0xc000], R22 ;  /* 0x00c0001613007988 */ /* 0x0003e80008000004 */
[----:B0-----:R-:W3:Y:S04]  /*47e10*/  LDL.LU R26, [R1+0x198] ;  /* 0x00019800011a7983 */ /* 0x001ee80000300800 */
[----:B-1----:R-:W3:Y:S04]  /*47e20*/  LDL.LU R18, [R1+0x194] ;  /* 0x0001940001127983 */ /* 0x002ee80000300800 */
[----:B------:R-:W3:Y:S04]  /*47e30*/  LDL.LU R22, [R1+0x190] ;  /* 0x0001900001167983 */ /* 0x000ee80000300800 */
[----:B------:R0:W-:Y:S04]  /*47e40*/  STS.U8 [R19+UR4+0xc040], R28 ;  /* 0x00c0401c13007988 */ /* 0x0001e80008000004 */
[----:B0-----:R-:W3:Y:S04]  /*47e50*/  LDL.LU R28, [R1+0x18c] ;  /* 0x00018c00011c7983 */ /* 0x001ee80000300800 */
[----:B------:R-:W-:Y:S04]  /*47e60*/  STS.U8 [R19+UR4+0xc080], R13 ;  /* 0x00c0800d13007988 */ /* 0x000fe80008000004 */
[----:B------:R-:W-:Y:S04]  /*47e70*/  STS.U8 [R19+UR4+0xc0c0], R12 ;  /* 0x00c0c00c13007988 */ /* 0x000fe80008000004 */
[----:B------:R0:W-:Y:S04]  /*47e80*/  STS.U8 [R19+UR4+0xc100], R20 ;  /* 0x00c1001413007988 */ /* 0x0001e80008000004 */
[----:B0-----:R-:W3:Y:S04]  /*47e90*/  LDL.LU R20, [R1+0x188] ;  /* 0x0001880001147983 */ /* 0x001ee80000300800 */
[----:B--2---:R0:W-:Y:S04]  /*47ea0*/  STS.U8 [R19+UR4+0xc140], R24 ;  /* 0x00c1401813007988 */ /* 0x0041e80008000004 */
[----:B------:R-:W-:Y:S04]  /*47eb0*/  STS.U8 [R19+UR4+0xc180], R11 ;  /* 0x00c1800b13007988 */ /* 0x000fe80008000004 */
[----:B------:R1:W-:Y:S04]  /*47ec0*/  STS.U8 [R19+UR4+0xc1c0], R10 ;  /* 0x00c1c00a13007988 */ /* 0x0003e80008000004 */
[----:B0-----:R-:W2:Y:S04]  /*47ed0*/  LDL.LU R24, [R1+0x184] ;  /* 0x0001840001187983 */ /* 0x001ea80000300800 */
[----:B------:R-:W2:Y:S04]  /*47ee0*/  LDL.LU R29, [R1+0x180] ;  /* 0x00018000011d7983 */ /* 0x000ea80000300800 */
[----:B-1----:R-:W2:Y:S04]  /*47ef0*/  LDL.LU R10, [R1+0x17c] ;  /* 0x00017c00010a7983 */ /* 0x002ea80000300800 */
[----:B----4-:R-:W-:Y:S04]  /*47f00*/  STS.U8 [R19+UR4+0xd040], R9 ;  /* 0x00d0400913007988 */ /* 0x010fe80008000004 */
[----:B------:R-:W-:Y:S04]  /*47f10*/  STS.U8 [R19+UR4+0xd000], R8 ;  /* 0x00d0000813007988 */ /* 0x000fe80008000004 */
[----:B------:R-:W-:Y:S04]  /*47f20*/  STS.U8 [R19+UR4+0xd0c0], R7 ;  /* 0x00d0c00713007988 */ /* 0x000fe80008000004 */
[----:B------:R-:W4:Y:S04]  /*47f30*/  LDL.LU R27, [R1+0x98] ;  /* 0x00009800011b7983 */ /* 0x000f280000300800 */
        /* <DEDUP_REMOVED lines=8> */
[----:B---3--:R-:W-:Y:S04]  /*47fc0*/  STS.U8 [R19+UR4+0xd180], R16 ;  /* 0x00d1801013007988 */ /* 0x008fe80008000004 */
[----:B------:R-:W3:Y:S04]  /*47fd0*/  LDL.LU R13, [R1+0x84] ;  /* 0x00008400010d7983 */ /* 0x000ee80000300800 */
[----:B------:R-:W3:Y:S04]  /*47fe0*/  LDL.LU R12, [R1+0x80] ;  /* 0x00008000010c7983 */ /* 0x000ee80000300800 */
[----:B------:R0:W-:Y:S04]  /*47ff0*/  STS.U8 [R19+UR4+0xe000], R26 ;  /* 0x00e0001a13007988 */ /* 0x0001e80008000004 */
[----:B------:R-:W-:Y:S04]  /*48000*/  STS.U8 [R19+UR4+0xe040], R18 ;  /* 0x00e0401213007988 */ /* 0x000fe80008000004 */
[----:B------:R1:W-:Y:S04]  /*48010*/  STS.U8 [R19+UR4+0xe080], R22 ;  /* 0x00e0801613007988 */ /* 0x0003e80008000004 */
[----:B0-----:R-:W3:Y:S04]  /*48020*/  LDL.LU R26, [R1+0x7c] ;  /* 0x00007c00011a7983 */ /* 0x001ee80000300800 */
[----:B-1----:R-:W3:Y:S04]  /*48030*/  LDL.LU R22, [R1+0x17e8] ;  /* 0x0017e80001167983 */ /* 0x002ee80000300800 */
[----:B------:R-:W3:Y:S04]  /*48040*/  LDL.LU R11, [R1+0x17e4] ;  /* 0x0017e400010b7983 */ /* 0x000ee80000300800 */
[----:B------:R-:W3:Y:S04]  /*48050*/  LDL.LU R9, [R1+0x17e0] ;  /* 0x0017e00001097983 */ /* 0x000ee80000300800 */
[----:B------:R0:W-:Y:S04]  /*48060*/  STS.U8 [R19+UR4+0xe0c0], R28 ;  /* 0x00e0c01c13007988 */ /* 0x0001e80008000004 */
[----:B------:R-:W3:Y:S04]  /*48070*/  LDL.LU R18, [R1+0x17dc] ;  /* 0x0017dc0001127983 */ /* 0x000ee80000300800 */
[----:B0-----:R-:W3:Y:S04]  /*48080*/  LDL.LU R28, [R1+0x17d8] ;  /* 0x0017d800011c7983 */ /* 0x001ee80000300800 */
[----:B------:R0:W-:Y:S04]  /*48090*/  STS.U8 [R19+UR4+0xe100], R20 ;  /* 0x00e1001413007988 */ /* 0x0001e80008000004 */
[----:B------:R-:W3:Y:S04]  /*480a0*/  LDL.LU R8, [R1+0x17d4] ;  /* 0x0017d40001087983 */ /* 0x000ee80000300800 */
[----:B------:R-:W3:Y:S04]  /*480b0*/  LDL.LU R7, [R1+0x17d0] ;  /* 0x0017d00001077983 */ /* 0x000ee80000300800 */
[----:B------:R-:W3:Y:S04]  /*480c0*/  LDL.LU R6, [R1+0x17cc] ;  /* 0x0017cc0001067983 */ /* 0x000ee80000300800 */
[----:B------:R-:W3:Y:S04]  /*480d0*/  LDL.LU R5, [R1+0x16e4] ;  /* 0x0016e40001057983 */ /* 0x000ee80000300800 */
[----:B------:R-:W3:Y:S04]  /*480e0*/  LDL.LU R4, [R1+0x16e0] ;  /* 0x0016e00001047983 */ /* 0x000ee80000300800 */
[----:B------:R-:W3:Y:S04]  /*480f0*/  LDL.LU R3, [R1+0x16dc] ;  /* 0x0016dc0001037983 */ /* 0x000ee80000300800 */
[----:B------:R-:W3:Y:S04]  /*48100*/  LDL.LU R16, [R1+0x16d8] ;  /* 0x0016d80001107983 */ /* 0x000ee80000300800 */
[----:B0-----:R-:W3:Y:S01]  /*48110*/  LDL.LU R20, [R1+0x16d4] ;  /* 0x0016d40001147983 */ /* 0x001ee20000300800 */
[----:B------:R-:W-:-:S03]  /*48120*/  ISETP.GE.AND P0, PT, R14, R2, PT ;  /* 0x000000020e00720c */ /* 0x000fc60003f06270 */
[----:B--2---:R0:W-:Y:S04]  /*48130*/  STS.U8 [R19+UR4+0xe140], R24 ;  /* 0x00e1401813007988 */ /* 0x0041e80008000004 */
[----:B------:R-:W-:Y:S04]  /*48140*/  STS.U8 [R19+UR4+0xe180], R29 ;  /* 0x00e1801d13007988 */ /* 0x000fe80008000004 */
[----:B------:R1:W-:Y:S04]  /*48150*/  STS.U8 [R19+UR4+0xe1c0], R10 ;  /* 0x00e1c00a13007988 */ /* 0x0003e80008000004 */
[----:B0-----:R-:W2:Y:S01]  /*48160*/  LDL.LU R24, [R1+0x16d0] ;  /* 0x0016d00001187983 */ /* 0x001ea20000300800 */
[----:B-1----:R-:W0:Y:S03]  /*48170*/  S2R R10, SR_TID.X ;  /* 0x00000000000a7919 */ /* 0x002e260000002100 */
[----:B----4-:R-:W-:Y:S04]  /*48180*/  STS.U8 [R19+UR4+0xf040], R27 ;  /* 0x00f0401b13007988 */ /* 0x010fe80008000004 */
[----:B------:R-:W-:Y:S04]  /*48190*/  STS.U8 [R19+UR4+0xf000], R25 ;  /* 0x00f0001913007988 */ /* 0x000fe80008000004 */
[----:B------:R-:W-:Y:S04]  /*481a0*/  STS.U8 [R19+UR4+0xf0c0], R23 ;  /* 0x00f0c01713007988 */ /* 0x000fe80008000004 */
[----:B------:R-:W-:Y:S04]  /*481b0*/  STS.U8 [R19+UR4+0xf080], R21 ;  /* 0x00f0801513007988 */ /* 0x000fe80008000004 */
[----:B------:R-:W-:Y:S04]  /*481c0*/  STS.U8 [R19+UR4+0xf140], R17 ;  /* 0x00f1401113007988 */ /* 0x000fe80008000004 */
[----:B---3--:R-:W-:Y:S04]  /*481d0*/  STS.U8 [R19+UR4+0xf100], R13 ;  /* 0x00f1000d13007988 */ /* 0x008fe80008000004 */
[----:B------:R-:W-:Y:S01]  /*481e0*/  STS.U8 [R19+UR4+0xf1c0], R12 ;  /* 0x00f1c00c13007988 */ /* 0x000fe20008000004 */
[----:B0-----:R-:W-:-:S03]  /*481f0*/  LOP3.LUT R10, R10, 0x3f, RZ, 0xc0, !PT ;  /* 0x0000003f0a0a7812 */ /* 0x001fc600078ec0ff */
[----:B------:R0:W-:Y:S01]  /*48200*/  STS.U8 [R19+UR4+0xf180], R26 ;  /* 0x00f1801a13007988 */ /* 0x0001e20008000004 */
[----:B------:R-:W-:-:S03]  /*48210*/  LOP3.LUT R2, R10, 0x8, RZ, 0x3c, !PT ;  /* 0x000000080a027812 */ /* 0x000fc600078e3cff */
[----:B0-----:R-:W3:Y:S04]  /*48220*/  LDL.LU R26, [R1+0x16cc] ;  /* 0x0016cc00011a7983 */ /* 0x001ee80000300800 */
[----:B------:R-:W-:Y:S04]  /*48230*/  STL [R1+0x4084], R19 ;  /* 0x0040841301007387 */ /* 0x000fe80000100800 */
[----:B------:R0:W-:Y:S04]  /*48240*/  STS.U8 [R2+UR4+0x200], R22 ;  /* 0x0002001602007988 */ /* 0x0001e80008000004 */
[----:B------:R-:W-:Y:S04]  /*48250*/  STS.U8 [R2+UR4+0x240], R11 ;  /* 0x0002400b02007988 */ /* 0x000fe80008000004 */
[----:B0-----:R-:W4:Y:S04]  /*48260*/  LDL.LU R22, [R1+0x16c8] ;  /* 0x0016c80001167983 */ /* 0x001f280000300800 */
[----:B------:R-:W-:Y:S04]  /*48270*/  STS.U8 [R2+UR4+0x280], R9 ;  /* 0x0002800902007988 */ /* 0x000fe80008000004 */
[----:B------:R0:W-:Y:S04]  /*48280*/  STS.U8 [R2+UR4+0x2c0], R18 ;  /* 0x0002c01202007988 */ /* 0x0001e80008000004 */
[----:B------:R1:W-:Y:S04]  /*48290*/  STS.U8 [R2+UR4+0x300], R28 ;  /* 0x0003001c02007988 */ /* 0x0003e80008000004 */
[----:B0-----:R-:W4:Y:S04]  /*482a0*/  LDL.LU R18, [R1+0x15e4] ;  /* 0x0015e40001127983 */ /* 0x001f280000300800 */
[----:B-1----:R-:W4:Y:S04]  /*482b0*/  LDL.LU R28, [R1+0x15e0] ;  /* 0x0015e000011c7983 */ /* 0x002f280000300800 */
[----:B------:R-:W4:Y:S04]  /*482c0*/  LDL.LU R19, [R1+0x15dc] ;  /* 0x0015dc0001137983 */ /* 0x000f280000300800 */
[----:B------:R-:W4:Y:S04]  /*482d0*/  LDL.LU R0, [R1+0x15d8] ;  /* 0x0015d80001007983 */ /* 0x000f280000300800 */
        /* <DEDUP_REMOVED lines=17> */
[----:B------:R-:W4:Y:S04]  /*483f0*/  LDL.LU R12, [R1+0x14cc] ;  /* 0x0014cc00010c7983 */ /* 0x000f280000300800 */
[----:B--2---:R0:W-:Y:S04]  /*48400*/  STS.U8 [R2+UR4+0x1300], R24 ;  /* 0x0013001802007988 */ /* 0x0041e80008000004 */
[----:B0-----:R-:W2:Y:S04]  /*48410*/  LDL.LU R24, [R1+0x14c8] ;  /* 0x0014c80001187983 */ /* 0x001ea80000300800 */
[----:B---3--:R0:W-:Y:S04]  /*48420*/  STS.U8 [R2+UR4+0x13c0], R26 ;  /* 0x0013c01a02007988 */ /* 0x0081e80008000004 */
[----:B0-----:R-:W3:Y:S04]  /*48430*/  LDL.LU R26, [R1+0x14c4] ;  /* 0x0014c400011a7983 */ /* 0x001ee80000300800 */
[----:B------:R-:W3:Y:S04]  /*48440*/  LDL.LU R11, [R1+0x13e0] ;  /* 0x0013e000010b7983 */ /* 0x000ee80000300800 */
[----:B------:R-:W3:Y:S04]  /*48450*/  LDL.LU R9, [R1+0x13dc] ;  /* 0x0013dc0001097983 */ /* 0x000ee80000300800 */
[----:B----4-:R0:W-:Y:S04]  /*48460*/  STS.U8 [R2+UR4+0x1380], R22 ;  /* 0x0013801602007988 */ /* 0x0101e80008000004 */
[----:B------:R-:W4:Y:S04]  /*48470*/  LDL.LU R20, [R1+0x13d8] ;  /* 0x0013d80001147983 */ /* 0x000f280000300800 */
[----:B0-----:R-:W4:Y:S04]  /*48480*/  LDL.LU R22, [R1+0x13d4] ;  /* 0x0013d40001167983 */ /* 0x001f280000300800 */
[----:B------:R-:W4:Y:S04]  /*48490*/  LDL.LU R8, [R1+0x13d0] ;  /* 0x0013d00001087983 */ /* 0x000f280000300800 */
[----:B------:R-:W4:Y:S04]  /*484a0*/  LDL.LU R7, [R1+0x13cc] ;  /* 0x0013cc0001077983 */ /* 0x000f280000300800 */
[----:B------:R-:W4:Y:S04]  /*484b0*/  LDL.LU R6, [R1+0x13c8] ;  /* 0x0013c80001067983 */ /* 0x000f280000300800 */
[----:B------:R-:W4:Y:S04]  /*484c0*/  LDL.LU R5, [R1+0x13c4] ;  /* 0x0013c40001057983 */ /* 0x000f280000300800 */
[----:B------:R-:W4:Y:S04]  /*484d0*/  LDL.LU R4, [R1+0x12e0] ;  /* 0x0012e00001047983 */ /* 0x000f280000300800 */
[----:B------:R-:W4:Y:S04]  /*484e0*/  LDL.LU R3, [R1+0x12dc] ;  /* 0x0012dc0001037983 */ /* 0x000f280000300800 */
[----:B------:R0:W-:Y:S04]  /*484f0*/  STS.U8 [R2+UR4+0x2200], R18 ;  /* 0x0022001202007988 */ /* 0x0001e80008000004 */
[----:B------:R-:W4:Y:S04]  /*48500*/  LDL.LU R16, [R1+0x12d8] ;  /* 0x0012d80001107983 */ /* 0x000f280000300800 */
[----:B------:R1:W-:Y:S04]  /*48510*/  STS.U8 [R2+UR4+0x2240], R28 ;  /* 0x0022401c02007988 */ /* 0x0003e80008000004 */
[----:B0-----:R-:W4:Y:S04]  /*48520*/  LDL.LU R18, [R1+0x12d4] ;  /* 0x0012d40001127983 */ /* 0x001f280000300800 */
[----:B-1----:R-:W4:Y:S04]  /*48530*/  LDL.LU R28, [R1+0x12d0] ;  /* 0x0012d000011c7983 */ /* 0x002f280000300800 */
[----:B------:R-:W-:Y:S04]  /*48540*/  STS.U8 [R2+UR4+0x2280], R19 ;  /* 0x0022801302007988 */ /* 0x000fe80008000004 */
        /* <DEDUP_REMOVED lines=11> */
[----:B--2---:R0:W-:Y:S04]  /*48600*/  STS.U8 [R2+UR4+0x33c0], R24 ;  /* 0x0033c01802007988 */ /* 0x0041e80008000004 */
[----:B0-----:R-:W2:Y:S04]  /*48610*/  LDL.LU R24, [R1+0x12cc] ;  /* 0x0012cc0001187983 */ /* 0x001ea80000300800 */
[----:B---3--:R0:W-:Y:S04]  /*48620*/  STS.U8 [R2+UR4+0x3380], R26 ;  /* 0x0033801a02007988 */ /* 0x0081e80008000004 */
[----:B------:R-:W-:Y:S04]  /*48630*/  STS.U8 [R2+UR4+0x4200], R11 ;  /* 0x0042000b02007988 */ /* 0x000fe80008000004 */
[----:B------:R-:W-:Y:S04]  /*48640*/  STS.U8 [R2+UR4+0x4240], R9 ;  /* 0x0042400902007988 */ /* 0x000fe80008000004 */
[----:B----4-:R1:W-:Y:S04]  /*48650*/  STS.U8 [R2+UR4+0x4280], R20 ;  /* 0x0042801402007988 */ /* 0x0103e80008000004 */
[----:B0-----:R-:W3:Y:S04]  /*48660*/  LDL.LU R26, [R1+0x12c8] ;  /* 0x0012c800011a7983 */ /* 0x001ee80000300800 */
[----:B------:R0:W-:Y:S04]  /*48670*/  STS.U8 [R2+UR4+0x42c0], R22 ;  /* 0x0042c01602007988 */ /* 0x0001e80008000004 */
[----:B-1----:R-:W4:Y:S04]  /*48680*/  LDL.LU R20, [R1+0x12c4] ;  /* 0x0012c40001147983 */ /* 0x002f280000300800 */
[----:B------:R-:W-:Y:S04]  /*48690*/  STS.U8 [R2+UR4+0x4300], R8 ;  /* 0x0043000802007988 */ /* 0x000fe80008000004 */
[----:B------:R-:W-:Y:S04]  /*486a0*/  STS.U8 [R2+UR4+0x4340], R7 ;  /* 0x0043400702007988 */ /* 0x000fe80008000004 */
[----:B0-----:R-:W4:Y:S04]  /*486b0*/  LDL.LU R22, [R1+0x11d8] ;  /* 0x0011d80001167983 */ /* 0x001f280000300800 */
[----:B------:R-:W4:Y:S04]  /*486c0*/  LDL.LU R19, [R1+0x11d4] ;  /* 0x0011d40001137983 */ /* 0x000f280000300800 */
[----:B------:R-:W4:Y:S04]  /*486d0*/  LDL.LU R0, [R1+0x11d0] ;  /* 0x0011d00001007983 */ /* 0x000f280000300800 */
        /* <DEDUP_REMOVED lines=15> */
[----:B------:R0:W-:Y:S04]  /*487d0*/  STS.U8 [R2+UR4+0x5340], R28 ;  /* 0x0053401c02007988 */ /* 0x0001e80008000004 */
[----:B------:R-:W4:Y:S04]  /*487e0*/  LDL.LU R12, [R1+0x1088] ;  /* 0x00108800010c7983 */ /* 0x000f280000300800 */
[----:B0-----:R-:W4:Y:S04]  /*487f0*/  LDL.LU R28, [R1+0x1084] ;  /* 0x00108400011c7983 */ /* 0x001f280000300800 */
[----:B--2---:R0:W-:Y:S04]  /*48800*/  STS.U8 [R2+UR4+0x5300], R24 ;  /* 0x0053001802007988 */ /* 0x0041e80008000004 */
[----:B0-----:R-:W2:Y:S04]  /*48810*/  LDL.LU R24, [R1+0x1080] ;  /* 0x0010800001187983 */ /* 0x001ea80000300800 */
[----:B------:R-:W2:Y:S04]  /*48820*/  LDL.LU R11, [R1+0x107c] ;  /* 0x00107c00010b7983 */ /* 0x000ea80000300800 */
[----:B------:R-:W2:Y:S04]  /*48830*/  LDL.LU R9, [R1+0xf98] ;  /* 0x000f980001097983 */ /* 0x000ea80000300800 */
[----:B------:R-:W2:Y:S04]  /*48840*/  LDL.LU R18, [R1+0xf94] ;  /* 0x000f940001127983 */ /* 0x000ea80000300800 */
[----:B---3--:R0:W-:Y:S04]  /*48850*/  STS.U8 [R2+UR4+0x53c0], R26 ;  /* 0x0053c01a02007988 */ /* 0x0081e80008000004 */
[----:B----4-:R1:W-:Y:S04]  /*48860*/  STS.U8 [R2+UR4+0x5380], R20 ;  /* 0x0053801402007988 */ /* 0x0103e80008000004 */
[----:B0-----:R-:W3:Y:S04]  /*48870*/  LDL.LU R26, [R1+0xf90] ;  /* 0x000f9000011a7983 */ /* 0x001ee80000300800 */
[----:B------:R0:W-:Y:S04]  /*48880*/  STS.U8 [R2+UR4+0x6200], R22 ;  /* 0x0062001602007988 */ /* 0x0001e80008000004 */
[----:B------:R-:W-:Y:S04]  /*48890*/  STS.U8 [R2+UR4+0x6240], R19 ;  /* 0x0062401302007988 */ /* 0x000fe80008000004 */
[----:B------:R-:W-:Y:S04]  /*488a0*/  STS.U8 [R2+UR4+0x6280], R0 ;  /* 0x0062800002007988 */ /* 0x000fe80008000004 */
        /* <DEDUP_REMOVED lines=16> */
[----:B-1----:R-:W4:Y:S04]  /*489b0*/  LDL.LU R20, [R1+0xe7c] ;  /* 0x000e7c0001147983 */ /* 0x002f280000300800 */
[----:B------:R-:W-:Y:S04]  /*489c0*/  STS.U8 [R2+UR4+0x7340], R12 ;  /* 0x0073400c02007988 */ /* 0x000fe80008000004 */
[----:B0-----:R-:W4:Y:S04]  /*489d0*/  LDL.LU R22, [R1+0xe78] ;  /* 0x000e780001167983 */ /* 0x001f280000300800 */
[----:B------:R0:W-:Y:S04]  /*489e0*/  STS.U8 [R2+UR4+0x7300], R28 ;  /* 0x0073001c02007988 */ /* 0x0001e80008000004 */
[----:B0-----:R-:W4:Y:S04]  /*489f0*/  LDL.LU R28, [R1+0xe74] ;  /* 0x000e7400011c7983 */ /* 0x001f280000300800 */
[----:B--2---:R0:W-:Y:S04]  /*48a00*/  STS.U8 [R2+UR4+0x73c0], R24 ;  /* 0x0073c01802007988 */ /* 0x0041e80008000004 */
[----:B------:R-:W-:Y:S04]  /*48a10*/  STS.U8 [R2+UR4+0x7380], R11 ;  /* 0x0073800b02007988 */ /* 0x000fe80008000004 */
[----:B0-----:R-:W2:Y:S04]  /*48a20*/  LDL.LU R24, [R1+0xe70] ;  /* 0x000e700001187983 */ /* 0x001ea80000300800 */
[----:B------:R-:W-:Y:S04]  /*48a30*/  STS.U8 [R2+UR4+0x8200], R9 ;  /* 0x0082000902007988 */ /* 0x000fe80008000004 */
[----:B------:R0:W-:Y:S04]  /*48a40*/  STS.U8 [R2+UR4+0x8240], R18 ;  /* 0x0082401202007988 */ /* 0x0001e80008000004 */
[----:B0-----:R-:W2:Y:S04]  /*48a50*/  LDL.LU R18, [R1+0xe6c] ;  /* 0x000e6c0001127983 */ /* 0x001ea80000300800 */
[----:B---3--:R0:W-:Y:S04]  /*48a60*/  STS.U8 [R2+UR4+0x8280], R26 ;  /* 0x0082801a02007988 */ /* 0x0081e80008000004 */
[----:B----4-:R-:W-:Y:S04]  /*48a70*/  STS.U8 [R2+UR4+0x82c0], R8 ;  /* 0x0082c00802007988 */ /* 0x010fe80008000004 */
[----:B0-----:R-:W3:Y:S04]  /*48a80*/  LDL.LU R26, [R1+0xe68] ;  /* 0x000e6800011a7983 */ /* 0x001ee80000300800 */
        /* <DEDUP_REMOVED lines=18> */
[----:B------:R-:W-:Y:S04]  /*48bb0*/  STS.U8 [R2+UR4+0x9280], R22 ;  /* 0x0092801602007988 */ /* 0x000fe80008000004 */
[----:B------:R-:W4:Y:S04]  /*48bc0*/  LDL.LU R12, [R1+0xa4c] ;  /* 0x000a4c00010c7983 */ /* 0x000f280000300800 */
[----:B0-----:R-:W4:Y:S04]  /*48bd0*/  LDL.LU R20, [R1+0xa48] ;  /* 0x000a480001147983 */ /* 0x001f280000300800 */
[----:B------:R0:W-:Y:S04]  /*48be0*/  STS.U8 [R2+UR4+0x9340], R28 ;  /* 0x0093401c02007988 */ /* 0x0001e80008000004 */
[----:B0-----:R-:W4:Y:S04]  /*48bf0*/  LDL.LU R28, [R1+0xa44] ;  /* 0x000a4400011c7983 */ /* 0x001f280000300800 */
[----:B------:R-:W4:Y:S04]  /*48c00*/  LDL.LU R11, [R1+0xa40] ;  /* 0x000a4000010b7983 */ /* 0x000f280000300800 */
[----:B------:R-:W4:Y:S04]  /*48c10*/  LDL.LU R9, [R1+0xa3c] ;  /* 0x000a3c0001097983 */ /* 0x000f280000300800 */
[----:B------:R-:W4:Y:S04]  /*48c20*/  LDL.LU R22, [R1+0x398] ;  /* 0x0003980001167983 */ /* 0x000f280000300800 */
[----:B--2---:R0:W-:Y:S04]  /*48c30*/  STS.U8 [R2+UR4+0x9300], R24 ;  /* 0x0093001802007988 */ /* 0x0041e80008000004 */
[----:B0-----:R-:W2:Y:S04]  /*48c40*/  LDL.LU R24, [R1+0x394] ;  /* 0x0003940001187983 */ /* 0x001ea80000300800 */
[----:B------:R-:W2:Y:S04]  /*48c50*/  LDL.LU R8, [R1+0x390] ;  /* 0x0003900001087983 */ /* 0x000ea80000300800 */
[----:B------:R-:W2:Y:S04]  /*48c60*/  LDL.LU R7, [R1+0x37c] ;  /* 0x00037c0001077983 */ /* 0x000ea80000300800 */
[----:B------:R-:W2:Y:S04]  /*48c70*/  LDL.LU R6, [R1+0x378] ;  /* 0x0003780001067983 */ /* 0x000ea80000300800 */
[----:B------:R-:W2:Y:S04]  /*48c80*/  LDL.LU R5, [R1+0x374] ;  /* 0x0003740001057983 */ /* 0x000ea80000300800 */
[----:B------:R-:W2:Y:S04]  /*48c90*/  LDL.LU R4, [R1+0x370] ;  /* 0x0003700001047983 */ /* 0x000ea80000300800 */
[----:B------:R0:W-:Y:S04]  /*48ca0*/  STS.U8 [R2+UR4+0x93c0], R18 ;  /* 0x0093c01202007988 */ /* 0x0001e80008000004 */
[----:B------:R-:W2:Y:S04]  /*48cb0*/  LDL.LU R3, [R1+0x36c] ;  /* 0x00036c0001037983 */ /* 0x000ea80000300800 */
[----:B------:R-:W2:Y:S04]  /*48cc0*/  LDL.LU R16, [R1+0x278] ;  /* 0x0002780001107983 */ /* 0x000ea80000300800 */
[----:B0-----:R-:W2:Y:S04]  /*48cd0*/  LDL.LU R18, [R1+0x274] ;  /* 0x0002740001127983 */ /* 0x001ea80000300800 */
[----:B---3--:R0:W-:Y:S04]  /*48ce0*/  STS.U8 [R2+UR4+0x9380], R26 ;  /* 0x0093801a02007988 */ /* 0x0081e80008000004 */
[----:B----4-:R-:W-:Y:S04]  /*48cf0*/  STS.U8 [R2+UR4+0xa200], R19 ;  /* 0x00a2001302007988 */ /* 0x010fe80008000004 */
[----:B------:R-:W-:Y:S04]  /*48d00*/  STS.U8 [R2+UR4+0xa240], R0 ;  /* 0x00a2400002007988 */ /* 0x000fe80008000004 */
[----:B------:R-:W-:Y:S04]  /*48d10*/  STS.U8 [R2+UR4+0xa280], R14 ;  /* 0x00a2800e02007988 */ /* 0x000fe80008000004 */
[----:B------:R-:W-:Y:S04]  /*48d20*/  STS.U8 [R2+UR4+0xa2c0], R15 ;  /* 0x00a2c00f02007988 */ /* 0x000fe80008000004 */
[----:B------:R-:W-:Y:S04]  /*48d30*/  STS.U8 [R2+UR4+0xa300], R29 ;  /* 0x00a3001d02007988 */ /* 0x000fe80008000004 */
[----:B0-----:R-:W3:Y:S04]  /*48d40*/  LDL.LU R26, [R1+0x270] ;  /* 0x00027000011a7983 */ /* 0x001ee80000300800 */
[----:B------:R-:W-:Y:S04]  /*48d50*/  STS.U8 [R2+UR4+0xa340], R27 ;  /* 0x00a3401b02007988 */ /* 0x000fe80008000004 */
[----:B------:R-:W-:Y:S04]  /*48d60*/  STS.U8 [R2+UR4+0xa380], R25 ;  /* 0x00a3801902007988 */ /* 0x000fe80008000004 */
[----:B------:R-:W-:Y:S04]  /*48d70*/  STS.U8 [R2+UR4+0xa3c0], R23 ;  /* 0x00a3c01702007988 */ /* 0x000fe80008000004 */
[----:B------:R-:W-:Y:S04]  /*48d80*/  STS.U8 [R2+UR4+0xb240], R21 ;  /* 0x00b2401502007988 */ /* 0x000fe80008000004 */
[----:B------:R-:W-:Y:S04]  /*48d90*/  STS.U8 [R2+UR4+0xb200], R17 ;  /* 0x00b2001102007988 */ /* 0x000fe80008000004 */
[----:B------:R-:W-:Y:S04]  /*48da0*/  STS.U8 [R2+UR4+0xb2c0], R13 ;  /* 0x00b2c00d02007988 */ /* 0x000fe80008000004 */
[----:B------:R-:W-:Y:S04]  /*48db0*/  STS.U8 [R2+UR4+0xb280], R12 ;  /* 0x00b2800c02007988 */ /* 0x000fe80008000004 */
[----:B------:R0:W-:Y:S04]  /*48dc0*/  STS.U8 [R2+UR4+0xb340], R20 ;  /* 0x00b3401402007988 */ /* 0x0001e80008000004 */
[----:B0-----:R-:W4:Y:S04]  /*48dd0*/  LDL.LU R20, [R1+0x26c] ;  /* 0x00026c0001147983 */ /* 0x001f280000300800 */
[----:B------:R0:W-:Y:S04]  /*48de0*/  STS.U8 [R2+UR4+0xb300], R28 ;  /* 0x00b3001c02007988 */ /* 0x0001e80008000004 */
[----:B0-----:R-:W4:Y:S04]  /*48df0*/  LDL.LU R28, [R1+0x268] ;  /* 0x00026800011c7983 */ /* 0x001f280000300800 */
[----:B------:R-:W-:Y:S04]  /*48e00*/  STS.U8 [R2+UR4+0xb3c0], R11 ;  /* 0x00b3c00b02007988 */ /* 0x000fe80008000004 */
[----:B------:R-:W-:Y:S04]  /*48e10*/  STS.U8 [R2+UR4+0xb380], R9 ;  /* 0x00b3800902007988 */ /* 0x000fe80008000004 */
[----:B------:R0:W-:Y:S04]  /*48e20*/  STS.U8 [R2+UR4+0xc200], R22 ;  /* 0x00c2001602007988 */ /* 0x0001e80008000004 */
[----:B0-----:R-:W4:Y:S04]  /*48e30*/  LDL.LU R22, [R1+0x264] ;  /* 0x0002640001167983 */ /* 0x001f280000300800 */
[----:B--2---:R0:W-:Y:S04]  /*48e40*/  STS.U8 [R2+UR4+0xc240], R24 ;  /* 0x00c2401802007988 */ /* 0x0041e80008000004 */
[----:B------:R-:W-:Y:S04]  /*48e50*/  STS.U8 [R2+UR4+0xc280], R8 ;  /* 0x00c2800802007988 */ /* 0x000fe80008000004 */
[----:B------:R-:W-:Y:S04]  /*48e60*/  STS.U8 [R2+UR4+0xc2c0], R7 ;  /* 0x00c2c00702007988 */ /* 0x000fe80008000004 */
[----:B------:R-:W-:Y:S04]  /*48e70*/  STS.U8 [R2+UR4+0xc300], R6 ;  /* 0x00c3000602007988 */ /* 0x000fe80008000004 */
[----:B0-----:R-:W2:Y:S04]  /*48e80*/  LDL.LU R24, [R1+0x260] ;  /* 0x0002600001187983 */ /* 0x001ea80000300800 */
[----:B------:R-:W2:Y:S04]  /*48e90*/  LDL.LU R19, [R1+0x25c] ;  /* 0x00025c0001137983 */ /* 0x000ea80000300800 */
[----:B------:R-:W2:Y:S04]  /*48ea0*/  LDL.LU R0, [R1+0x178] ;  /* 0x0001780001007983 */ /* 0x000ea80000300800 */
[----:B------:R-:W2:Y:S04]  /*48eb0*/  LDL.LU R14, [R1+0x174] ;  /* 0x00017400010e7983 */ /* 0x000ea80000300800 */
[----:B------:R-:W2:Y:S04]  /*48ec0*/  LDL.LU R15, [R1+0x170] ;  /* 0x00017000010f7983 */ /* 0x000ea80000300800 */
[----:B------:R-:W2:Y:S04]  /*48ed0*/  LDL.LU R29, [R1+0x16c] ;  /* 0x00016c00011d7983 */ /* 0x000ea80000300800 */
[----:B------:R-:W2:Y:S04]  /*48ee0*/  LDL.LU R27, [R1+0x168] ;  /* 0x00016800011b7983 */ /* 0x000ea80000300800 */
[----:B------:R-:W-:Y:S04]  /*48ef0*/  STS.U8 [R2+UR4+0xc340], R5 ;  /* 0x00c3400502007988 */ /* 0x000fe80008000004 */
        /* <DEDUP_REMOVED lines=9> */
[----:B------:R-:W2:Y:S04]  /*48f90*/  LDL.LU R12, [R1+0x70] ;  /* 0x00007000010c7983 */ /* 0x000ea80000300800 */
[----:B---3--:R0:W-:Y:S04]  /*48fa0*/  STS.U8 [R2+UR4+0xd2c0], R26 ;  /* 0x00d2c01a02007988 */ /* 0x0081e80008000004 */
[----:B0-----:R-:W3:Y:S04]  /*48fb0*/  LDL.LU R26, [R1+0x6c] ;  /* 0x00006c00011a7983 */ /* 0x001ee80000300800 */
[----:B------:R-:W3:Y:S04]  /*48fc0*/  LDL.LU R11, [R1+0x68] ;  /* 0x00006800010b7983 */ /* 0x000ee80000300800 */
[----:B------:R-:W3:Y:S04]  /*48fd0*/  LDL.LU R9, [R1+0x64] ;  /* 0x0000640001097983 */ /* 0x000ee80000300800 */
[----:B------:R-:W3:Y:S04]  /*48fe0*/  LDL.LU R8, [R1+0x60] ;  /* 0x0000600001087983 */ /* 0x000ee80000300800 */
[----:B----4-:R0:W-:Y:S04]  /*48ff0*/  STS.U8 [R2+UR4+0xd280], R20 ;  /* 0x00d2801402007988 */ /* 0x0101e80008000004 */
[----:B0-----:R-:W4:Y:S04]  /*49000*/  LDL.LU R20, [R1+0x5c] ;  /* 0x00005c0001147983 */ /* 0x001f280000300800 */
[----:B------:R0:W-:Y:S04]  /*49010*/  STS.U8 [R2+UR4+0xd340], R28 ;  /* 0x00d3401c02007988 */ /* 0x0001e80008000004 */
[----:B0-----:R-:W4:Y:S04]  /*49020*/  LDL.LU R28, [R1+0x17c8] ;  /* 0x0017c800011c7983 */ /* 0x001f280000300800 */
[----:B------:R0:W-:Y:S04]  /*49030*/  STS.U8 [R2+UR4+0xd300], R22 ;  /* 0x00d3001602007988 */ /* 0x0001e80008000004 */
[----:B------:R-:W4:Y:S04]  /*49040*/  LDL.LU R7, [R1+0x17c4] ;  /* 0x0017c40001077983 */ /* 0x000f280000300800 */
[----:B------:R-:W4:Y:S04]  /*49050*/  LDL.LU R6, [R1+0x17c0] ;  /* 0x0017c00001067983 */ /* 0x000f280000300800 */
[----:B------:R-:W4:Y:S04]  /*49060*/  LDL.LU R5, [R1+0x17bc] ;  /* 0x0017bc0001057983 */ /* 0x000f280000300800 */
[----:B------:R-:W4:Y:S04]  /*49070*/  LDL.LU R4, [R1+0x17b8] ;  /* 0x0017b80001047983 */ /* 0x000f280000300800 */
[----:B------:R-:W4:Y:S04]  /*49080*/  LDL.LU R3, [R1+0x17b4] ;  /* 0x0017b40001037983 */ /* 0x000f280000300800 */
[----:B------:R-:W4:Y:S04]  /*49090*/  LDL.LU R16, [R1+0x17b0] ;  /* 0x0017b00001107983 */ /* 0x000f280000300800 */
[----:B------:R-:W4:Y:S04]  /*490a0*/  LDL.LU R18, [R1+0x17ac] ;  /* 0x0017ac0001127983 */ /* 0x000f280000300800 */
[----:B0-----:R-:W4:Y:S04]  /*490b0*/  LDL.LU R22, [R1+0x16c4] ;  /* 0x0016c40001167983 */ /* 0x001f280000300800 */
[----:B--2---:R0:W-:Y:S04]  /*490c0*/  STS.U8 [R2+UR4+0xd3c0], R24 ;  /* 0x00d3c01802007988 */ /* 0x0041e80008000004 */
[----:B------:R-:W-:Y:S04]  /*490d0*/  STS.U8 [R2+UR4+0xd380], R19 ;  /* 0x00d3801302007988 */ /* 0x000fe80008000004 */
[----:B------:R1:W-:Y:S04]  /*490e0*/  STS.U8 [R2+UR4+0xe200], R0 ;  /* 0x00e2000002007988 */ /* 0x0003e80008000004 */
[----:B------:R-:W-:Y:S04]  /*490f0*/  STS.U8 [R2+UR4+0xe240], R14 ;  /* 0x00e2400e02007988 */ /* 0x000fe80008000004 */
[----:B------:R-:W-:Y:S04]  /*49100*/  STS.U8 [R2+UR4+0xe280], R15 ;  /* 0x00e2800f02007988 */ /* 0x000fe80008000004 */
[----:B------:R-:W-:Y:S04]  /*49110*/  STS.U8 [R2+UR4+0xe2c0], R29 ;  /* 0x00e2c01d02007988 */ /* 0x000fe80008000004 */
[----:B------:R-:W-:Y:S04]  /*49120*/  STS.U8 [R2+UR4+0xe300], R27 ;  /* 0x00e3001b02007988 */ /* 0x000fe80008000004 */
[----:B------:R-:W-:Y:S04]  /*49130*/  STS.U8 [R2+UR4+0xe340], R25 ;  /* 0x00e3401902007988 */ /* 0x000fe80008000004 */
[----:B------:R-:W-:Y:S04]  /*49140*/  STS.U8 [R2+UR4+0xe380], R23 ;  /* 0x00e3801702007988 */ /* 0x000fe80008000004 */
[----:B0-----:R-:W2:Y:S04]  /*49150*/  LDL.LU R24, [R1+0x16c0] ;  /* 0x0016c00001187983 */ /* 0x001ea80000300800 */
[----:B------:R-:W-:Y:S04]  /*49160*/  STS.U8 [R2+UR4+0xe3c0], R21 ;  /* 0x00e3c01502007988 */ /* 0x000fe80008000004 */
[----:B------:R-:W-:Y:S04]  /*49170*/  STS.U8 [R2+UR4+0xf240], R17 ;  /* 0x00f2401102007988 */ /* 0x000fe80008000004 */
[----:B------:R-:W-:Y:S04]  /*49180*/  STS.U8 [R2+UR4+0xf200], R13 ;  /* 0x00f2000d02007988 */ /* 0x000fe80008000004 */
[----:B------:R-:W-:Y:S01]  /*49190*/  STS.U8 [R2+UR4+0xf2c0], R12 ;  /* 0x00f2c00c02007988 */ /* 0x000fe20008000004 */
[----:B-1----:R-:W-:-:S03]  /*491a0*/  LOP3.LUT R0, R10, 0x10, RZ, 0x3c, !PT ;  /* 0x000000100a007812 */ /* 0x002fc600078e3cff */
[----:B---3--:R0:W-:Y:S04]  /*491b0*/  STS.U8 [R2+UR4+0xf280], R26 ;  /* 0x00f2801a02007988 */ /* 0x0081e80008000004 */
[----:B------:R-:W-:Y:S04]  /*491c0*/  STS.U8 [R2+UR4+0xf340], R11 ;  /* 0x00f3400b02007988 */ /* 0x000fe80008000004 */
[----:B0-----:R-:W3:Y:S04]  /*491d0*/  LDL.LU R26, [R1+0x16bc] ;  /* 0x0016bc00011a7983 */ /* 0x001ee80000300800 */
[----:B------:R-:W-:Y:S04]  /*491e0*/  STS.U8 [R2+UR4+0xf300], R9 ;  /* 0x00f3000902007988 */ /* 0x000fe80008000004 */
[----:B------:R-:W-:Y:S04]  /*491f0*/  STS.U8 [R2+UR4+0xf3c0], R8 ;  /* 0x00f3c00802007988 */ /* 0x000fe80008000004 */
[----:B----4-:R0:W-:Y:S04]  /*49200*/  STS.U8 [R2+UR4+0xf380], R20 ;  /* 0x00f3801402007988 */ /* 0x0101e80008000004 */
[----:B0-----:R-:W4:Y:S04]  /*49210*/  LDL.LU R20, [R1+0x16b8] ;  /* 0x0016b80001147983 */ /* 0x001f280000300800 */
[----:B------:R0:W-:Y:S04]  /*49220*/  STS.U8 [R0+UR4+0x400], R28 ;  /* 0x0004001c00007988 */ /* 0x0001e80008000004 */
[----:B0-----:R-:W4:Y:S04]  /*49230*/  LDL.LU R28, [R1+0x16b4] ;  /* 0x0016b400011c7983 */ /* 0x001f280000300800 */
        /* <DEDUP_REMOVED lines=21> */
[----:B------:R-:W4:Y:S04]  /*49390*/  LDL.LU R11, [R1+0x14b8] ;  /* 0x0014b800010b7983 */ /* 0x000f280000300800 */
[----:B------:R-:W4:Y:S04]  /*493a0*/  LDL.LU R10, [R1+0x14b4] ;  /* 0x0014b400010a7983 */ /* 0x000f280000300800 */
        /* <DEDUP_REMOVED lines=8> */
[----:B------:R-:W3:Y:S04]  /*49430*/  LDL.LU R5, [R1+0x13b8] ;  /* 0x0013b80001057983 */ /* 0x000ee80000300800 */
[----:B------:R-:W3:Y:S04]  /*49440*/  LDL.LU R4, [R1+0x13b4] ;  /* 0x0013b40001047983 */ /* 0x000ee80000300800 */
[----:B------:R-:W3:Y:S04]  /*49450*/  LDL.LU R3, [R1+0x13b0] ;  /* 0x0013b00001037983 */ /* 0x000ee80000300800 */
[----:B------:R-:W3:Y:S04]  /*49460*/  LDL.LU R16, [R1+0x13ac] ;  /* 0x0013ac0001107983 */ /* 0x000ee80000300800 */
[----:B------:R-:W3:Y:S04]  /*49470*/  LDL.LU R18, [R1+0x13a8] ;  /* 0x0013a80001127983 */ /* 0x000ee80000300800 */
[----:B----4-:R0:W-:Y:S04]  /*49480*/  STS.U8 [R0+UR4+0x1480], R20 ;  /* 0x0014801400007988 */ /* 0x0101e80008000004 */
[----:B0-----:R-:W4:Y:S04]  /*49490*/  LDL.LU R20, [R1+0x13a4] ;  /* 0x0013a40001147983 */ /* 0x001f280000300800 */
[----:B------:R0:W-:Y:S04]  /*494a0*/  STS.U8 [R0+UR4+0x1540], R28 ;  /* 0x0015401c00007988 */ /* 0x0001e80008000004 */
[----:B0-----:R-:W4:Y:S04]  /*494b0*/  LDL.LU R28, [R1+0x12c0] ;  /* 0x0012c000011c7983 */ /* 0x001f280000300800 */
        /* <DEDUP_REMOVED lines=13> */
[----:B------:R-:W-:Y:S04]  /*49590*/  STS.U8 [R0+UR4+0x34c0], R11 ;  /* 0x0034c00b00007988 */ /* 0x000fe80008000004 */
[----:B------:R-:W-:Y:S04]  /*495a0*/  STS.U8 [R0+UR4+0x3480], R10 ;  /* 0x0034800a00007988 */ /* 0x000fe80008000004 */
[----:B------:R-:W-:Y:S04]  /*495b0*/  STS.U8 [R0+UR4+0x3540], R9 ;  /* 0x0035400900007988 */ /* 0x000fe80008000004 */
[----:B------:R-:W-:Y:S04]  /*495c0*/  STS.U8 [R0+UR4+0x3500], R8 ;  /* 0x0035000800007988 */ /* 0x000fe80008000004 */
[----:B0-----:R-:W4:Y:S04]  /*495d0*/  LDL.LU R22, [R1+0x12bc] ;  /* 0x0012bc0001167983 */ /* 0x001f280000300800 */
[----:B--2---:R0:W-:Y:S04]  /*495e0*/  STS.U8 [R0+UR4+0x35c0], R24 ;  /* 0x0035c01800007988 */ /* 0x0041e80008000004 */
[----:B0-----:R-:W2:Y:S04]  /*495f0*/  LDL.LU R24, [R1+0x12b8] ;  /* 0x0012b80001187983 */ /* 0x001ea80000300800 */
[----:B---3--:R0:W-:Y:S04]  /*49600*/  STS.U8 [R0+UR4+0x3580], R26 ;  /* 0x0035801a00007988 */ /* 0x0081e80008000004 */
[----:B------:R-:W-:Y:S04]  /*49610*/  STS.U8 [R0+UR4+0x4400], R7 ;  /* 0x0044000700007988 */ /* 0x000fe80008000004 */
[----:B------:R-:W-:Y:S04]  /*49620*/  STS.U8 [R0+UR4+0x4440], R6 ;  /* 0x0044400600007988 */ /* 0x000fe80008000004 */
[----:B------:R-:W-:Y:S04]  /*49630*/  STS.U8 [R0+UR4+0x4480], R5 ;  /* 0x0044800500007988 */ /* 0x000fe80008000004 */
[----:B0-----:R-:W3:Y:S04]  /*49640*/  LDL.LU R26, [R1+0x12b4] ;  /* 0x0012b400011a7983 */ /* 0x001ee80000300800 */
[----:B------:R-:W3:Y:S04]  /*49650*/  LDL.LU R19, [R1+0x12b0] ;  /* 0x0012b00001137983 */ /* 0x000ee80000300800 */
[----:B------:R-:W3:Y:S04]  /*49660*/  LDL.LU R2, [R1+0x12ac] ;  /* 0x0012ac0001027983 */ /* 0x000ee80000300800 */
[----:B------:R-:W3:Y:S04]  /*49670*/  LDL.LU R14, [R1+0x12a4] ;  /* 0x0012a400010e7983 */ /* 0x000ee80000300800 */
[----:B------:R-:W3:Y:S04]  /*49680*/  LDL.LU R15, [R1+0x12a0] ;  /* 0x0012a000010f7983 */ /* 0x000ee80000300800 */
[----:B------:R-:W3:Y:S04]  /*49690*/  LDL.LU R29, [R1+0x11b8] ;  /* 0x0011b800011d7983 */ /* 0x000ee80000300800 */
[----:B------:R-:W3:Y:S04]  /*496a0*/  LDL.LU R27, [R1+0x11b4] ;  /* 0x0011b400011b7983 */ /* 0x000ee80000300800 */
[----:B------:R-:W-:Y:S04]  /*496b0*/  STS.U8 [R0+UR4+0x44c0], R4 ;  /* 0x0044c00400007988 */ /* 0x000fe80008000004 */
[----:B------:R-:W3:Y:S04]  /*496c0*/  LDL.LU R25, [R1+0x11b0] ;  /* 0x0011b00001197983 */ /* 0x000ee80000300800 */
[----:B------:R-:W-:Y:S04]  /*496d0*/  STS.U8 [R0+UR4+0x4500], R3 ;  /* 0x0045000300007988 */ /* 0x000fe80008000004 */
[----:B------:R-:W3:Y:S04]  /*496e0*/  LDL.LU R23, [R1+0x11ac] ;  /* 0x0011ac0001177983 */ /* 0x000ee80000300800 */
[----:B------:R-:W-:Y:S04]  /*496f0*/  STS.U8 [R0+UR4+0x4540], R16 ;  /* 0x0045401000007988 */ /* 0x000fe80008000004 */
[----:B------:R-:W3:Y:S04]  /*49700*/  LDL.LU R21, [R1+0x11a8] ;  /* 0x0011a80001157983 */ /* 0x000ee80000300800 */
[----:B------:R-:W-:Y:S04]  /*49710*/  STS.U8 [R0+UR4+0x4580], R18 ;  /* 0x0045801200007988 */ /* 0x000fe80008000004 */
[----:B------:R-:W3:Y:S04]  /*49720*/  LDL.LU R17, [R1+0x11a4] ;  /* 0x0011a40001117983 */ /* 0x000ee80000300800 */
[----:B------:R-:W3:Y:S04]  /*49730*/  LDL.LU R13, [R1+0x11a0] ;  /* 0x0011a000010d7983 */ /* 0x000ee80000300800 */
[----:B------:R-:W3:Y:S04]  /*49740*/  LDL.LU R12, [R1+0x119c] ;  /* 0x00119c00010c7983 */ /* 0x000ee80000300800 */
[----:B----4-:R-:W-:Y:S04]  /*49750*/  STS.U8 [R0+UR4+0x45c0], R20 ;  /* 0x0045c01400007988 */ /* 0x010fe80008000004 */
[----:B------:R0:W-:Y:S04]  /*49760*/  STS.U8 [R0+UR4+0x5440], R28 ;  /* 0x0054401c00007988 */ /* 0x0001e80008000004 */
[----:B0-----:R-:W4:Y:S04]  /*49770*/  LDL.LU R28, [R1+0x1078] ;  /* 0x00107800011c7983 */ /* 0x001f280000300800 */
[----:B------:R-:W4:Y:S04]  /*49780*/  LDL.LU R11, [R1+0x1074] ;  /* 0x00107400010b7983 */ /* 0x000f280000300800 */
[----:B------:R-:W4:Y:S04]  /*49790*/  LDL.LU R10, [R1+0x1070] ;  /* 0x00107000010a7983 */ /* 0x000f280000300800 */
[----:B------:R-:W4:Y:S04]  /*497a0*/  LDL.LU R9, [R1+0x106c] ;  /* 0x00106c0001097983 */ /* 0x000f280000300800 */
[----:B------:R-:W4:Y:S04]  /*497b0*/  LDL.LU R8, [R1+0x1068] ;  /* 0x0010680001087983 */ /* 0x000f280000300800 */
        /* <DEDUP_REMOVED lines=10> */
[----:B--2---:R0:W-:Y:S04]  /*49860*/  STS.U8 [R0+UR4+0x54c0], R24 ;  /* 0x0054c01800007988 */ /* 0x0041e80008000004 */
[----:B0-----:R-:W2:Y:S04]  /*49870*/  LDL.LU R24, [R1+0xf60] ;  /* 0x000f600001187983 */ /* 0x001ea80000300800 */
[----:B---3--:R0:W-:Y:S04]  /*49880*/  STS.U8 [R0+UR4+0x5480], R26 ;  /* 0x0054801a00007988 */ /* 0x0081e80008000004 */
        /* <DEDUP_REMOVED lines=13> */
[----:B----4-:R0:W-:Y:S04]  /*49960*/  STS.U8 [R0+UR4+0x7440], R28 ;  /* 0x0074401c00007988 */ /* 0x0101e80008000004 */
[----:B0-----:R-:W4:Y:S04]  /*49970*/  LDL.LU R28, [R1+0xe64] ;  /* 0x000e6400011c7983 */ /* 0x001f280000300800 */
[----:B------:R-:W-:Y:S04]  /*49980*/  STS.U8 [R0+UR4+0x7400], R11 ;  /* 0x0074000b00007988 */ /* 0x000fe80008000004 */
[----:B------:R-:W-:Y:S04]  /*49990*/  STS.U8 [R0+UR4+0x74c0], R10 ;  /* 0x0074c00a00007988 */ /* 0x000fe80008000004 */
[----:B------:R-:W-:Y:S04]  /*499a0*/  STS.U8 [R0+UR4+0x7480], R9 ;  /* 0x0074800900007988 */ /* 0x000fe80008000004 */
[----:B------:R-:W-:Y:S04]  /*499b0*/  STS.U8 [R0+UR4+0x7540], R8 ;  /* 0x0075400800007988 */ /* 0x000fe80008000004 */
[----:B------:R0:W-:Y:S04]  /*499c0*/  STS.U8 [R0+UR4+0x7500], R20 ;  /* 0x0075001400007988 */ /* 0x0001e80008000004 */
[----:B0-----:R-:W4:Y:S04]  /*499d0*/  LDL.LU R20, [R1+0xe60] ;  /* 0x000e600001147983 */ /* 0x001f280000300800 */
[----:B------:R0:W-:Y:S04]  /*499e0*/  STS.U8 [R0+UR4+0x75c0], R22 ;  /* 0x0075c01600007988 */ /* 0x0001e80008000004 */
[----:B------:R-:W-:Y:S04]  /*499f0*/  STS.U8 [R0+UR4+0x7580], R7 ;  /* 0x0075800700007988 */ /* 0x000fe80008000004 */
        /* <DEDUP_REMOVED lines=25> */
[----:B---3--:R0:W-:Y:S04]  /*49b90*/  STS.U8 [R0+UR4+0x85c0], R26 ;  /* 0x0085c01a00007988 */ /* 0x0081e80008000004 */
[----:B0-----:R-:W3:Y:S04]  /*49ba0*/  LDL.LU R26, [R1+0xa28] ;  /* 0x000a2800011a7983 */ /* 0x001ee80000300800 */
[----:B----4-:R0:W-:Y:S04]  /*49bb0*/  STS.U8 [R0+UR4+0x9440], R28 ;  /* 0x0094401c00007988 */ /* 0x0101e80008000004 */
        /* <DEDUP_REMOVED lines=8> */
[----:B------:R0:W-:Y:S04]  /*49c40*/  STS.U8 [R0+UR4+0x9400], R20 ;  /* 0x0094001400007988 */ /* 0x0001e80008000004 */
[----:B0-----:R-:W4:Y:S04]  /*49c50*/  LDL.LU R20, [R1+0x354] ;  /* 0x0003540001147983 */ /* 0x001f280000300800 */
        /* <DEDUP_REMOVED lines=11> */
[----:B------:R-:W-:Y:S04]  /*49d10*/  STS.U8 [R0+UR4+0xa500], R17 ;  /* 0x00a5001100007988 */ /* 0x000fe80008000004 */
[----:B------:R-:W-:Y:S04]  /*49d20*/  STS.U8 [R0+UR4+0xa540], R13 ;  /* 0x00a5400d00007988 */ /* 0x000fe80008000004 */
[----:B------:R-:W-:Y:S04]  /*49d30*/  STS.U8 [R0+UR4+0xa580], R12 ;  /* 0x00a5800c00007988 */ /* 0x000fe80008000004 */
[----:B--2---:R0:W-:Y:S04]  /*49d40*/  STS.U8 [R0+UR4+0xa5c0], R24 ;  /* 0x00a5c01800007988 */ /* 0x0041e80008000004 */
[----:B------:R-:W-:Y:S04]  /*49d50*/  STS.U8 [R0+UR4+0xb440], R11 ;  /* 0x00b4400b00007988 */ /* 0x000fe80008000004 */
[----:B------:R-:W-:Y:S04]  /*49d60*/  STS.U8 [R0+UR4+0xb400], R10 ;  /* 0x00b4000a00007988 */ /* 0x000fe80008000004 */
[----:B------:R-:W-:Y:S04]  /*49d70*/  STS.U8 [R0+UR4+0xb4c0], R9 ;  /* 0x00b4c00900007988 */ /* 0x000fe80008000004 */
[----:B------:R-:W-:Y:S04]  /*49d80*/  STS.U8 [R0+UR4+0xb480], R8 ;  /* 0x00b4800800007988 */ /* 0x000fe80008000004 */
[----:B0-----:R-:W2:Y:S04]  /*49d90*/  LDL.LU R24, [R1+0x34c] ;  /* 0x00034c0001187983 */ /* 0x001ea80000300800 */
[----:B---3--:R0:W-:Y:S04]  /*49da0*/  STS.U8 [R0+UR4+0xb540], R26 ;  /* 0x00b5401a00007988 */ /* 0x0081e80008000004 */
[----:B0-----:R-:W3:Y:S04]  /*49db0*/  LDL.LU R26, [R1+0x258] ;  /* 0x00025800011a7983 */ /* 0x001ee80000300800 */
[----:B----4-:R0:W-:Y:S04]  /*49dc0*/  STS.U8 [R0+UR4+0xb500], R28 ;  /* 0x00b5001c00007988 */ /* 0x0101e80008000004 */
        /* <DEDUP_REMOVED lines=21> */
[----:B------:R0:W-:Y:S04]  /*49f20*/  STS.U8 [R0+UR4+0xc540], R20 ;  /* 0x00c5401400007988 */ /* 0x0001e80008000004 */
        /* <DEDUP_REMOVED lines=12> */
[----:B-1----:R-:W4:Y:S04]  /*49ff0*/  LDL.LU R22, [R1+0x17a0] ;  /* 0x0017a00001167983 */ /* 0x002f280000300800 */
[----:B--2---:R0:W-:Y:S04]  /*4a000*/  STS.U8 [R0+UR4+0xc5c0], R24 ;  /* 0x00c5c01800007988 */ /* 0x0041e80008000004 */
[----:B0-----:R-:W2:Y:S04]  /*4a010*/  LDL.LU R24, [R1+0x179c] ;  /* 0x00179c0001187983 */ /* 0x001ea80000300800 */
[----:B---3--:R0:W-:Y:S04]  /*4a020*/  STS.U8 [R0+UR4+0xd440], R26 ;  /* 0x00d4401a00007988 */ /* 0x0081e80008000004 */
[----:B0-----:R-:W3:Y:S04]  /*4a030*/  LDL.LU R26, [R1+0x1798] ;  /* 0x00179800011a7983 */ /* 0x001ee80000300800 */
[----:B----4-:R0:W-:Y:S04]  /*4a040*/  STS.U8 [R0+UR4+0xd400], R28 ;  /* 0x00d4001c00007988 */ /* 0x0101e80008000004 */
        /* <DEDUP_REMOVED lines=13> */
[----:B------:R0:W-:Y:S02]  /*4a120*/  STS.U8 [R0+UR4+0xe580], R18 ;  /* 0x00e5801200007988 */ /* 0x0001e40008000004 */
[----:B0-----:R-:W0:Y:S02]  /*4a130*/  S2R R18, SR_TID.X ;  /* 0x0000000000127919 */ /* 0x001e240000002100 */
[----:B0-----:R-:W-:-:S04]  /*4a140*/  LOP3.LUT R18, R18, 0x3f, RZ, 0xc0, !PT ;  /* 0x0000003f12127812 */ /* 0x001fc800078ec0ff */
[----:B------:R-:W-:Y:S01]  /*4a150*/  LOP3.LUT R2, R18, 0x18, RZ, 0x3c, !PT ;  /* 0x0000001812027812 */ /* 0x000fe200078e3cff */
[----:B------:R0:W-:Y:S04]  /*4a160*/  STL [R1+0x4130], R18 ;  /* 0x0041301201007387 */ /* 0x0001e80000100800 */
[----:B0-----:R-:W2:Y:S04]  /*4a170*/  LDL.LU R18, [R1+0x16a0] ;  /* 0x0016a00001127983 */ /* 0x001ea80000300800 */
[----:B--2---:R0:W-:Y:S04]  /*4a180*/  STL [R1+0x414c], R18 ;  /* 0x00414c1201007387 */ /* 0x0041e80000100800 */
[----:B0-----:R-:W2:Y:S04]  /*4a190*/  LDL.LU R18, [R1+0x16a4] ;  /* 0x0016a40001127983 */ /* 0x001ea80000300800 */
[----:B--2---:R0:W-:Y:S04]  /*4a1a0*/  STL [R1+0x4150], R18 ;  /* 0x0041501201007387 */ /* 0x0041e80000100800 */
[----:B0-----:R-:W2:Y:S04]  /*4a1b0*/  LDL.LU R18, [R1+0x178c] ;  /* 0x00178c0001127983 */ /* 0x001ea80000300800 */
        /* <DEDUP_REMOVED lines=9> */
[----:B--2---:R0:W-:Y:S04]  /*4a250*/  STL [R1+0x4154], R18 ;  /* 0x0041541201007387 */ /* 0x0041e80000100800 */
[----:B0-----:R-:W2:Y:S04]  /*4a260*/  LDL.LU R18, [R1+0x1790] ;  /* 0x0017900001127983 */ /* 0x001ea80000300800 */
        /* <DEDUP_REMOVED lines=20> */
[----:B------:R0:W-:Y:S04]  /*4a3b0*/  STS.U8 [R2+UR4+0x600], R16 ;  /* 0x0006001002007988 */ /* 0x0001e80008000004 */
[----:B------:R-:W2:Y:S04]  /*4a3c0*/  LDL.LU R3, [R1+0x1488] ;  /* 0x0014880001037983 */ /* 0x000ea80000300800 */
[----:B------:R1:W-:Y:S04]  /*4a3d0*/  STS.U8 [R2+UR4+0x640], R20 ;  /* 0x0006401402007988 */ /* 0x0003e80008000004 */
[----:B------:R0:W-:Y:S04]  /*4a3e0*/  STS.U8 [R2+UR4+0x680], R22 ;  /* 0x0006801602007988 */ /* 0x0001e80008000004 */
[----:B------:R0:W-:Y:S04]  /*4a3f0*/  STS.U8 [R2+UR4+0x6c0], R24 ;  /* 0x0006c01802007988 */ /* 0x0001e80008000004 */
[----:B---3--:R3:W-:Y:S04]  /*4a400*/  STS.U8 [R2+UR4+0x700], R26 ;  /* 0x0007001a02007988 */ /* 0x0087e80008000004 */
[----:B----4-:R4:W-:Y:S04]  /*4a410*/  STS.U8 [R2+UR4+0x740], R28 ;  /* 0x0007401c02007988 */ /* 0x0109e80008000004 */
[----:B0-----:R-:W2:Y:S04]  /*4a420*/  LDL.LU R16, [R1+0x1484] ;  /* 0x0014840001107983 */ /* 0x001ea80000300800 */
[----:B-1----:R-:W2:Y:S04]  /*4a430*/  LDL.LU R20, [R1+0x13a0] ;  /* 0x0013a00001147983 */ /* 0x002ea80000300800 */
[----:B------:R-:W2:Y:S04]  /*4a440*/  LDL.LU R22, [R1+0x139c] ;  /* 0x00139c0001167983 */ /* 0x000ea80000300800 */
[----:B------:R-:W2:Y:S04]  /*4a450*/  LDL.LU R24, [R1+0x1398] ;  /* 0x0013980001187983 */ /* 0x000ea80000300800 */
[----:B---3--:R-:W3:Y:S04]  /*4a460*/  LDL.LU R26, [R1+0x1394] ;  /* 0x00139400011a7983 */ /* 0x008ee80000300800 */
[----:B----4-:R-:W4:Y:S04]  /*4a470*/  LDL.LU R28, [R1+0x1390] ;  /* 0x00139000011c7983 */ /* 0x010f280000300800 */
[----:B--2---:R0:W-:Y:S04]  /*4a480*/  STS.U8 [R2+UR4+0x780], R18 ;  /* 0x0007801202007988 */ /* 0x0041e80008000004 */
[----:B0-----:R-:W2:Y:S04]  /*4a490*/  LDL.LU R18, [R1+0x4154] ;  /* 0x0041540001127983 */ /* 0x001ea80000300800 */
[----:B--2---:R0:W-:Y:S04]  /*4a4a0*/  STS.U8 [R2+UR4+0x7c0], R18 ;  /* 0x0007c01202007988 */ /* 0x0041e80008000004 */
[----:B0-----:R-:W2:Y:S04]  /*4a4b0*/  LDL.LU R18, [R1+0x4150] ;  /* 0x0041500001127983 */ /* 0x001ea80000300800 */
[----:B--2---:R0:W-:Y:S04]  /*4a4c0*/  STS.U8 [R2+UR4+0x1640], R18 ;  /* 0x0016401202007988 */ /* 0x0041e80008000004 */
[----:B0-----:R-:W2:Y:S04]  /*4a4d0*/  LDL.LU R18, [R1+0x414c] ;  /* 0x00414c0001127983 */ /* 0x001ea80000300800 */
[----:B--2---:R-:W-:Y:S04]  /*4a4e0*/  STS.U8 [R2+UR4+0x1600], R18 ;  /* 0x0016001202007988 */ /* 0x004fe80008000004 */
        /* <DEDUP_REMOVED lines=25> */
[----:B---3--:R-:W-:Y:S04]  /*4a680*/  STS.U8 [R2+UR4+0x46c0], R26 ;  /* 0x0046c01a02007988 */ /* 0x008fe80008000004 */
[----:B----4-:R0:W-:Y:S04]  /*4a690*/  STS.U8 [R2+UR4+0x4700], R28 ;  /* 0x0047001c02007988 */ /* 0x0101e80008000004 */
[----:B0-----:R-:W2:Y:S04]  /*4a6a0*/  LDL.LU R28, [R1+0x138c] ;  /* 0x00138c00011c7983 */ /* 0x001ea80000300800 */
[----:B------:R-:W3:Y:S04]  /*4a6b0*/  LDL.LU R18, [R1+0x129c] ;  /* 0x00129c0001127983 */ /* 0x000ee80000300800 */
[----:B---3--:R0:W-:Y:S04]  /*4a6c0*/  STL [R1+0x4144], R18 ;  /* 0x0041441201007387 */ /* 0x0081e80000100800 */
[----:B0-----:R-:W3:Y:S04]  /*4a6d0*/  LDL.LU R18, [R1+0x1384] ;  /* 0x0013840001127983 */ /* 0x001ee80000300800 */
[----:B---3--:R0:W-:Y:S04]  /*4a6e0*/  STL [R1+0x4148], R18 ;  /* 0x0041481201007387 */ /* 0x0081e80000100800 */
[----:B0-----:R-:W3:Y:S04]  /*4a6f0*/  LDL.LU R18, [R1+0x1388] ;  /* 0x0013880001127983 */ /* 0x001ee80000300800 */
        /* <DEDUP_REMOVED lines=30> */
[----:B---3--:R0:W-:Y:S04]  /*4a8e0*/  STS.U8 [R2+UR4+0x47c0], R18 ;  /* 0x0047c01202007988 */ /* 0x0081e80008000004 */
[----:B0-----:R-:W3:Y:S04]  /*4a8f0*/  LDL.LU R18, [R1+0x4144] ;  /* 0x0041440001127983 */ /* 0x001ee80000300800 */
[----:B---3--:R-:W-:Y:S04]  /*4a900*/  STS.U8 [R2+UR4+0x5640], R18 ;  /* 0x0056401202007988 */ /* 0x008fe80008000004 */
[----:B----4-:R-:W-:Y:S04]  /*4a910*/  STS.U8 [R2+UR4+0x5600], R19 ;  /* 0x0056001302007988 */ /* 0x010fe80008000004 */
        /* <DEDUP_REMOVED lines=25> */
[----:B0-----:R-:W3:Y:S04]  /*4aab0*/  LDL.LU R26, [R1+0xf48] ;  /* 0x000f4800011a7983 */ /* 0x001ee80000300800 */
[----:B------:R-:W4:Y:S04]  /*4aac0*/  LDL.LU R18, [R1+0xf3c] ;  /* 0x000f3c0001127983 */ /* 0x000f280000300800 */
[----:B----4-:R0:W-:Y:S04]  /*4aad0*/  STL [R1+0x413c], R18 ;  /* 0x00413c1201007387 */ /* 0x0101e80000100800 */
[----:B0-----:R-:W4:Y:S04]  /*4aae0*/  LDL.LU R18, [R1+0xf40] ;  /* 0x000f400001127983 */ /* 0x001f280000300800 */
[----:B--2---:R-:W-:Y:S04]  /*4aaf0*/  STS.U8 [R2+UR4+0x86c0], R28 ;  /* 0x0086c01c02007988 */ /* 0x004fe80008000004 */
[----:B----4-:R0:W-:Y:S04]  /*4ab00*/  STL [R1+0x4140], R18 ;  /* 0x0041401201007387 */ /* 0x0101e80000100800 */
[----:B0-----:R-:W2:Y:S04]  /*4ab10*/  LDL.LU R18, [R1+0xf44] ;  /* 0x000f440001127983 */ /* 0x001ea80000300800 */
        /* <DEDUP_REMOVED lines=25> */
[----:B---3--:R0:W-:Y:S04]  /*4acb0*/  STS.U8 [R2+UR4+0x8700], R26 ;  /* 0x0087001a02007988 */ /* 0x0081e80008000004 */
[----:B------:R-:W3:Y:S04]  /*4acc0*/  LDL.LU R24, [R1+0x344] ;  /* 0x0003440001187983 */ /* 0x000ee80000300800 */
[----:B0-----:R-:W3:Y:S04]  /*4acd0*/  LDL.LU R26, [R1+0x340] ;  /* 0x00034000011a7983 */ /* 0x001ee80000300800 */
[----:B--2---:R0:W-:Y:S04]  /*4ace0*/  STS.U8 [R2+UR4+0x8740], R18 ;  /* 0x0087401202007988 */ /* 0x0041e80008000004 */
[----:B0-----:R-:W2:Y:S04]  /*4acf0*/  LDL.LU R18, [R1+0x4140] ;  /* 0x0041400001127983 */ /* 0x001ea80000300800 */
[----:B--2---:R0:W-:Y:S04]  /*4ad00*/  STS.U8 [R2+UR4+0x8780], R18 ;  /* 0x0087801202007988 */ /* 0x0041e80008000004 */
[----:B0-----:R-:W2:Y:S04]  /*4ad10*/  LDL.LU R18, [R1+0x413c] ;  /* 0x00413c0001127983 */ /* 0x001ea80000300800 */
[----:B--2---:R-:W-:Y:S04]  /*4ad20*/  STS.U8 [R2+UR4+0x87c0], R18 ;  /* 0x0087c01202007988 */ /* 0x004fe80008000004 */
        /* <DEDUP_REMOVED lines=24> */
[----:B0-----:R-:W2:Y:S04]  /*4aeb0*/  LDL.LU R28, [R1+0x33c] ;  /* 0x00033c00011c7983 */ /* 0x001ea80000300800 */
[----:B------:R-:W4:Y:S04]  /*4aec0*/  LDL.LU R18, [R1+0x330] ;  /* 0x0003300001127983 */ /* 0x000f280000300800 */
[----:B----4-:R0:W-:Y:S04]  /*4aed0*/  STL [R1+0x4134], R18 ;  /* 0x0041341201007387 */ /* 0x0101e80000100800 */
[----:B0-----:R-:W4:Y:S04]  /*4aee0*/  LDL.LU R18, [R1+0x334] ;  /* 0x0003340001127983 */ /* 0x001f280000300800 */
[----:B------:R-:W-:Y:S04]  /*4aef0*/  STS.U8 [R2+UR4+0xc600], R22 ;  /* 0x00c6001602007988 */ /* 0x000fe80008000004 */
[----:B---3--:R-:W-:Y:S04]  /*4af00*/  STS.U8 [R2+UR4+0xc640], R24 ;  /* 0x00c6401802007988 */ /* 0x008fe80008000004 */
[----:B----4-:R0:W-:Y:S04]  /*4af10*/  STL [R1+0x4138], R18 ;  /* 0x0041381201007387 */ /* 0x0101e80000100800 */
        /* <DEDUP_REMOVED lines=27> */
[----:B--2---:R1:W-:Y:S04]  /*4b0d0*/  STS.U8 [R2+UR4+0xc6c0], R28 ;  /* 0x00c6c01c02007988 */ /* 0x0043e80008000004 */
[----:B0-----:R-:W2:Y:S04]  /*4b0e0*/  LDL.LU R26, [R1+0x1788] ;  /* 0x00178800011a7983 */ /* 0x001ea80000300800 */
[----:B-1----:R-:W2:Y:S04]  /*4b0f0*/  LDL.LU R28, [R1+0x1784] ;  /* 0x00178400011c7983 */ /* 0x002ea80000300800 */
[----:B---3--:R0:W-:Y:S04]  /*4b100*/  STS.U8 [R2+UR4+0xc700], R18 ;  /* 0x00c7001202007988 */ /* 0x0081e80008000004 */
[----:B0-----:R-:W3:Y:S04]  /*4b110*/  LDL.LU R18, [R1+0x4138] ;  /* 0x0041380001127983 */ /* 0x001ee80000300800 */
[----:B---3--:R0:W-:Y:S04]  /*4b120*/  STS.U8 [R2+UR4+0xc740], R18 ;  /* 0x00c7401202007988 */ /* 0x0081e80008000004 */
[----:B0-----:R-:W3:Y:S04]  /*4b130*/  LDL.LU R18, [R1+0x4134] ;  /* 0x0041340001127983 */ /* 0x001ee80000300800 */
[----:B---3--:R0:W-:Y:S04]  /*4b140*/  STS.U8 [R2+UR4+0xc780], R18 ;  /* 0x00c7801202007988 */ /* 0x0081e80008000004 */
[----:B----4-:R1:W-:Y:S04]  /*4b150*/  STS.U8 [R2+UR4+0xc7c0], R19 ;  /* 0x00c7c01302007988 */ /* 0x0103e80008000004 */
[----:B0-----:R-:W3:Y:S04]  /*4b160*/  LDL.LU R18, [R1+0x4130] ;  /* 0x0041300001127983 */ /* 0x001ee80000300800 */
[----:B-1----:R-:W4:Y:S04]  /*4b170*/  LDL.LU R19, [R1+0x1770] ;  /* 0x0017700001137983 */ /* 0x002f280000300800 */
[----:B----4-:R0:W-:Y:S04]  /*4b180*/  STL [R1+0x4124], R19 ;  /* 0x0041241301007387 */ /* 0x0101e80000100800 */
[----:B0-----:R-:W4:Y:S04]  /*4b190*/  LDL.LU R19, [R1+0x1774] ;  /* 0x0017740001137983 */ /* 0x001f280000300800 */
[----:B----4-:R0:W-:Y:S04]  /*4b1a0*/  STL [R1+0x4128], R19 ;  /* 0x0041281301007387 */ /* 0x0101e80000100800 */
        /* <DEDUP_REMOVED lines=25> */
[----:B----4-:R0:W-:Y:S04]  /*4b340*/  STL [R1+0x412c], R19 ;  /* 0x00412c1301007387 */ /* 0x0101e80000100800 */
        /* <DEDUP_REMOVED lines=20> */
[----:B---3--:R-:W-:-:S03]  /*4b490*/  LOP3.LUT R0, R18, 0x20, RZ, 0x3c, !PT ;  /* 0x0000002012007812 */ /* 0x008fc600078e3cff */
[----:B------:R-:W3:Y:S04]  /*4b4a0*/  LDL.LU R3, [R1+0x147c] ;  /* 0x00147c0001037983 */ /* 0x000ee80000300800 */
[----:B------:R-:W3:Y:S04]  /*4b4b0*/  LDL.LU R16, [R1+0x1478] ;  /* 0x0014780001107983 */ /* 0x000ee80000300800 */
[----:B------:R-:W3:Y:S04]  /*4b4c0*/  LDL.LU R18, [R1+0x1474] ;  /* 0x0014740001127983 */ /* 0x000ee80000300800 */
[----:B------:R-:W3:Y:S04]  /*4b4d0*/  LDL.LU R20, [R1+0x1470] ;  /* 0x0014700001147983 */ /* 0x000ee80000300800 */
[----:B------:R-:W3:Y:S04]  /*4b4e0*/  LDL.LU R22, [R1+0x146c] ;  /* 0x00146c0001167983 */ /* 0x000ee80000300800 */
[----:B--2---:R0:W-:Y:S04]  /*4b4f0*/  STS.U8 [R0+UR4+0x800], R26 ;  /* 0x0008001a00007988 */ /* 0x0041e80008000004 */
[----:B------:R-:W2:Y:S04]  /*4b500*/  LDL.LU R24, [R1+0x1468] ;  /* 0x0014680001187983 */ /* 0x000ea80000300800 */
[----:B------:R1:W-:Y:S04]  /*4b510*/  STS.U8 [R0+UR4+0x840], R28 ;  /* 0x0008401c00007988 */ /* 0x0003e80008000004 */
[----:B0-----:R-:W2:Y:S04]  /*4b520*/  LDL.LU R26, [R1+0x1464] ;  /* 0x00146400011a7983 */ /* 0x001ea80000300800 */
[----:B-1----:R-:W2:Y:S04]  /*4b530*/  LDL.LU R28, [R1+0x1380] ;  /* 0x00138000011c7983 */ /* 0x002ea80000300800 */
[----:B----4-:R0:W-:Y:S04]  /*4b540*/  STS.U8 [R0+UR4+0x880], R19 ;  /* 0x0008801300007988 */ /* 0x0101e80008000004 */
[----:B0-----:R-:W4:Y:S04]  /*4b550*/  LDL.LU R19, [R1+0x412c] ;  /* 0x00412c0001137983 */ /* 0x001f280000300800 */
[----:B----4-:R0:W-:Y:S04]  /*4b560*/  STS.U8 [R0+UR4+0x8c0], R19 ;  /* 0x0008c01300007988 */ /* 0x0101e80008000004 */
[----:B0-----:R-:W4:Y:S04]  /*4b570*/  LDL.LU R19, [R1+0x4128] ;  /* 0x0041280001137983 */ /* 0x001f280000300800 */
[----:B----4-:R0:W-:Y:S04]  /*4b580*/  STS.U8 [R0+UR4+0x900], R19 ;  /* 0x0009001300007988 */ /* 0x0101e80008000004 */
[----:B0-----:R-:W4:Y:S04]  /*4b590*/  LDL.LU R19, [R1+0x4124] ;  /* 0x0041240001137983 */ /* 0x001f280000300800 */
[----:B----4-:R0:W-:Y:S04]  /*4b5a0*/  STS.U8 [R0+UR4+0x940], R19 ;  /* 0x0009401300007988 */ /* 0x0101e80008000004 */
[----:B0-----:R-:W4:Y:S04]  /*4b5b0*/  LDL.LU R19, [R1+0x1370] ;  /* 0x0013700001137983 */ /* 0x001f280000300800 */
        /* <DEDUP_REMOVED lines=34> */
[----:B------:R0:W-:Y:S04]  /*4b7e0*/  STS.U8 [R0+UR4+0x2940], R7 ;  /* 0x0029400700007988 */ /* 0x0001e80008000004 */
[----:B------:R0:W-:Y:S04]  /*4b7f0*/  STS.U8 [R0+UR4+0x2980], R6 ;  /* 0x0029800600007988 */ /* 0x0001e80008000004 */
[----:B------:R1:W-:Y:S04]  /*4b800*/  STS.U8 [R0+UR4+0x29c0], R5 ;  /* 0x0029c00500007988 */ /* 0x0003e80008000004 */
[----:B------:R2:W-:Y:S04]  /*4b810*/  STS.U8 [R0+UR4+0x3840], R4 ;  /* 0x0038400400007988 */ /* 0x0005e80008000004 */
[----:B0-----:R-:W4:Y:S04]  /*4b820*/  LDL.LU R9, [R1+0x1170] ;  /* 0x0011700001097983 */ /* 0x001f280000300800 */
[----:B-1----:R-:W4:Y:S04]  /*4b830*/  LDL.LU R8, [R1+0x116c] ;  /* 0x00116c0001087983 */ /* 0x002f280000300800 */
[----:B------:R-:W4:Y:S04]  /*4b840*/  LDL.LU R7, [R1+0x1168] ;  /* 0x0011680001077983 */ /* 0x000f280000300800 */
[----:B------:R-:W4:Y:S04]  /*4b850*/  LDL.LU R6, [R1+0x1164] ;  /* 0x0011640001067983 */ /* 0x000f280000300800 */
[----:B------:R-:W4:Y:S04]  /*4b860*/  LDL.LU R5, [R1+0x1160] ;  /* 0x0011600001057983 */ /* 0x000f280000300800 */
[----:B---3--:R0:W-:Y:S04]  /*4b870*/  STS.U8 [R0+UR4+0x3800], R3 ;  /* 0x0038000300007988 */ /* 0x0081e80008000004 */
[----:B--2---:R-:W2:Y:S04]  /*4b880*/  LDL.LU R4, [R1+0x115c] ;  /* 0x00115c0001047983 */ /* 0x004ea80000300800 */
[----:B------:R1:W-:Y:S04]  /*4b890*/  STS.U8 [R0+UR4+0x38c0], R16 ;  /* 0x0038c01000007988 */ /* 0x0003e80008000004 */
[----:B------:R3:W-:Y:S04]  /*4b8a0*/  STS.U8 [R0+UR4+0x3880], R18 ;  /* 0x0038801200007988 */ /* 0x0007e80008000004 */
[----:B------:R0:W-:Y:S04]  /*4b8b0*/  STS.U8 [R0+UR4+0x3940], R20 ;  /* 0x0039401400007988 */ /* 0x0001e80008000004 */
[----:B------:R1:W-:Y:S04]  /*4b8c0*/  STS.U8 [R0+UR4+0x3900], R22 ;  /* 0x0039001600007988 */ /* 0x0003e80008000004 */
[----:B------:R3:W-:Y:S04]  /*4b8d0*/  STS.U8 [R0+UR4+0x39c0], R24 ;  /* 0x0039c01800007988 */ /* 0x0007e80008000004 */
[----:B0-----:R-:W2:Y:S04]  /*4b8e0*/  LDL.LU R3, [R1+0x1038] ;  /* 0x0010380001037983 */ /* 0x001ea80000300800 */
[----:B-1----:R-:W2:Y:S04]  /*4b8f0*/  LDL.LU R16, [R1+0x1034] ;  /* 0x0010340001107983 */ /* 0x002ea80000300800 */
[----:B---3--:R-:W3:Y:S04]  /*4b900*/  LDL.LU R18, [R1+0x1030] ;  /* 0x0010300001127983 */ /* 0x008ee80000300800 */
[----:B------:R-:W2:Y:S04]  /*4b910*/  LDL.LU R20, [R1+0x102c] ;  /* 0x00102c0001147983 */ /* 0x000ea80000300800 */
[----:B------:R-:W2:Y:S04]  /*4b920*/  LDL.LU R22, [R1+0x1028] ;  /* 0x0010280001167983 */ /* 0x000ea80000300800 */
[----:B------:R0:W-:Y:S04]  /*4b930*/  STS.U8 [R0+UR4+0x3980], R26 ;  /* 0x0039801a00007988 */ /* 0x0001e80008000004 */
        /* <DEDUP_REMOVED lines=49> */
[----:B--2---:R2:W-:Y:S04]  /*4bc50*/  STS.U8 [R0+UR4+0x69c0], R4 ;  /* 0x0069c00400007988 */ /* 0x0045e80008000004 */
[----:B0-----:R-:W4:Y:S04]  /*4bc60*/  LDL.LU R9, [R1+0xd14] ;  /* 0x000d140001097983 */ /* 0x001f280000300800 */
[----:B-1----:R-:W4:Y:S04]  /*4bc70*/  LDL.LU R8, [R1+0xd10] ;  /* 0x000d100001087983 */ /* 0x002f280000300800 */
[----:B------:R-:W4:Y:S04]  /*4bc80*/  LDL.LU R7, [R1+0xd0c] ;  /* 0x000d0c0001077983 */ /* 0x000f280000300800 */
[----:B------:R-:W4:Y:S04]  /*4bc90*/  LDL.LU R6, [R1+0xd08] ;  /* 0x000d080001067983 */ /* 0x000f280000300800 */
[----:B------:R-:W4:Y:S04]  /*4bca0*/  LDL.LU R5, [R1+0xd04] ;  /* 0x000d040001057983 */ /* 0x000f280000300800 */
[----:B------:R0:W-:Y:S04]  /*4bcb0*/  STS.U8 [R0+UR4+0x7840], R3 ;  /* 0x0078400300007988 */ /* 0x0001e80008000004 */
[----:B--2---:R-:W2:Y:S04]  /*4bcc0*/  LDL.LU R4, [R1+0xd00] ;  /* 0x000d000001047983 */ /* 0x004ea80000300800 */
[----:B------:R1:W-:Y:S04]  /*4bcd0*/  STS.U8 [R0+UR4+0x7800], R16 ;  /* 0x0078001000007988 */ /* 0x0003e80008000004 */
[----:B---3--:R3:W-:Y:S04]  /*4bce0*/  STS.U8 [R0+UR4+0x78c0], R18 ;  /* 0x0078c01200007988 */ /* 0x0087e80008000004 */
        /* <DEDUP_REMOVED lines=106> */
[----:B--2---:R-:W-:Y:S04]  /*4c390*/  STS.U8 [R0+UR4+0xe940], R4 ;  /* 0x00e9400400007988 */ /* 0x004fe80008000004 */
[----:B------:R-:W-:Y:S04]  /*4c3a0*/  STS.U8 [R0+UR4+0xe980], R3 ;  /* 0x00e9800300007988 */ /* 0x000fe80008000004 */
[----:B------:R-:W-:Y:S04]  /*4c3b0*/  STS.U8 [R0+UR4+0xe9c0], R16 ;  /* 0x00e9c01000007988 */ /* 0x000fe80008000004 */
[----:B---3--:R-:W-:Y:S04]  /*4c3c0*/  STS.U8 [R0+UR4+0xf840], R18 ;  /* 0x00f8401200007988 */ /* 0x008fe80008000004 */
[----:B------:R-:W-:Y:S04]  /*4c3d0*/  STS.U8 [R0+UR4+0xf800], R20 ;  /* 0x00f8001400007988 */ /* 0x000fe80008000004 */
[----:B------:R-:W-:Y:S04]  /*4c3e0*/  STS.U8 [R0+UR4+0xf8c0], R22 ;  /* 0x00f8c01600007988 */ /* 0x000fe80008000004 */
[----:B------:R-:W-:Y:S04]  /*4c3f0*/  STS.U8 [R0+UR4+0xf880], R24 ;  /* 0x00f8801800007988 */ /* 0x000fe80008000004 */
[----:B------:R-:W-:Y:S04]  /*4c400*/  STS.U8 [R0+UR4+0xf940], R26 ;  /* 0x00f9401a00007988 */ /* 0x000fe80008000004 */
[----:B------:R0:W-:Y:S04]  /*4c410*/  STS.U8 [R0+UR4+0xf900], R28 ;  /* 0x00f9001c00007988 */ /* 0x0001e80008000004 */
[----:B0-----:R-:W2:Y:S04]  /*4c420*/  LDL.LU R28, [R1] ;  /* 0x00000000011c7983 */ /* 0x001ea80000300800 */
[----:B------:R-:W3:Y:S01]  /*4c430*/  LDL.LU R19, [R1+0x1764] ;  /* 0x0017640001137983 */ /* 0x000ee20000300800 */
[----:B------:R-:W0:Y:S02]  /*4c440*/  S2R R26, SR_TID.X ;  /* 0x00000000001a7919 */ /* 0x000e240000002100 */
[----:B0-----:R-:W-:Y:S01]  /*4c450*/  LOP3.LUT R2, R26, 0x3f, RZ, 0xc0, !PT ;  /* 0x0000003f1a027812 */ /* 0x001fe200078ec0ff */
[----:B---3--:R0:W-:Y:S04]  /*4c460*/  STL [R1+0x40f8], R19 ;  /* 0x0040f81301007387 */ /* 0x0081e80000100800 */
[----:B------:R-:W3:Y:S04]  /*4c470*/  LDL.LU R0, [R1+0x1760] ;  /* 0x0017600001007983 */ /* 0x000ee80000300800 */
[----:B------:R-:W4:Y:S04]  /*4c480*/  LDL.LU R14, [R1+0x175c] ;  /* 0x00175c00010e7983 */ /* 0x000f280000300800 */
        /* <DEDUP_REMOVED lines=18> */
[----:B------:R-:W3:Y:S01]  /*4c5b0*/  LDL.LU R16, [R1+0x154c] ;  /* 0x00154c0001107983 */ /* 0x000ee20000300800 */
[----:B0-----:R-:W-:-:S03]  /*4c5c0*/  LOP3.LUT R19, R2, 0x20, RZ, 0x3c, !PT ;  /* 0x0000002002137812 */ /* 0x001fc600078e3cff */
[----:B------:R-:W3:Y:S04]  /*4c5d0*/  LDL.LU R18, [R1+0x1548] ;  /* 0x0015480001127983 */ /* 0x000ee80000300800 */
[----:B------:R-:W3:Y:S04]  /*4c5e0*/  LDL.LU R20, [R1+0x1544] ;  /* 0x0015440001147983 */ /* 0x000ee80000300800 */
[----:B------:R-:W3:Y:S04]  /*4c5f0*/  LDL.LU R22, [R1+0x1460] ;  /* 0x0014600001167983 */ /* 0x000ee80000300800 */
[----:B------:R-:W3:Y:S04]  /*4c600*/  LDL.LU R24, [R1+0x145c] ;  /* 0x00145c0001187983 */ /* 0x000ee80000300800 */
[----:B------:R-:W3:Y:S04]  /*4c610*/  LDL.LU R26, [R1+0x1458] ;  /* 0x00145800011a7983 */ /* 0x000ee80000300800 */
[----:B--2---:R0:W-:Y:S04]  /*4c620*/  STS.U8 [R19+UR4+0xf9c0], R28 ;  /* 0x00f9c01c13007988 */ /* 0x0041e80008000004 */
[----:B0-----:R-:W2:Y:S04]  /*4c630*/  LDL.LU R28, [R1+0x40fc] ;  /* 0x0040fc00011c7983 */ /* 0x001ea80000300800 */
[----:B--2---:R0:W-:Y:S04]  /*4c640*/  STS.U8 [R19+UR4+0xf980], R28 ;  /* 0x00f9801c13007988 */ /* 0x0041e80008000004 */
[----:B0-----:R-:W2:Y:S04]  /*4c650*/  LDL.LU R19, [R1+0x40f8] ;  /* 0x0040f80001137983 */ /* 0x001ea80000300800 */
[----:B------:R0:W-:Y:S04]  /*4c660*/  STL [R1+0x4018], R28 ;  /* 0x0040181c01007387 */ /* 0x0001e80000100800 */
[----:B0-----:R-:W2:Y:S04]  /*4c670*/  LDL.LU R28, [R1+0x1448] ;  /* 0x00144800011c7983 */ /* 0x001ea80000300800 */
[----:B--2---:R0:W-:Y:S04]  /*4c680*/  STL [R1+0x40ec], R28 ;  /* 0x0040ec1c01007387 */ /* 0x0041e80000100800 */
[----:B0-----:R-:W2:Y:S04]  /*4c690*/  LDL.LU R28, [R1+0x144c] ;  /* 0x00144c00011c7983 */ /* 0x001ea80000300800 */
[----:B--2---:R0:W-:Y:S04]  /*4c6a0*/  STL [R1+0x40f0], R28 ;  /* 0x0040f01c01007387 */ /* 0x0041e80000100800 */
[----:B0-----:R-:W2:Y:S01]  /*4c6b0*/  LDL.LU R28, [R1+0x1450] ;  /* 0x00145000011c7983 */ /* 0x001ea20000300800 */
[----:B------:R-:W-:-:S05]  /*4c6c0*/  LOP3.LUT R2, R2, 0x28, RZ, 0x3c, !PT ;  /* 0x0000002802027812 */ /* 0x000fca00078e3cff */
[----:B------:R-:W-:Y:S04]  /*4c6d0*/  STS.U8 [R2+UR4+0xa00], R19 ;  /* 0x000a001302007988 */ /* 0x000fe80008000004 */
        /* <DEDUP_REMOVED lines=25> */
[----:B------:R0:W-:Y:S04]  /*4c870*/  STS.U8 [R2+UR4+0x1b00], R10 ;  /* 0x001b000a02007988 */ /* 0x0001e80008000004 */
[----:B------:R0:W-:Y:S04]  /*4c880*/  STS.U8 [R2+UR4+0x1bc0], R9 ;  /* 0x001bc00902007988 */ /* 0x0001e80008000004 */
[----:B------:R1:W-:Y:S04]  /*4c890*/  STS.U8 [R2+UR4+0x1b80], R8 ;  /* 0x001b800802007988 */ /* 0x0003e80008000004 */
[----:B------:R1:W-:Y:S04]  /*4c8a0*/  STS.U8 [R2+UR4+0x2a00], R7 ;  /* 0x002a000702007988 */ /* 0x0003e80008000004 */
[----:B0-----:R-:W3:Y:S04]  /*4c8b0*/  LDL.LU R12, [R1+0x1254] ;  /* 0x00125400010c7983 */ /* 0x001ee80000300800 */
[----:B-1----:R-:W3:Y:S04]  /*4c8c0*/  LDL.LU R11, [R1+0x1250] ;  /* 0x00125000010b7983 */ /* 0x002ee80000300800 */
        /* <DEDUP_REMOVED lines=20> */
[----:B0-----:R-:W3:Y:S04]  /*4ca10*/  LDL.LU R20, [R1+0x1100] ;  /* 0x0011000001147983 */ /* 0x001ee80000300800 */
[----:B-1----:R-:W3:Y:S04]  /*4ca20*/  LDL.LU R22, [R1+0x10fc] ;  /* 0x0010fc0001167983 */ /* 0x002ee80000300800 */
[----:B------:R-:W3:Y:S04]  /*4ca30*/  LDL.LU R24, [R1+0x1018] ;  /* 0x0010180001187983 */ /* 0x000ee80000300800 */
[----:B------:R-:W3:Y:S04]  /*4ca40*/  LDL.LU R26, [R1+0x1014] ;  /* 0x00101400011a7983 */ /* 0x000ee80000300800 */
[----:B--2---:R0:W-:Y:S04]  /*4ca50*/  STS.U8 [R2+UR4+0x3a80], R28 ;  /* 0x003a801c02007988 */ /* 0x0041e80008000004 */
[----:B0-----:R-:W2:Y:S04]  /*4ca60*/  LDL.LU R28, [R1+0x40f4] ;  /* 0x0040f400011c7983 */ /* 0x001ea80000300800 */
[----:B--2---:R0:W-:Y:S04]  /*4ca70*/  STS.U8 [R2+UR4+0x3b40], R28 ;  /* 0x003b401c02007988 */ /* 0x0041e80008000004 */
[----:B0-----:R-:W2:Y:S04]  /*4ca80*/  LDL.LU R28, [R1+0x40f0] ;  /* 0x0040f000011c7983 */ /* 0x001ea80000300800 */
[----:B--2---:R0:W-:Y:S04]  /*4ca90*/  STS.U8 [R2+UR4+0x3b00], R28 ;  /* 0x003b001c02007988 */ /* 0x0041e80008000004 */
[----:B0-----:R-:W2:Y:S04]  /*4caa0*/  LDL.LU R28, [R1+0x40ec] ;  /* 0x0040ec00011c7983 */ /* 0x001ea80000300800 */
[----:B--2---:R0:W-:Y:S04]  /*4cab0*/  STS.U8 [R2+UR4+0x3bc0], R28 ;  /* 0x003bc01c02007988 */ /* 0x0041e80008000004 */
[----:B0-----:R-:W2:Y:S04]  /*4cac0*/  LDL.LU R28, [R1+0x1004] ;  /* 0x00100400011c7983 */ /* 0x001ea80000300800 */
[----:B--2---:R0:W-:Y:S04]  /*4cad0*/  STL [R1+0x40e0], R28 ;  /* 0x0040e01c01007387 */ /* 0x0041e80000100800 */
[----:B0-----:R-:W2:Y:S04]  /*4cae0*/  LDL.LU R28, [R1+0x1008] ;  /* 0x00100800011c7983 */ /* 0x001ea80000300800 */
[----:B--2---:R0:W-:Y:S04]  /*4caf0*/  STL [R1+0x40e4], R28 ;  /* 0x0040e41c01007387 */ /* 0x0041e80000100800 */
[----:B0-----:R-:W2:Y:S04]  /*4cb00*/  LDL.LU R28, [R1+0x100c] ;  /* 0x00100c00011c7983 */ /* 0x001ea80000300800 */
        /* <DEDUP_REMOVED lines=54> */
[----:B0-----:R-:W3:Y:S04]  /*4ce70*/  LDL.LU R24, [R1+0xcdc] ;  /* 0x000cdc0001187983 */ /* 0x001ee80000300800 */
[----:B-1----:R-:W3:Y:S04]  /*4ce80*/  LDL.LU R26, [R1+0x9d8] ;  /* 0x0009d800011a7983 */ /* 0x002ee80000300800 */
[----:B--2---:R0:W-:Y:S04]  /*4ce90*/  STS.U8 [R2+UR4+0x7ac0], R28 ;  /* 0x007ac01c02007988 */ /* 0x0041e80008000004 */
[----:B0-----:R-:W2:Y:S04]  /*4cea0*/  LDL.LU R28, [R1+0x40e8] ;  /* 0x0040e800011c7983 */ /* 0x001ea80000300800 */
[----:B--2---:R0:W-:Y:S04]  /*4ceb0*/  STS.U8 [R2+UR4+0x7a80], R28 ;  /* 0x007a801c02007988 */ /* 0x0041e80008000004 */
[----:B0-----:R-:W2:Y:S04]  /*4cec0*/  LDL.LU R28, [R1+0x40e4] ;  /* 0x0040e400011c7983 */ /* 0x001ea80000300800 */
[----:B--2---:R0:W-:Y:S04]  /*4ced0*/  STS.U8 [R2+UR4+0x7b40], R28 ;  /* 0x007b401c02007988 */ /* 0x0041e80008000004 */
[----:B0-----:R-:W2:Y:S04]  /*4cee0*/  LDL.LU R28, [R1+0x40e0] ;  /* 0x0040e000011c7983 */ /* 0x001ea80000300800 */
[----:B--2---:R-:W-:Y:S04]  /*4cef0*/  STS.U8 [R2+UR4+0x7b00], R28 ;  /* 0x007b001c02007988 */ /* 0x004fe80008000004 */
[----:B---3--:R-:W-:Y:S04]  /*4cf00*/  STS.U8 [R2+UR4+0x7bc0], R19 ;  /* 0x007bc01302007988 */ /* 0x008fe80008000004 */
[----:B----4-:R0:W-:Y:S04]  /*4cf10*/  STS.U8 [R2+UR4+0x7b80], R0 ;  /* 0x007b800002007988 */ /* 0x0101e80008000004 */
        /* <DEDUP_REMOVED lines=33> */
[----:B------:R0:W-:Y:S04]  /*4d130*/  STS.U8 [R2+UR4+0xab80], R22 ;  /* 0x00ab801602007988 */ /* 0x0001e80008000004 */
[----:B------:R-:W3:Y:S04]  /*4d140*/  LDL.LU R20, [R1+0x2f4] ;  /* 0x0002f40001147983 */ /* 0x000ee80000300800 */
[----:B------:R1:W-:Y:S04]  /*4d150*/  STS.U8 [R2+UR4+0xabc0], R24 ;  /* 0x00abc01802007988 */ /* 0x0003e80008000004 */
[----:B------:R1:W-:Y:S04]  /*4d160*/  STS.U8 [R2+UR4+0xba40], R26 ;  /* 0x00ba401a02007988 */ /* 0x0003e80008000004 */
[----:B0-----:R-:W3:Y:S04]  /*4d170*/  LDL.LU R22, [R1+0x2f0] ;  /* 0x0002f00001167983 */ /* 0x001ee80000300800 */
[----:B-1----:R-:W3:Y:S04]  /*4d180*/  LDL.LU R24, [R1+0x2ec] ;  /* 0x0002ec0001187983 */ /* 0x002ee80000300800 */
        /* <DEDUP_REMOVED lines=27> */
[----:B---3--:R1:W-:Y:S04]  /*4d340*/  STS.U8 [R2+UR4+0xbb00], R4 ;  /* 0x00bb000402007988 */ /* 0x0083e80008000004 */
[----:B----4-:R2:W-:Y:S04]  /*4d350*/  STS.U8 [R2+UR4+0xbbc0], R3 ;  /* 0x00bbc00302007988 */ /* 0x0105e80008000004 */
[----:B------:R3:W-:Y:S04]  /*4d360*/  STS.U8 [R2+UR4+0xbb80], R16 ;  /* 0x00bb801002007988 */ /* 0x0007e80008000004 */
[----:B------:R4:W-:Y:S04]  /*4d370*/  STS.U8 [R2+UR4+0xca00], R18 ;  /* 0x00ca001202007988 */ /* 0x0009e80008000004 */
[----:B------:R2:W-:Y:S04]  /*4d380*/  STS.U8 [R2+UR4+0xca40], R20 ;  /* 0x00ca401402007988 */ /* 0x0005e80008000004 */
[----:B0-----:R-:W4:Y:S04]  /*4d390*/  LDL.LU R0, [R1+0x40d0] ;  /* 0x0040d00001007983 */ /* 0x001f280000300800 */
[----:B-1----:R-:W4:Y:S04]  /*4d3a0*/  LDL.LU R4, [R1+0x40cc] ;  /* 0x0040cc0001047983 */ /* 0x002f280000300800 */
[----:B--2---:R-:W2:Y:S04]  /*4d3b0*/  LDL.LU R3, [R1+0x40c8] ;  /* 0x0040c80001037983 */ /* 0x004ea80000300800 */
[----:B---3--:R-:W3:Y:S04]  /*4d3c0*/  LDL.LU R16, [R1+0x40c4] ;  /* 0x0040c40001107983 */ /* 0x008ee80000300800 */
[----:B----4-:R-:W4:Y:S04]  /*4d3d0*/  LDL.LU R18, [R1+0x40c0] ;  /* 0x0040c00001127983 */ /* 0x010f280000300800 */
[----:B------:R-:W2:Y:S04]  /*4d3e0*/  LDL.LU R20, [R1+0x40bc] ;  /* 0x0040bc0001147983 */ /* 0x000ea80000300800 */
[----:B------:R0:W-:Y:S04]  /*4d3f0*/  STS.U8 [R2+UR4+0xca80], R22 ;  /* 0x00ca801602007988 */ /* 0x0001e80008000004 */
[----:B------:R1:W-:Y:S04]  /*4d400*/  STS.U8 [R2+UR4+0xcac0], R24 ;  /* 0x00cac01802007988 */ /* 0x0003e80008000004 */
[----:B------:R1:W-:Y:S04]  /*4d410*/  STS.U8 [R2+UR4+0xcb00], R26 ;  /* 0x00cb001a02007988 */ /* 0x0003e80008000004 */
[----:B------:R1:W-:Y:S04]  /*4d420*/  STS.U8 [R2+UR4+0xcb40], R28 ;  /* 0x00cb401c02007988 */ /* 0x0003e80008000004 */
[----:B0-----:R-:W2:Y:S04]  /*4d430*/  LDL.LU R22, [R1+0x40b8] ;  /* 0x0040b80001167983 */ /* 0x001ea80000300800 */
[----:B-1----:R-:W2:Y:S04]  /*4d440*/  LDL.LU R24, [R1+0x40b4] ;  /* 0x0040b40001187983 */ /* 0x002ea80000300800 */
[----:B------:R-:W2:Y:S04]  /*4d450*/  LDL.LU R26, [R1+0x40b0] ;  /* 0x0040b000011a7983 */ /* 0x000ea80000300800 */
[----:B------:R-:W2:Y:S04]  /*4d460*/  LDL.LU R28, [R1+0x1728] ;  /* 0x00172800011c7983 */ /* 0x000ea80000300800 */
        /* <DEDUP_REMOVED lines=17> */
[----:B------:R1:W-:Y:S01]  /*4d580*/  STS.U8 [R2+UR4+0xebc0], R5 ;  /* 0x00ebc00502007988 */ /* 0x0003e20008000004 */
[----:B------:R-:W-:-:S03]  /*4d590*/  LOP3.LUT R0, R0, 0x3f, RZ, 0xc0, !PT ;  /* 0x0000003f00007812 */ /* 0x000fc600078ec0ff */
[----:B--2---:R2:W-:Y:S04]  /*4d5a0*/  STL [R1+0x40ac], R28 ;  /* 0x0040ac1c01007387 */ /* 0x0045e80000100800 */
        /* <DEDUP_REMOVED lines=15> */
[----:B--2---:R-:W-:-:S03]  /*4d6a0*/  LOP3.LUT R28, R0, 0x28, RZ, 0x3c, !PT ;  /* 0x00000028001c7812 */ /* 0x004fc600078e3cff */
[----:B------:R-:W2:Y:S04]  /*4d6b0*/  LDL.LU R8, [R1+0x1524] ;  /* 0x0015240001087983 */ /* 0x000ea80000300800 */
[----:B------:R-:W2:Y:S04]  /*4d6c0*/  LDL.LU R7, [R1+0x1440] ;  /* 0x0014400001077983 */ /* 0x000ea80000300800 */
[----:B------:R-:W2:Y:S04]  /*4d6d0*/  LDL.LU R6, [R1+0x143c] ;  /* 0x00143c0001067983 */ /* 0x000ea80000300800 */
[----:B------:R-:W2:Y:S04]  /*4d6e0*/  LDL.LU R5, [R1+0x1438] ;  /* 0x0014380001057983 */ /* 0x000ea80000300800 */
[----:B------:R-:W-:Y:S04]  /*4d6f0*/  STS.U8 [R28+UR4+0xfa40], R26 ;  /* 0x00fa401a1c007988 */ /* 0x000fe80008000004 */
[----:B------:R0:W-:Y:S04]  /*4d700*/  STL [R1+0x401c], R26 ;  /* 0x00401c1a01007387 */ /* 0x0001e80000100800 */
[----:B------:R-:W-:Y:S04]  /*4d710*/  STS.U8 [R28+UR4+0xfa00], R24 ;  /* 0x00fa00181c007988 */ /* 0x000fe80008000004 */
[----:B------:R-:W-:Y:S04]  /*4d720*/  STS.U8 [R28+UR4+0xfac0], R22 ;  /* 0x00fac0161c007988 */ /* 0x000fe80008000004 */
[----:B------:R-:W-:Y:S04]  /*4d730*/  STS.U8 [R28+UR4+0xfa80], R20 ;  /* 0x00fa80141c007988 */ /* 0x000fe80008000004 */
[----:B0-----:R-:W2:Y:S04]  /*4d740*/  LDL.LU R26, [R1+0x172c] ;  /* 0x00172c00011a7983 */ /* 0x001ea80000300800 */
[----:B------:R0:W-:Y:S04]  /*4d750*/  STL [R1+0x4020], R24 ;  /* 0x0040201801007387 */ /* 0x0001e80000100800 */
[----:B----4-:R-:W-:Y:S04]  /*4d760*/  STS.U8 [R28+UR4+0xfb40], R18 ;  /* 0x00fb40121c007988 */ /* 0x010fe80008000004 */
[----:B---3--:R-:W-:Y:S04]  /*4d770*/  STS.U8 [R28+UR4+0xfb00], R16 ;  /* 0x00fb00101c007988 */ /* 0x008fe80008000004 */
[----:B0-----:R-:W3:Y:S04]  /*4d780*/  LDL.LU R24, [R1+0x1730] ;  /* 0x0017300001187983 */ /* 0x001ee80000300800 */
[----:B------:R0:W-:Y:S04]  /*4d790*/  STL [R1+0x4024], R22 ;  /* 0x0040241601007387 */ /* 0x0001e80000100800 */
[----:B------:R-:W-:Y:S04]  /*4d7a0*/  STS.U8 [R28+UR4+0xfbc0], R3 ;  /* 0x00fbc0031c007988 */ /* 0x000fe80008000004 */
[----:B------:R-:W-:Y:S04]  /*4d7b0*/  STS.U8 [R28+UR4+0xfb80], R4 ;  /* 0x00fb80041c007988 */ /* 0x000fe80008000004 */
[----:B0-----:R-:W4:Y:S04]  /*4d7c0*/  LDL.LU R22, [R1+0x1734] ;  /* 0x0017340001167983 */ /* 0x001f280000300800 */
        /* <DEDUP_REMOVED lines=8> */
[----:B------:R-:W2:Y:S04]  /*4d850*/  LDL.LU R28, [R1+0x40ac] ;  /* 0x0040ac00011c7983 */ /* 0x000ea80000300800 */
[----:B------:R-:W2:Y:S04]  /*4d860*/  LDL.LU R4, [R1+0x1428] ;  /* 0x0014280001047983 */ /* 0x000ea80000300800 */
[----:B--2---:R0:W-:Y:S04]  /*4d870*/  STL [R1+0x40a0], R4 ;  /* 0x0040a00401007387 */ /* 0x0041e80000100800 */
[----:B0-----:R-:W2:Y:S04]  /*4d880*/  LDL.LU R4, [R1+0x142c] ;  /* 0x00142c0001047983 */ /* 0x001ea80000300800 */
[----:B--2---:R0:W-:Y:S04]  /*4d890*/  STL [R1+0x40a4], R4 ;  /* 0x0040a40401007387 */ /* 0x0041e80000100800 */
[----:B0-----:R-:W2:Y:S01]  /*4d8a0*/  LDL.LU R4, [R1+0x1430] ;  /* 0x0014300001047983 */ /* 0x001ea20000300800 */
[----:B------:R-:W-:-:S05]  /*4d8b0*/  LOP3.LUT R0, R0, 0x30, RZ, 0x3c, !PT ;  /* 0x0000003000007812 */ /* 0x000fca00078e3cff */
[----:B------:R-:W-:Y:S04]  /*4d8c0*/  STS.U8 [R0+UR4+0xc00], R3 ;  /* 0x000c000300007988 */ /* 0x000fe80008000004 */
[----:B------:R-:W-:Y:S04]  /*4d8d0*/  STS.U8 [R0+UR4+0xc40], R16 ;  /* 0x000c401000007988 */ /* 0x000fe80008000004 */
[----:B------:R-:W-:Y:S04]  /*4d8e0*/  STS.U8 [R0+UR4+0xc80], R18 ;  /* 0x000c801200007988 */ /* 0x000fe80008000004 */
[----:B------:R-:W-:Y:S04]  /*4d8f0*/  STS.U8 [R0+UR4+0xcc0], R20 ;  /* 0x000cc01400007988 */ /* 0x000fe80008000004 */
[----:B----4-:R-:W-:Y:S04]  /*4d900*/  STS.U8 [R0+UR4+0xd00], R22 ;  /* 0x000d001600007988 */ /* 0x010fe80008000004 */
[----:B---3--:R-:W-:Y:S04]  /*4d910*/  STS.U8 [R0+UR4+0xd40], R24 ;  /* 0x000d401800007988 */ /* 0x008fe80008000004 */
        /* <DEDUP_REMOVED lines=207> */
[----:B0-----:R-:W2:Y:S04]  /*4e610*/  LDL.LU R7, [R1+0x406c] ;  /* 0x00406c0001077983 */ /* 0x001ea80000300800 */
[----:B-1----:R-:W2:Y:S04]  /*4e620*/  LDL.LU R6, [R1+0x4068] ;  /* 0x0040680001067983 */ /* 0x002ea80000300800 */
[----:B------:R-:W2:Y:S04]  /*4e630*/  LDL.LU R5, [R1+0x4064] ;  /* 0x0040640001057983 */ /* 0x000ea80000300800 */
        /* <DEDUP_REMOVED lines=22> */
[----:B------:R-:W-:Y:S04]  /*4e7a0*/  STS.U8 [R0+UR4+0xfc80], R8 ;  /* 0x00fc800800007988 */ /* 0x000fe80008000004 */
[----:B----4-:R0:W-:Y:S04]  /*4e7b0*/  STS.U8 [R0+UR4+0xfd40], R9 ;  /* 0x00fd400900007988 */ /* 0x0101e80008000004 */
[----:B------:R-:W-:Y:S04]  /*4e7c0*/  STL [R1+0x4038], R6 ;  /* 0x0040380601007387 */ /* 0x000fe80000100800 */
[----:B------:R-:W-:Y:S04]  /*4e7d0*/  STL [R1+0x403c], R7 ;  /* 0x00403c0701007387 */ /* 0x000fe80000100800 */
[----:B------:R-:W-:Y:S04]  /*4e7e0*/  STL [R1+0x4040], R8 ;  /* 0x0040400801007387 */ /* 0x000fe80000100800 */
[----:B------:R1:W-:Y:S01]  /*4e7f0*/  STL [R1+0x4044], R9 ;  /* 0x0040440901007387 */ /* 0x0003e20000100800 */
[----:B0-----:R-:W-:-:S05]  /*4e800*/  LOP3.LUT R0, R19, 0x38, RZ, 0x3c, !PT ;  /* 0x0000003813007812 */ /* 0x001fca00078e3cff */
[----:B------:R0:W-:Y:S04]  /*4e810*/  STL [R1+0x4060], R0 ;  /* 0x0040600001007387 */ /* 0x0001e80000100800 */
[----:B-1----:R-:W2:Y:S04]  /*4e820*/  LDL.LU R9, [R1+0x171c] ;  /* 0x00171c0001097983 */ /* 0x002ea80000300800 */
[----:B------:R-:W4:Y:S04]  /*4e830*/  LDL.LU R8, [R1+0x1718] ;  /* 0x0017180001087983 */ /* 0x000f280000300800 */
        /* <DEDUP_REMOVED lines=19> */
[----:B0-----:R-:W-:-:S03]  /*4e970*/  LOP3.LUT R0, R19, 0x30, RZ, 0x3c, !PT ;  /* 0x0000003013007812 */ /* 0x001fc600078e3cff */
[----:B------:R-:W2:Y:S04]  /*4e980*/  LDL.LU R13, [R1+0x1504] ;  /* 0x00150400010d7983 */ /* 0x000ea80000300800 */
[----:B------:R-:W2:Y:S04]  /*4e990*/  LDL.LU R23, [R1+0x1420] ;  /* 0x0014200001177983 */ /* 0x000ea80000300800 */
[----:B------:R-:W2:Y:S04]  /*4e9a0*/  LDL.LU R21, [R1+0x141c] ;  /* 0x00141c0001157983 */ /* 0x000ea80000300800 */
[----:B------:R-:W2:Y:S04]  /*4e9b0*/  LDL.LU R19, [R1+0x1418] ;  /* 0x0014180001137983 */ /* 0x000ea80000300800 */
[----:B---3--:R-:W-:Y:S04]  /*4e9c0*/  STS.U8 [R0+UR4+0xfd00], R10 ;  /* 0x00fd000a00007988 */ /* 0x008fe80008000004 */
[----:B------:R0:W-:Y:S04]  /*4e9d0*/  STL [R1+0x4048], R10 ;  /* 0x0040480a01007387 */ /* 0x0001e80000100800 */
[----:B------:R-:W-:Y:S04]  /*4e9e0*/  STS.U8 [R0+UR4+0xfdc0], R11 ;  /* 0x00fdc00b00007988 */ /* 0x000fe80008000004 */
[----:B------:R-:W-:Y:S04]  /*4e9f0*/  STS.U8 [R0+UR4+0xfd80], R12 ;  /* 0x00fd800c00007988 */ /* 0x000fe80008000004 */
[----:B0-----:R-:W3:Y:S04]  /*4ea00*/  LDL.LU R10, [R1+0x1720] ;  /* 0x00172000010a7983 */ /* 0x001ee80000300800 */
[----:B------:R0:W-:Y:S04]  /*4ea10*/  STL [R1+0x404c], R11 ;  /* 0x00404c0b01007387 */ /* 0x0001e80000100800 */
[----:B0-----:R-:W2:Y:S04]  /*4ea20*/  LDL.LU R11, [R1+0x1724] ;  /* 0x00172400010b7983 */ /* 0x001ea80000300800 */
[----:B------:R-:W2:Y:S04]  /*4ea30*/  LDL.LU R0, [R1+0x4060] ;  /* 0x0040600001007983 */ /* 0x000ea80000300800 */
[----:B------:R-:W-:Y:S04]  /*4ea40*/  STL [R1+0x4050], R12 ;  /* 0x0040500c01007387 */ /* 0x000fe80000100800 */
[----:B--2---:R-:W-:Y:S04]  /*4ea50*/  STS.U8 [R0+UR4+0xe00], R11 ;  /* 0x000e000b00007988 */ /* 0x004fe80008000004 */
[----:B---3--:R-:W-:Y:S04]  /*4ea60*/  STS.U8 [R0+UR4+0xe40], R10 ;  /* 0x000e400a00007988 */ /* 0x008fe80008000004 */
[----:B------:R-:W-:Y:S04]  /*4ea70*/  STS.U8 [R0+UR4+0xe80], R9 ;  /* 0x000e800900007988 */ /* 0x000fe80008000004 */
        /* <DEDUP_REMOVED lines=20> */
[----:B------:R1:W-:Y:S04]  /*4ebc0*/  STS.U8 [R0+UR4+0x2fc0], R13 ;  /* 0x002fc00d00007988 */ /* 0x0003e80008000004 */
[----:B0-----:R-:W2:Y:S04]  /*4ebd0*/  LDL.LU R17, [R1+0x1414] ;  /* 0x0014140001117983 */ /* 0x001ea80000300800 */
[----:B-1----:R-:W3:Y:S04]  /*4ebe0*/  LDL.LU R13, [R1+0x1410] ;  /* 0x00141000010d7983 */ /* 0x002ee80000300800 */
[----:B------:R-:W4:Y:S04]  /*4ebf0*/  LDL.LU R12, [R1+0x1408] ;  /* 0x00140800010c7983 */ /* 0x000f280000300800 */
        /* <DEDUP_REMOVED lines=30> */
[----:B------:R-:W2:Y:S04]  /*4ede0*/  LDL.LU R23, [R1+0x10bc] ;  /* 0x0010bc0001177983 */ /* 0x000ea80000300800 */
[----:B---3--:R1:W-:Y:S04]  /*4edf0*/  STS.U8 [R0+UR4+0x3f40], R13 ;  /* 0x003f400d00007988 */ /* 0x0083e80008000004 */
[----:B0-----:R-:W3:Y:S04]  /*4ee00*/  LDL.LU R17, [R1+0xfd8] ;  /* 0x000fd80001117983 */ /* 0x001ee80000300800 */
[----:B-1----:R-:W2:Y:S04]  /*4ee10*/  LDL.LU R13, [R1+0xfd4] ;  /* 0x000fd400010d7983 */ /* 0x002ea80000300800 */
        /* <DEDUP_REMOVED lines=26> */
[----:B0-----:R-:W4:Y:S04]  /*4efc0*/  LDL.LU R21, [R1+0xfd0] ;  /* 0x000fd00001157983 */ /* 0x001f280000300800 */
[----:B-1----:R-:W4:Y:S04]  /*4efd0*/  LDL.LU R19, [R1+0xfcc] ;  /* 0x000fcc0001137983 */ /* 0x002f280000300800 */
[----:B------:R-:W4:Y:S04]  /*4efe0*/  LDL.LU R12, [R1+0xfc4] ;  /* 0x000fc400010c7983 */ /* 0x000f280000300800 */
[----:B------:R-:W-:Y:S04]  /*4eff0*/  STS.U8 [R0+UR4+0x6f80], R25 ;  /* 0x006f801900007988 */ /* 0x000fe80008000004 */
[----:B--2---:R-:W-:Y:S04]  /*4f000*/  STS.U8 [R0+UR4+0x6fc0], R23 ;  /* 0x006fc01700007988 */ /* 0x004fe80008000004 */
[----:B---3--:R-:W-:Y:S04]  /*4f010*/  STS.U8 [R0+UR4+0x7e40], R17 ;  /* 0x007e401100007988 */ /* 0x008fe80008000004 */
[----:B------:R-:W-:Y:S04]  /*4f020*/  STS.U8 [R0+UR4+0x7e00], R13 ;  /* 0x007e000d00007988 */ /* 0x000fe80008000004 */
[----:B----4-:R0:W-:Y:S04]  /*4f030*/  STL [R1+0x4058], R12 ;  /* 0x0040580c01007387 */ /* 0x0101e80000100800 */
        /* <DEDUP_REMOVED lines=88> */
[----:B--2---:R2:W-:Y:S04]  /*4f5c0*/  STS.U8 [R0+UR4+0xbe00], R17 ;  /* 0x00be001100007988 */ /* 0x0045e80008000004 */
[----:B---3--:R3:W-:Y:S04]  /*4f5d0*/  STS.U8 [R0+UR4+0xbec0], R13 ;  /* 0x00bec00d00007988 */ /* 0x0087e80008000004 */
[----:B0-----:R-:W4:Y:S04]  /*4f5e0*/  LDL.LU R21, [R1+0xa8] ;  /* 0x0000a80001157983 */ /* 0x001f280000300800 */
[----:B-1----:R-:W4:Y:S04]  /*4f5f0*/  LDL.LU R19, [R1+0xa4] ;  /* 0x0000a40001137983 */ /* 0x002f280000300800 */
[----:B--2---:R-:W2:Y:S04]  /*4f600*/  LDL.LU R17, [R1+0xa0] ;  /* 0x0000a00001117983 */ /* 0x004ea80000300800 */
[----:B---3--:R-:W3:Y:S04]  /*4f610*/  LDL.LU R13, [R1+0x9c] ;  /* 0x00009c00010d7983 */ /* 0x008ee80000300800 */
[----:B----4-:R0:W-:Y:S04]  /*4f620*/  STS.U8 [R0+UR4+0xbe80], R12 ;  /* 0x00be800c00007988 */ /* 0x0101e80008000004 */
[----:B0-----:R-:W4:Y:S04]  /*4f630*/  LDL.LU R12, [R1+0x4054] ;  /* 0x00405400010c7983 */ /* 0x001f280000300800 */
[----:B----4-:R0:W-:Y:S04]  /*4f640*/  STS.U8 [R0+UR4+0xbf40], R12 ;  /* 0x00bf400c00007988 */ /* 0x0101e80008000004 */
[----:B------:R1:W-:Y:S04]  /*4f650*/  STS.U8 [R0+UR4+0xbf00], R11 ;  /* 0x00bf000b00007988 */ /* 0x0003e80008000004 */
[----:B------:R4:W-:Y:S04]  /*4f660*/  STS.U8 [R0+UR4+0xbfc0], R10 ;  /* 0x00bfc00a00007988 */ /* 0x0009e80008000004 */
[----:B------:R0:W-:Y:S04]  /*4f670*/  STS.U8 [R0+UR4+0xbf80], R9 ;  /* 0x00bf800900007988 */ /* 0x0001e80008000004 */
[----:B------:R0:W-:Y:S04]  /*4f680*/  STS.U8 [R0+UR4+0xce00], R8 ;  /* 0x00ce000800007988 */ /* 0x0001e80008000004 */
[----:B------:R1:W-:Y:S04]  /*4f690*/  STS.U8 [R0+UR4+0xce40], R7 ;  /* 0x00ce400700007988 */ /* 0x0003e80008000004 */
[----:B------:R2:W-:Y:S04]  /*4f6a0*/  STS.U8 [R0+UR4+0xce80], R6 ;  /* 0x00ce800600007988 */ /* 0x0005e80008000004 */
[----:B0-----:R-:W3:Y:S04]  /*4f6b0*/  LDL.LU R12, [R1+0x4050] ;  /* 0x00405000010c7983 */ /* 0x001ee80000300800 */
[----:B-1----:R-:W3:Y:S04]  /*4f6c0*/  LDL.LU R11, [R1+0x404c] ;  /* 0x00404c00010b7983 */ /* 0x002ee80000300800 */
[----:B----4-:R-:W4:Y:S04]  /*4f6d0*/  LDL.LU R10, [R1+0x4048] ;  /* 0x00404800010a7983 */ /* 0x010f280000300800 */
[----:B------:R-:W4:Y:S04]  /*4f6e0*/  LDL.LU R9, [R1+0x4044] ;  /* 0x0040440001097983 */ /* 0x000f280000300800 */
[----:B------:R-:W4:Y:S04]  /*4f6f0*/  LDL.LU R8, [R1+0x4040] ;  /* 0x0040400001087983 */ /* 0x000f280000300800 */
[----:B------:R-:W4:Y:S04]  /*4f700*/  LDL.LU R7, [R1+0x403c] ;  /* 0x00403c0001077983 */ /* 0x000f280000300800 */
[----:B------:R0:W-:Y:S04]  /*4f710*/  STS.U8 [R0+UR4+0xcec0], R3 ;  /* 0x00cec00300007988 */ /* 0x0001e80008000004 */
        /* <DEDUP_REMOVED lines=8> */
[----:B------:R-:W2:Y:S04]  /*4f7a0*/  LDL.LU R18, [R1+0x402c] ;  /* 0x00402c0001127983 */ /* 0x000ea80000300800 */
[----:B------:R0:W-:Y:S04]  /*4f7b0*/  STS.U8 [R0+UR4+0xde00], R26 ;  /* 0x00de001a00007988 */ /* 0x0001e80008000004 */
[----:B------:R-:W2:Y:S04]  /*4f7c0*/  LDL.LU R20, [R1+0x4028] ;  /* 0x0040280001147983 */ /* 0x000ea80000300800 */
[----:B------:R-:W2:Y:S04]  /*4f7d0*/  LDL.LU R22, [R1+0x4024] ;  /* 0x0040240001167983 */ /* 0x000ea80000300800 */
[----:B------:R-:W2:Y:S04]  /*4f7e0*/  LDL.LU R24, [R1+0x4020] ;  /* 0x0040200001187983 */ /* 0x000ea80000300800 */
[----:B------:R1:W-:Y:S04]  /*4f7f0*/  STS.U8 [R0+UR4+0xdec0], R28 ;  /* 0x00dec01c00007988 */ /* 0x0003e80008000004 */
[----:B------:R0:W-:Y:S04]  /*4f800*/  STS.U8 [R0+UR4+0xde80], R2 ;  /* 0x00de800200007988 */ /* 0x0001e80008000004 */
[----:B------:R1:W-:Y:S04]  /*4f810*/  STS.U8 [R0+UR4+0xdf40], R14 ;  /* 0x00df400e00007988 */ /* 0x0003e80008000004 */
[----:B------:R1:W-:Y:S04]  /*4f820*/  STS.U8 [R0+UR4+0xdf00], R29 ;  /* 0x00df001d00007988 */ /* 0x0003e80008000004 */
[----:B0-----:R-:W2:Y:S04]  /*4f830*/  LDL.LU R26, [R1+0x401c] ;  /* 0x00401c00011a7983 */ /* 0x001ea80000300800 */
[----:B------:R0:W-:Y:S04]  /*4f840*/  STS.U8 [R0+UR4+0xdfc0], R15 ;  /* 0x00dfc00f00007988 */ /* 0x0001e80008000004 */
[----:B-1----:R-:W2:Y:S04]  /*4f850*/  LDL.LU R28, [R1+0x4018] ;  /* 0x00401800011c7983 */ /* 0x002ea80000300800 */
[----:B------:R-:W2:Y:S04]  /*4f860*/  LDL.LU R2, [R1+0x4014] ;  /* 0x0040140001027983 */ /* 0x000ea80000300800 */
[----:B------:R1:W-:Y:S04]  /*4f870*/  STS.U8 [R0+UR4+0xdf80], R27 ;  /* 0x00df801b00007988 */ /* 0x0003e80008000004 */
[----:B------:R-:W2:Y:S04]  /*4f880*/  LDL.LU R14, [R1+0x4010] ;  /* 0x00401000010e7983 */ /* 0x000ea80000300800 */
[----:B------:R-:W2:Y:S04]  /*4f890*/  LDL.LU R29, [R1+0x400c] ;  /* 0x00400c00011d7983 */ /* 0x000ea80000300800 */
[----:B------:R1:W-:Y:S04]  /*4f8a0*/  STS.U8 [R0+UR4+0xee00], R5 ;  /* 0x00ee000500007988 */ /* 0x0003e80008000004 */
[----:B------:R1:W-:Y:S04]  /*4f8b0*/  STS.U8 [R0+UR4+0xee40], R4 ;  /* 0x00ee400400007988 */ /* 0x0003e80008000004 */
[----:B0-----:R-:W2:Y:S04]  /*4f8c0*/  LDL.LU R15, [R1+0x4008] ;  /* 0x00400800010f7983 */ /* 0x001ea80000300800 */
[----:B-1----:R-:W2:Y:S04]  /*4f8d0*/  LDL.LU R27, [R1+0x4004] ;  /* 0x00400400011b7983 */ /* 0x002ea80000300800 */
[----:B------:R0:W-:Y:S04]  /*4f8e0*/  STS.U8 [R0+UR4+0xee80], R25 ;  /* 0x00ee801900007988 */ /* 0x0001e80008000004 */
[----:B------:R1:W-:Y:S04]  /*4f8f0*/  STS.U8 [R0+UR4+0xeec0], R23 ;  /* 0x00eec01700007988 */ /* 0x0003e80008000004 */
[----:B------:R0:W-:Y:S04]  /*4f900*/  STS.U8 [R0+UR4+0xef00], R21 ;  /* 0x00ef001500007988 */ /* 0x0001e80008000004 */
[----:B------:R-:W2:Y:S04]  /*4f910*/  LDL R5, [R1+0x3c04] ;  /* 0x003c040001057983 */ /* 0x000ea80000100800 */
[----:B------:R-:W2:Y:S04]  /*4f920*/  LDL R4, [R1+0x3c08] ;  /* 0x003c080001047983 */ /* 0x000ea80000100800 */
[----:B------:R3:W-:Y:S04]  /*4f930*/  STS.U8 [R0+UR4+0xef40], R19 ;  /* 0x00ef401300007988 */ /* 0x0007e80008000004 */
[----:B0-----:R-:W2:Y:S04]  /*4f940*/  LDL.LU R25, [R1+0x4000] ;  /* 0x0040000001197983 */ /* 0x001ea80000300800 */
[----:B-1----:R-:W2:Y:S04]  /*4f950*/  LDL.LU R23, [R1+0x3ffc] ;  /* 0x003ffc0001177983 */ /* 0x002ea80000300800 */
[----:B------:R-:W2:Y:S04]  /*4f960*/  LDL.LU R21, [R1+0x3ff8] ;  /* 0x003ff80001157983 */ /* 0x000ea80000300800 */
[----:B------:R0:W-:Y:S04]  /*4f970*/  STS.U8 [R0+UR4+0xef80], R17 ;  /* 0x00ef801100007988 */ /* 0x0001e80008000004 */
[----:B---3--:R1:W-:Y:S04]  /*4f980*/  STS.U8 [R0+UR4+0xefc0], R13 ;  /* 0x00efc00d00007988 */ /* 0x0083e80008000004 */
[----:B------:R-:W3:Y:S04]  /*4f990*/  LDL.LU R19, [R1+0x3ff4] ;  /* 0x003ff40001137983 */ /* 0x000ee80000300800 */
[----:B0-----:R-:W2:Y:S04]  /*4f9a0*/  LDL.LU R17, [R1+0x3ff0] ;  /* 0x003ff00001117983 */ /* 0x001ea80000300800 */
[----:B-1----:R-:W2:Y:S04]  /*4f9b0*/  LDL.LU R13, [R1+0x3fec] ;  /* 0x003fec00010d7983 */ /* 0x002ea80000300800 */
[----:B--2---:R-:W-:Y:S04]  /*4f9c0*/  STS.U8 [R0+UR4+0xfe40], R13 ;  /* 0x00fe400d00007988 */ /* 0x004fe80008000004 */
[----:B------:R-:W-:Y:S04]  /*4f9d0*/  STS.U8 [R0+UR4+0xfe00], R17 ;  /* 0x00fe001100007988 */ /* 0x000fe80008000004 */
[----:B---3--:R-:W-:Y:S04]  /*4f9e0*/  STS.U8 [R0+UR4+0xfec0], R19 ;  /* 0x00fec01300007988 */ /* 0x008fe80008000004 */
[----:B------:R-:W-:Y:S04]  /*4f9f0*/  STS.U8 [R0+UR4+0xfe80], R21 ;  /* 0x00fe801500007988 */ /* 0x000fe80008000004 */
[----:B------:R-:W-:Y:S04]  /*4fa00*/  STS.U8 [R0+UR4+0xff40], R23 ;  /* 0x00ff401700007988 */ /* 0x000fe80008000004 */
[----:B------:R-:W-:Y:S04]  /*4fa10*/  STS.U8 [R0+UR4+0xff00], R25 ;  /* 0x00ff001900007988 */ /* 0x000fe80008000004 */
[----:B------:R-:W-:Y:S04]  /*4fa20*/  STS.U8 [R0+UR4+0xffc0], R27 ;  /* 0x00ffc01b00007988 */ /* 0x000fe80008000004 */
[----:B------:R0:W-:Y:S04]  /*4fa30*/  STS.U8 [R0+UR4+0xff80], R29 ;  /* 0x00ff801d00007988 */ /* 0x0001e80008000004 */
[----:B0-----:R-:W2:Y:S01]  /*4fa40*/  LDL.LU R0, [R1+0x3fe8] ;  /* 0x003fe80001007983 */ /* 0x001ea20000300800 */
[----:B------:R-:W-:Y:S01]  /*4fa50*/  PRMT R3, RZ, 0x7610, R3 ;  /* 0x00007610ff037816 */ /* 0x000fe20000000003 */
[----:B------:R-:W-:Y:S01]  /*4fa60*/  BAR.SYNC.DEFER_BLOCKING 0x0 ;  /* 0x0000000000007b1d */ /* 0x000fe20000010000 */
[----:B--2---:R-:W-:-:S05]  /*4fa70*/  PRMT R0, RZ, 0x7610, R0 ;  /* 0x00007610ff007816 */ /* 0x004fca0000000000 */
[----:B------:R0:W-:Y:S04]  /*4fa80*/  STL.S16 [R1+0x1c8], R0 ;  /* 0x0001c80001007387 */ /* 0x0001e80000100600 */
[----:B0-----:R-:W2:Y:S04]  /*4fa90*/  LDL.LU R0, [R1+0x3fe4] ;  /* 0x003fe40001007983 */ /* 0x001ea80000300800 */
[----:B------:R0:W-:Y:S04]  /*4faa0*/  STL [R1+0x7770], R3 ;  /* 0x0077700301007387 */ /* 0x0001e80000100800 */
[----:B0-----:R-:W3:Y:S04]  /*4fab0*/  LDL R3, [R1+0x1c8] ;  /* 0x0001c80001037983 */ /* 0x001ee80000100800 */
        /* <DEDUP_REMOVED lines=44> */
[----:B---3--:R-:W3:Y:S04]  /*4fd80*/  @!P2 LDG.E.U8 R3, desc[UR28][R4.64] ;  /* 0x0000001c0403a981 */ /* 0x008ee8000c1e1100 */
        /* <DEDUP_REMOVED lines=24> */
[----:B----4-:R-:W-:Y:S04]  /*4ff10*/  STL [R1+0x765c], R7 ;  /* 0x00765c0701007387 */ /* 0x010fe80000100800 */
        /* <DEDUP_REMOVED lines=17> */
[----:B--2---:R-:W-:Y:S04]  /*50030*/  STL [R1+0x7614], R0 ;  /* 0x0076140001007387 */ /* 0x004fe80000100800 */
[----:B---3--:R0:W-:Y:S04]  /*50040*/  @!P2 STL [R1+0x1c8], R3 ;  /* 0x0001c8030100a387 */ /* 0x0081e80000100800 */
[----:B0-----:R-:W2:Y:S04]  /*50050*/  LDL.LU R3, [R1+0x7770] ;  /* 0x0077700001037983 */ /* 0x001ea80000300800 */
[----:B------:R-:W3:Y:S04]  /*50060*/  LDL R4, [R1+0x3be0] ;  /* 0x003be00001047983 */ /* 0x000ee80000100800 */
[----:B------:R-:W3:Y:S02]  /*50070*/  LDL R5, [R1+0x3bf8] ;  /* 0x003bf80001057983 */ /* 0x000ee40000100800 */
[----:B---3--:R-:W-:-:S04]  /*50080*/  @!P0 LOP3.LUT R5, R5, R4, RZ, 0x3c, !PT ;  /* 0x0000000405058212 */ /* 0x008fc800078e3cff */
[----:B------:R-:W-:-:S04]  /*50090*/  @!P0 LOP3.LUT R4, R5, R4, RZ, 0x3c, !PT ;  /* 0x0000000405048212 */ /* 0x000fc800078e3cff */
[----:B------:R-:W-:-:S05]  /*500a0*/  @!P0 LOP3.LUT R5, R5, R4, RZ, 0x3c, !PT ;  /* 0x0000000405058212 */ /* 0x000fca00078e3cff */
[----:B--2---:R0:W2:Y:S04]  /*500b0*/  @!P0 LDG.E.U8 R3, desc[UR28][R4.64] ;  /* 0x0000001c04038981 */ /* 0x0040a8000c1e1100 */
[----:B------:R-:W0:Y:S04]  /*500c0*/  LDL R4, [R1+0x3be4] ;  /* 0x003be40001047983 */ /* 0x000e280000100800 */
[----:B------:R-:W0:Y:S01]  /*500d0*/  LDL R5, [R1+0x3c00] ;  /* 0x003c000001057983 */ /* 0x000e220000100800 */
[----:B------:R-:W-:Y:S02]  /*500e0*/  PRMT R2, RZ, 0x7610, R2 ;  /* 0x00007610ff027816 */ /* 0x000fe40000000002 */
[----:B0-----:R-:W-:-:S04]  /*500f0*/  @!P1 LOP3.LUT R5, R5, R4, RZ, 0x3c, !PT ;  /* 0x0000000405059212 */ /* 0x001fc800078e3cff */
[----:B------:R-:W-:-:S04]  /*50100*/  @!P1 LOP3.LUT R4, R5, R4, RZ, 0x3c, !PT ;  /* 0x0000000405049212 */ /* 0x000fc800078e3cff */
[----:B------:R-:W-:Y:S01]  /*50110*/  @!P1 LOP3.LUT R5, R5, R4, RZ, 0x3c, !PT ;  /* 0x0000000405059212 */ /* 0x000fe200078e3cff */
[----:B--2---:R-:W-:Y:S04]  /*50120*/  STL [R1+0x758c], R3 ;  /* 0x00758c0301007387 */ /* 0x004fe80000100800 */
[----:B------:R0:W2:Y:S04]  /*50130*/  @!P1 LDG.E.U8 R2, desc[UR28][R4.64] ;  /* 0x0000001c04029981 */ /* 0x0000a8000c1e1100 */
[----:B------:R-:W0:Y:S04]  /*50140*/  LDL R4, [R1+0x184c] ;  /* 0x00184c0001047983 */ /* 0x000e280000100800 */
[----:B------:R-:W0:Y:S01]  /*50150*/  LDL R5, [R1+0x3820] ;  /* 0x0038200001057983 */ /* 0x000e220000100800 */
[----:B------:R-:W-:-:S02]  /*50160*/  PRMT R26, RZ, 0x7610, R26 ;  /* 0x00007610ff1a7816 */ /* 0x000fc4000000001a */
[----:B0-----:R-:W-:-:S04]  /*50170*/  @!P0 LOP3.LUT R5, R5, R4, RZ, 0x3c, !PT ;  /* 0x0000000405058212 */ /* 0x001fc800078e3cff */
[----:B------:R-:W-:-:S04]  /*50180*/  @!P0 LOP3.LUT R4, R5, R4, RZ, 0x3c, !PT ;  /* 0x0000000405048212 */ /* 0x000fc800078e3cff */
[----:B------:R-:W-:-:S05]  /*50190*/  @!P0 LOP3.LUT R5, R5, R4, RZ, 0x3c, !PT ;  /* 0x0000000405058212 */ /* 0x000fca00078e3cff */
[----:B------:R-:W3:Y:S04]  /*501a0*/  @!P0 LDG.E.U8 R26, desc[UR28][R4.64] ;  /* 0x0000001c041a8981 */ /* 0x000ee8000c1e1100 */
[----:B--2---:R-:W-:Y:S04]  /*501b0*/  STL [R1+0x7588], R2 ;  /* 0x0075880201007387 */ /* 0x004fe80000100800 */
[----:B---3--:R0:W-:Y:S04]  /*501c0*/  STL [R1+0x1cc], R26 ;  /* 0x0001cc1a01007387 */ /* 0x0081e80000100800 */
[----:B0-----:R-:W2:Y:S04]  /*501d0*/  LDL.LU R26, [R1+0x776c] ;  /* 0x00776c00011a7983 */ /* 0x001ea80000300800 */
[----:B------:R-:W3:Y:S04]  /*501e0*/  LDL R4, [R1+0x3810] ;  /* 0x0038100001047983 */ /* 0x000ee80000100800 */
[----:B------:R-:W3:Y:S01]  /*501f0*/  LDL R5, [R1+0x382c] ;  /* 0x00382c0001057983 */ /* 0x000ee20000100800 */
[----:B------:R-:W-:-:S02]  /*50200*/  PRMT R15, RZ, 0x7610, R15 ;  /* 0x00007610ff0f7816 */ /* 0x000fc4000000000f */
[----:B---3--:R-:W-:-:S04]  /*50210*/  @!P0 LOP3.LUT R5, R5, R4, RZ, 0x3c, !PT ;  /* 0x0000000405058212 */ /* 0x008fc800078e3cff */
[----:B------:R-:W-:-:S04]  /*50220*/  @!P0 LOP3.LUT R4, R5, R4, RZ, 0x3c, !PT ;  /* 0x0000000405048212 */ /* 0x000fc800078e3cff */
[----:B------:R-:W-:-:S05]  /*50230*/  @!P0 LOP3.LUT R5, R5, R4, RZ, 0x3c, !PT ;  /* 0x0000000405058212 */ /* 0x000fca00078e3cff */
[----:B------:R-:W3:Y:S04]  /*50240*/  @!P0 LDG.E.U8 R15, desc[UR28][R4.64] ;  /* 0x0000001c040f8981 */ /* 0x000ee8000c1e1100 */
[----:B---3--:R0:W-:Y:S04]  /*50250*/  STL [R1+0x1c4], R15 ;  /* 0x0001c40f01007387 */ /* 0x0081e80000100800 */
[----:B0-----:R-:W3:Y:S04]  /*50260*/  LDL.LU R15, [R1+0x7768] ;  /* 0x00776800010f7983 */ /* 0x001ee80000300800 */
[----:B------:R-:W4:Y:S04]  /*50270*/  LDL R4, [R1+0x3818] ;  /* 0x0038180001047983 */ /* 0x000f280000100800 */
[----:B------:R-:W4:Y:S01]  /*50280*/  LDL R5, [R1+0x383c] ;  /* 0x00383c0001057983 */ /* 0x000f220000100800 */
[----:B--2---:R-:W-:-:S02]  /*50290*/  PRMT R26, RZ, 0x7610, R26 ;  /* 0x00007610ff1a7816 */ /* 0x004fc4000000001a */
[----:B----4-:R-:W-:-:S04]  /*502a0*/  @!P1 LOP3.LUT R5, R5, R4, RZ, 0x3c, !PT ;  /* 0x0000000405059212 */ /* 0x010fc800078e3cff */
[----:B------:R-:W-:-:S04]  /*502b0*/  @!P1 LOP3.LUT R4, R5, R4, RZ, 0x3c, !PT ;  /* 0x0000000405049212 */ /* 0x000fc800078e3cff */
[----:B------:R-:W-:-:S05]  /*502c0*/  @!P1 LOP3.LUT R5, R5, R4, RZ, 0x3c, !PT ;  /* 0x0000000405059212 */ /* 0x000fca00078e3cff */
[----:B------:R-:W2:Y:S04]  /*502d0*/  @!P1 LDG.E.U8 R26, desc[UR28][R4.64] ;  /* 0x0000001c041a9981 */ /* 0x000ea8000c1e1100 */
[----:B--2---:R0:W-:Y:S04]  /*502e0*/  STL [R1+0x1c0], R26 ;  /* 0x0001c01a01007387 */ /* 0x0041e80000100800 */
[----:B0-----:R-:W2:Y:S04]  /*502f0*/  LDL.LU R26, [R1+0x7764] ;  /* 0x00776400011a7983 */ /* 0x001ea80000300800 */
[----:B------:R-:W4:Y:S04]  /*50300*/  LDL R4, [R1+0x3814] ;  /* 0x0038140001047983 */ /* 0x000f280000100800 */
[----:B------:R-:W4:Y:S01]  /*50310*/  LDL R5, [R1+0x3838] ;  /* 0x0038380001057983 */ /* 0x000f220000100800 */
[----:B---3--:R-:W-:-:S02]  /*50320*/  PRMT R15, RZ, 0x7610, R15 ;  /* 0x00007610ff0f7816 */ /* 0x008fc4000000000f */
[----:B----4-:R-:W-:-:S04]  /*50330*/  @!P0 LOP3.LUT R5, R5, R4, RZ, 0x3c, !PT ;  /* 0x0000000405058212 */ /* 0x010fc800078e3cff */
        /* <DEDUP_REMOVED lines=547> */
[----:B------:R-:W-:-:S02]  /*52570*/  PRMT R29, RZ, 0x7610, R29 ;  /* 0x00007610ff1d7816 */ /* 0x000fc4000000001d */
[----:B----4-:R-:W-:-:S04]  /*52580*/  @!P1 LOP3.LUT R5, R5, R4, RZ, 0x3c, !PT ;  /* 0x0000000405059212 */ /* 0x010fc800078e3cff */
[----:B------:R-:W-:-:S04]  /*52590*/  @!P1 LOP3.LUT R4, R5, R4, RZ, 0x3c, !PT ;  /* 0x0000000405049212 */ /* 0x000fc800078e3cff */
[----:B------:R-:W-:-:S05]  /*525a0*/  @!P1 LOP3.LUT R5, R5, R4, RZ, 0x3c, !PT ;  /* 0x0000000405059212 */ /* 0x000fca00078e3cff */
[----:B------:R-:W4:Y:S04]  /*525b0*/  @!P1 LDG.E.U8 R29, desc[UR28][R4.64] ;  /* 0x0000001c041d9981 */ /* 0x000f28000c1e1100 */
[----:B----4-:R0:W-:Y:S04]  /*525c0*/  STL [R1+0xa8], R29 ;  /* 0x0000a81d01007387 */ /* 0x0101e80000100800 */
[----:B0-----:R-:W4:Y:S04]  /*525d0*/  LDL.LU R29, [R1+0x766c] ;  /* 0x00766c00011d7983 */ /* 0x001f280000300800 */
[----:B------:R-:W2:Y:S04]  /*525e0*/  LDL R4, [R1+0x3a00] ;  /* 0x003a000001047983 */ /* 0x000ea80000100800 */
[----:B------:R-:W2:Y:S01]  /*525f0*/  LDL R5, [R1+0x3a28] ;  /* 0x003a280001057983 */ /* 0x000ea20000100800 */
[----:B------:R-:W-:-:S02]  /*52600*/  PRMT R25, RZ, 0x7610, R25 ;  /* 0x00007610ff197816 */ /* 0x000fc40000000019 */
[----:B--2---:R-:W-:-:S04]  /*52610*/  @!P0 LOP3.LUT R5, R5, R4, RZ, 0x3c, !PT ;  /* 0x0000000405058212 */ /* 0x004fc800078e3cff */
[----:B------:R-:W-:-:S04]  /*52620*/  @!P0 LOP3.LUT R4, R5, R4, RZ, 0x3c, !PT ;  /* 0x0000000405048212 */ /* 0x000fc800078e3cff */
[----:B------:R-:W-:-:S05]  /*52630*/  @!P0 LOP3.LUT R5, R5, R4, RZ, 0x3c, !PT ;  /* 0x0000000405058212 */ /* 0x000fca00078e3cff */
[----:B------:R-:W2:Y:S04]  /*52640*/  @!P0 LDG.E.U8 R25, desc[UR28][R4.64] ;  /* 0x0000001c04198981 */ /* 0x000ea8000c1e1100 */
[----:B--2---:R0:W-:Y:S04]  /*52650*/  STL [R1+0xa4], R25 ;  /* 0x0000a41901007387 */ /* 0x0041e80000100800 */
[----:B0-----:R-:W2:Y:S04]  /*52660*/  LDL.LU R25, [R1+0x7668] ;  /* 0x0076680001197983 */ /* 0x001ea80000300800 */
        /* <DEDUP_REMOVED lines=78> */
[----:B------:R0:W2:Y:S04]  /*52b50*/  @!P1 LDG.E.U8 R26, desc[UR28][R4.64] ;  /* 0x0000001c041a9981 */ /* 0x0000a8000c1e1100 */
[----:B------:R-:W0:Y:S04]  /*52b60*/  LDL R4, [R1+0x3a50] ;  /* 0x003a500001047983 */ /* 0x000e280000100800 */
[----:B------:R-:W0:Y:S01]  /*52b70*/  LDL R5, [R1+0x3a78] ;  /* 0x003a780001057983 */ /* 0x000e220000100800 */
[----:B------:R-:W-:Y:S02]  /*52b80*/  PRMT R14, RZ, 0x7610, R14 ;  /* 0x00007610ff0e7816 */ /* 0x000fe4000000000e */
[----:B0-----:R-:W-:-:S04]  /*52b90*/  @!P0 LOP3.LUT R5, R5, R4, RZ, 0x3c, !PT ;  /* 0x0000000405058212 */ /* 0x001fc800078e3cff */
[----:B------:R-:W-:-:S04]  /*52ba0*/  @!P0 LOP3.LUT R4, R5, R4, RZ, 0x3c, !PT ;  /* 0x0000000405048212 */ /* 0x000fc800078e3cff */
[----:B------:R-:W-:-:S05]  /*52bb0*/  @!P0 LOP3.LUT R5, R5, R4, RZ, 0x3c, !PT ;  /* 0x0000000405058212 */ /* 0x000fca00078e3cff */
[----:B------:R-:W3:Y:S04]  /*52bc0*/  @!P0 LDG.E.U8 R14, desc[UR28][R4.64] ;  /* 0x0000001c040e8981 */ /* 0x000ee8000c1e1100 */
[----:B--2---:R0:W-:Y:S04]  /*52bd0*/  STL [R1+0x80], R26 ;  /* 0x0000801a01007387 */ /* 0x0041e80000100800 */
[----:B0-----:R-:W2:Y:S04]  /*52be0*/  LDL R26, [R1+0x3aac] ;  /* 0x003aac00011a7983 */ /* 0x001ea80000100800 */
[----:B---3--:R0:W-:Y:S04]  /*52bf0*/  STL [R1+0x7c], R14 ;  /* 0x00007c0e01007387 */ /* 0x0081e80000100800 */
[----:B0-----:R-:W3:Y:S04]  /*52c00*/  LDL.LU R14, [R1+0x7644] ;  /* 0x00764400010e7983 */ /* 0x001ee80000300800 */
        /* <DEDUP_REMOVED lines=33> */
[----:B------:R-:W2:Y:S01]  /*52e20*/  @!P0 LDG.E.U8 R18, desc[UR28][R4.64] ;  /* 0x0000001c04128981 */ /* 0x000ea2000c1e1100 */
[----:B------:R-:W-:-:S03]  /*52e30*/  PRMT R16, RZ, 0x7610, R16 ;  /* 0x00007610ff107816 */ /* 0x000fc60000000010 */
[----:B--2---:R0:W-:Y:S04]  /*52e40*/  STL [R1+0x6c], R18 ;  /* 0x00006c1201007387 */ /* 0x0041e80000100800 */
[----:B0-----:R-:W2:Y:S04]  /*52e50*/  LDL.LU R18, [R1+0x7634] ;  /* 0x0076340001127983 */ /* 0x001ea80000300800 */
[----:B------:R-:W2:Y:S01]  /*52e60*/  LDL R5, [R1+0x3a74] ;  /* 0x003a740001057983 */ /* 0x000ea20000100800 */
[----:B------:R-:W-:-:S03]  /*52e70*/  @!P1 IMAD.MOV.U32 R4, RZ, RZ, R26 ;  /* 0x000000ffff049224 */ /* 0x000fc600078e001a */
[----:B------:R-:W3:Y:S04]  /*52e80*/  LDL R26, [R1+0x3ac8] ;  /* 0x003ac800011a7983 */ /* 0x000ee80000100800 */
[----:B--2---:R-:W2:Y:S04]  /*52e90*/  @!P1 LDG.E.U8 R16, desc[UR28][R4.64] ;  /* 0x0000001c04109981 */ /* 0x004ea8000c1e1100 */
        /* <DEDUP_REMOVED lines=22> */
[----:B----4-:R-:W-:-:S02]  /*53000*/  PRMT R29, RZ, 0x7610, R29 ;  /* 0x00007610ff1d7816 */ /* 0x010fc4000000001d */
        /* <DEDUP_REMOVED lines=10> */
[----:B------:R-:W4:Y:S04]  /*530b0*/  @!P1 LDG.E.U8 R19, desc[UR28][R4.64] ;  /* 0x0000001c04139981 */ /* 0x000f28000c1e1100 */
[----:B--2---:R0:W-:Y:S04]  /*530c0*/  STL [R1+0x5c], R29 ;  /* 0x00005c1d01007387 */ /* 0x0041e80000100800 */
[----:B0-----:R-:W2:Y:S04]  /*530d0*/  LDL R29, [R1+0x3aec] ;  /* 0x003aec00011d7983 */ /* 0x001ea80000100800 */
[----:B----4-:R0:W-:Y:S04]  /*530e0*/  STL [R1+0x58], R19 ;  /* 0x0000581301007387 */ /* 0x0101e80000100800 */
[----:B0-----:R-:W4:Y:S04]  /*530f0*/  LDL.LU R19, [R1+0x7628] ;  /* 0x0076280001137983 */ /* 0x001f280000300800 */
[----:B------:R-:W2:Y:S01]  /*53100*/  LDL R5, [R1+0x3aa0] ;  /* 0x003aa00001057983 */ /* 0x000ea20000100800 */
[----:B------:R-:W-:Y:S01]  /*53110*/  PRMT R25, RZ, 0x7610, R25 ;  /* 0x00007610ff197816 */ /* 0x000fe20000000019 */
[----:B------:R-:W-:Y:S01]  /*53120*/  @!P0 IMAD.MOV.U32 R4, RZ, RZ, R26 ;  /* 0x000000ffff048224 */ /* 0x000fe200078e001a */
[----:B------:R-:W-:Y:S01]  /*53130*/  PRMT R11, RZ, 0x7610, R11 ;  /* 0x00007610ff0b7816 */ /* 0x000fe2000000000b */
[----:B------:R-:W3:Y:S04]  /*53140*/  LDL R26, [R1+0x3ac4] ;  /* 0x003ac400011a7983 */ /* 0x000ee80000100800 */
[----:B--2---:R0:W2:Y:S04]  /*53150*/  @!P0 LDG.E.U8 R25, desc[UR28][R4.64] ;  /* 0x0000001c04198981 */ /* 0x0040a8000c1e1100 */
[----:B------:R-:W3:Y:S01]  /*53160*/  LDL R5, [R1+0x3aa4] ;  /* 0x003aa40001057983 */ /* 0x000ee20000100800 */
[----:B0-----:R-:W-:-:S03]  /*53170*/  @!P1 IMAD.MOV.U32 R4, RZ, RZ, R15 ;  /* 0x000000ffff049224 */ /* 0x001fc600078e000f */
[----:B--2---:R0:W-:Y:S01]  /*53180*/  STL [R1+0x54], R25 ;  /* 0x0000541901007387 */ /* 0x0041e20000100800 */
[----:B------:R-:W-:-:S03]  /*53190*/  PRMT R20, RZ, 0x7610, R20 ;  /* 0x00007610ff147816 */ /* 0x000fc60000000014 */
[----:B------:R-:W2:Y:S04]  /*531a0*/  LDL R15, [R1+0x3ad0] ;  /* 0x003ad000010f7983 */ /* 0x000ea80000100800 */
[----:B---3--:R1:W3:Y:S04]  /*531b0*/  @!P1 LDG.E.U8 R11, desc[UR28][R4.64] ;  /* 0x0000001c040b9981 */ /* 0x0082e8000c1e1100 */
[----:B0-----:R-:W2:Y:S04]  /*531c0*/  LDL R25, [R1+0x3afc] ;  /* 0x003afc0001197983 */ /* 0x001ea80000100800 */
[----:B------:R-:W1:Y:S04]  /*531d0*/  LDL R4, [R1+0x3ab0] ;  /* 0x003ab00001047983 */ /* 0x000e680000100800 */
[----:B------:R-:W1:Y:S02]  /*531e0*/  LDL R5, [R1+0x3ad8] ;  /* 0x003ad80001057983 */ /* 0x000e640000100800 */
[----:B-1----:R-:W-:-:S04]  /*531f0*/  @!P0 LOP3.LUT R5, R5, R4, RZ, 0x3c, !PT ;  /* 0x0000000405058212 */ /* 0x002fc800078e3cff */
[----:B------:R-:W-:-:S04]  /*53200*/  @!P0 LOP3.LUT R4, R5, R4, RZ, 0x3c, !PT ;  /* 0x0000000405048212 */ /* 0x000fc800078e3cff */
[----:B------:R-:W-:-:S05]  /*53210*/  @!P0 LOP3.LUT R5, R5, R4, RZ, 0x3c, !PT ;  /* 0x0000000405058212 */ /* 0x000fca00078e3cff */
[----:B------:R-:W2:Y:S04]  /*53220*/  @!P0 LDG.E.U8 R20, desc[UR28][R4.64] ;  /* 0x0000001c04148981 */ /* 0x000ea8000c1e1100 */
[----:B---3--:R0:W-:Y:S04]  /*53230*/  STL [R1+0x50], R11 ;  /* 0x0000500b01007387 */ /* 0x0081e80000100800 */
[----:B0-----:R-:W3:Y:S04]  /*53240*/  LDL R11, [R1+0x3af8] ;  /* 0x003af800010b7983 */ /* 0x001ee80000100800 */
[----:B--2---:R0:W-:Y:S04]  /*53250*/  STL [R1+0x4c], R20 ;  /* 0x00004c1401007387 */ /* 0x0041e80000100800 */
[----:B0-----:R-:W2:Y:S04]  /*53260*/  LDL.LU R20, [R1+0x7624] ;  /* 0x0076240001147983 */ /* 0x001ea80000300800 */
[----:B------:R-:W2:Y:S01]  /*53270*/  LDL R5, [R1+0x3ab4] ;  /* 0x003ab40001057983 */ /* 0x000ea20000100800 */
[----:B------:R-:W-:Y:S01]  /*53280*/  PRMT R27, RZ, 0x7610, R27 ;  /* 0x00007610ff1b7816 */ /* 0x000fe2000000001b */
[----:B------:R-:W-:Y:S01]  /*53290*/  @!P1 IMAD.MOV.U32 R4, RZ, RZ, R29 ;  /* 0x000000ffff049224 */ /* 0x000fe200078e001d */
[----:B------:R-:W-:-:S02]  /*532a0*/  PRMT R21, RZ, 0x7610, R21 ;  /* 0x00007610ff157816 */ /* 0x000fc40000000015 */
[----:B------:R-:W-:Y:S02]  /*532b0*/  PRMT R23, RZ, 0x7610, R23 ;  /* 0x00007610ff177816 */ /* 0x000fe40000000017 */
[----:B------:R-:W-:Y:S01]  /*532c0*/  PRMT R22, RZ, 0x7610, R22 ;  /* 0x00007610ff167816 */ /* 0x000fe20000000016 */
[----:B------:R-:W3:Y:S04]  /*532d0*/  LDL R29, [R1+0x3ae0] ;  /* 0x003ae000011d7983 */ /* 0x000ee80000100800 */
[----:B--2---:R0:W2:Y:S04]  /*532e0*/  @!P1 LDG.E.U8 R27, desc[UR28][R4.64] ;  /* 0x0000001c041b9981 */ /* 0x0040a8000c1e1100 */
[----:B------:R-:W0:Y:S04]  /*532f0*/  LDL R4, [R1+0x3ac0] ;  /* 0x003ac00001047983 */ /* 0x000e280000100800 */
[----:B------:R-:W0:Y:S02]  /*53300*/  LDL R5, [R1+0x3ae8] ;  /* 0x003ae80001057983 */ /* 0x000e240000100800 */
[----:B0-----:R-:W-:-:S04]  /*53310*/  @!P0 LOP3.LUT R5, R5, R4, RZ, 0x3c, !PT ;  /* 0x0000000405058212 */ /* 0x001fc800078e3cff */
[----:B------:R-:W-:-:S04]  /*53320*/  @!P0 LOP3.LUT R4, R5, R4, RZ, 0x3c, !PT ;  /* 0x0000000405048212 */ /* 0x000fc800078e3cff */
[----:B------:R-:W-:-:S05]  /*53330*/  @!P0 LOP3.LUT R5, R5, R4, RZ, 0x3c, !PT ;  /* 0x0000000405058212 */ /* 0x000fca00078e3cff */
[----:B------:R0:W4:Y:S02]  /*53340*/  @!P0 LDG.E.U8 R21, desc[UR28][R4.64] ;  /* 0x0000001c04158981 */ /* 0x000124000c1e1100 */
[----:B0-----:R-:W-:Y:S02]  /*53350*/  @!P1 IMAD.MOV.U32 R4, RZ, RZ, R25 ;  /* 0x000000ffff049224 */ /* 0x001fe400078e0019 */
[----:B------:R-:W-:-:S05]  /*53360*/  @!P1 IMAD.MOV.U32 R5, RZ, RZ, R26 ;  /* 0x000000ffff059224 */ /* 0x000fca00078e001a */
[----:B------:R3:W4:Y:S02]  /*53370*/  @!P1 LDG.E.U8 R23, desc[UR28][R4.64] ;  /* 0x0000001c04179981 */ /* 0x000724000c1e1100 */
[----:B---3--:R-:W-:Y:S02]  /*53380*/  @!P0 IMAD.MOV.U32 R4, RZ, RZ, R11 ;  /* 0x000000ffff048224 */ /* 0x008fe400078e000b */
[----:B------:R-:W-:-:S05]  /*53390*/  @!P0 IMAD.MOV.U32 R5, RZ, RZ, R15 ;  /* 0x000000ffff058224 */ /* 0x000fca00078e000f */
[----:B------:R-:W3:Y:S04]  /*533a0*/  @!P0 LDG.E.U8 R22, desc[UR28][R4.64] ;  /* 0x0000001c04168981 */ /* 0x000ee8000c1e1100 */
[----:B--2---:R0:W-:Y:S04]  /*533b0*/  STL [R1+0x48], R27 ;  /* 0x0000481b01007387 */ /* 0x0041e80000100800 */
[----:B0-----:R-:W2:Y:S04]  /*533c0*/  LDL R27, [R1+0x3b08] ;  /* 0x003b0800011b7983 */ /* 0x001ea80000100800 */
[----:B----4-:R0:W-:Y:S04]  /*533d0*/  STL [R1+0x44], R21 ;  /* 0x0000441501007387 */ /* 0x0101e80000100800 */
[----:B0-----:R-:W4:Y:S04]  /*533e0*/  LDL.LU R21, [R1+0x7620] ;  /* 0x0076200001157983 */ /* 0x001f280000300800 */
[----:B------:R-:W2:Y:S04]  /*533f0*/  LDL R26, [R1+0x3ae4] ;  /* 0x003ae400011a7983 */ /* 0x000ea80000100800 */
[----:B------:R-:W2:Y:S04]  /*53400*/  LDL R25, [R1+0x3b1c] ;  /* 0x003b1c0001197983 */ /* 0x000ea80000100800 */
[----:B------:R0:W-:Y:S04]  /*53410*/  STL [R1+0x40], R23 ;  /* 0x0000401701007387 */ /* 0x0001e80000100800 */
[----:B0-----:R-:W2:Y:S04]  /*53420*/  LDL.LU R23, [R1+0x761c] ;  /* 0x00761c0001177983 */ /* 0x001ea80000300800 */
[----:B------:R-:W2:Y:S04]  /*53430*/  LDL R15, [R1+0x3af0] ;  /* 0x003af000010f7983 */ /* 0x000ea80000100800 */
[----:B------:R-:W2:Y:S04]  /*53440*/  LDL R11, [R1+0x3b18] ;  /* 0x003b1800010b7983 */ /* 0x000ea80000100800 */
[----:B---3--:R0:W-:Y:S04]  /*53450*/  STL [R1+0x3c], R22 ;  /* 0x00003c1601007387 */ /* 0x0081e80000100800 */
[----:B0-----:R-:W3:Y:S04]  /*53460*/  LDL.LU R22, [R1+0x7618] ;  /* 0x0076180001167983 */ /* 0x001ee80000300800 */
[----:B------:R-:W2:Y:S04]  /*53470*/  LDL R4, [R1+0x3ad4] ;  /* 0x003ad40001047983 */ /* 0x000ea80000100800 */
[----:B------:R-:W2:Y:S01]  /*53480*/  LDL R5, [R1+0x3b0c] ;  /* 0x003b0c0001057983 */ /* 0x000ea20000100800 */
[----:B------:R-:W-:-:S02]  /*53490*/  PRMT R0, RZ, 0x7610, R0 ;  /* 0x00007610ff007816 */ /* 0x000fc40000000000 */
[----:B------:R-:W-:Y:S02]  /*534a0*/  PRMT R7, RZ, 0x7610, R7 ;  /* 0x00007610ff077816 */ /* 0x000fe40000000007 */
[----:B------:R-:W-:Y:S02]  /*534b0*/  PRMT R9, RZ, 0x7610, R9 ;  /* 0x00007610ff097816 */ /* 0x000fe40000000009 */
[----:B--2---:R-:W-:-:S04]  /*534c0*/  @!P1 LOP3.LUT R5, R5, R4, RZ, 0x3c, !PT ;  /* 0x0000000405059212 */ /* 0x004fc800078e3cff */
[----:B------:R-:W-:-:S04]  /*534d0*/  @!P1 LOP3.LUT R4, R5, R4, RZ, 0x3c, !PT ;  /* 0x0000000405049212 */ /* 0x000fc800078e3cff */
[----:B------:R-:W-:-:S05]  /*534e0*/  @!P1 LOP3.LUT R5, R5, R4, RZ, 0x3c, !PT ;  /* 0x0000000405059212 */ /* 0x000fca00078e3cff */
[----:B------:R0:W2:Y:S02]  /*534f0*/  @!P1 LDG.E.U8 R0, desc[UR28][R4.64] ;  /* 0x0000001c04009981 */ /* 0x0000a4000c1e1100 */
[----:B0-----:R-:W-:Y:S02]  /*53500*/  @!P0 IMAD.MOV.U32 R4, RZ, RZ, R27 ;  /* 0x000000ffff048224 */ /* 0x001fe400078e001b */
[----:B------:R-:W-:-:S05]  /*53510*/  @!P0 IMAD.MOV.U32 R5, RZ, RZ, R29 ;  /* 0x000000ffff058224 */ /* 0x000fca00078e001d */
[----:B------:R0:W3:Y:S02]  /*53520*/  @!P0 LDG.E.U8 R7, desc[UR28][R4.64] ;  /* 0x0000001c04078981 */ /* 0x0000e4000c1e1100 */
[----:B0-----:R-:W-:Y:S02]  /*53530*/  @!P1 IMAD.MOV.U32 R4, RZ, RZ, R25 ;  /* 0x000000ffff049224 */ /* 0x001fe400078e0019 */
[----:B------:R-:W-:-:S05]  /*53540*/  @!P1 IMAD.MOV.U32 R5, RZ, RZ, R26 ;  /* 0x000000ffff059224 */ /* 0x000fca00078e001a */
[----:B------:R0:W4:Y:S01]  /*53550*/  @!P1 LDG.E.U8 R9, desc[UR28][R4.64] ;  /* 0x0000001c04099981 */ /* 0x000122000c1e1100 */
[----:B------:R-:W-:Y:S01]  /*53560*/  PRMT R10, RZ, 0x7610, R10 ;  /* 0x00007610ff0a7816 */ /* 0x000fe2000000000a */
[----:B0-----:R-:W-:Y:S02]  /*53570*/  @!P0 IMAD.MOV.U32 R4, RZ, RZ, R11 ;  /* 0x000000ffff048224 */ /* 0x001fe400078e000b */
[----:B------:R-:W-:-:S05]  /*53580*/  @!P0 IMAD.MOV.U32 R5, RZ, RZ, R15 ;  /* 0x000000ffff058224 */ /* 0x000fca00078e000f */
[----:B------:R0:W4:Y:S04]  /*53590*/  @!P0 LDG.E.U8 R10, desc[UR28][R4.64] ;  /* 0x0000001c040a8981 */ /* 0x000128000c1e1100 */
[----:B--2---:R1:W-:Y:S04]  /*535a0*/  STL [R1+0x38], R0 ;  /* 0x0000380001007387 */ /* 0x0043e80000100800 */
[----:B-1----:R-:W2:Y:S04]  /*535b0*/  LDL.LU R0, [R1+0x7614] ;  /* 0x0076140001007983 */ /* 0x002ea80000300800 */
[----:B------:R-:W0:Y:S04]  /*535c0*/  LDL R29, [R1+0x3b2c] ;  /* 0x003b2c00011d7983 */ /* 0x000e280000100800 */
[----:B------:R-:W2:Y:S04]  /*535d0*/  LDL R27, [R1+0x3b00] ;  /* 0x003b0000011b7983 */ /* 0x000ea80000100800 */
[----:B---3--:R1:W-:Y:S04]  /*535e0*/  STL [R1+0x34], R7 ;  /* 0x0000340701007387 */ /* 0x0083e80000100800 */
[----:B------:R-:W3:Y:S04]  /*535f0*/  LDL R26, [R1+0x3b04] ;  /* 0x003b0400011a7983 */ /* 0x000ee80000100800 */
[----:B-1----:R-:W2:Y:S04]  /*53600*/  LDL R7, [R1+0x3b28] ;  /* 0x003b280001077983 */ /* 0x002ea80000100800 */
[----:B----4-:R1:W-:Y:S04]  /*53610*/  STL [R1+0x30], R9 ;  /* 0x0000300901007387 */ /* 0x0103e80000100800 */
[----:B------:R-:W4:Y:S01]  /*53620*/  LDL R5, [R1+0x3af4] ;  /* 0x003af40001057983 */ /* 0x000f220000100800 */
[----:B------:R-:W-:-:S03]  /*53630*/  PRMT R28, RZ, 0x7610, R28 ;  /* 0x00007610ff1c7816 */ /* 0x000fc6000000001c */
[----:B------:R-:W3:Y:S04]  /*53640*/  LDL R25, [R1+0x3b10] ;  /* 0x003b100001197983 */ /* 0x000ee80000100800 */
[----:B------:R-:W3:Y:S01]  /*53650*/  LDL R15, [R1+0x3b38] ;  /* 0x003b3800010f7983 */ /* 0x000ee20000100800 */
[----:B------:R-:W-:Y:S02]  /*53660*/  PRMT R6, RZ, 0x7610, R6 ;  /* 0x00007610ff067816 */ /* 0x000fe40000000006 */
[----:B------:R-:W-:Y:S02]  /*53670*/  PRMT R8, RZ, 0x7610, R8 ;  /* 0x00007610ff087816 */ /* 0x000fe40000000008 */
[----:B------:R-:W-:Y:S01]  /*53680*/  PRMT R14, RZ, 0x7610, R14 ;  /* 0x00007610ff0e7816 */ /* 0x000fe2000000000e */
[----:B------:R-:W3:Y:S04]  /*53690*/  LDL R11, [R1+0x3b14] ;  /* 0x003b1400010b7983 */ /* 0x000ee80000100800 */
[----:B-1----:R-:W3:Y:S01]  /*536a0*/  LDL R9, [R1+0x3b3c] ;  /* 0x003b3c0001097983 */ /* 0x002ee20000100800 */
[----:B0-----:R-:W-:-:S03]  /*536b0*/  @!P1 IMAD.MOV.U32 R4, RZ, RZ, R29 ;  /* 0x000000ffff049224 */ /* 0x001fc600078e001d */
[----:B------:R0:W-:Y:S01]  /*536c0*/  STL [R1+0x2c], R10 ;  /* 0x00002c0a01007387 */ /* 0x0001e20000100800 */
[----:B------:R-:W-:Y:S02]  /*536d0*/  PRMT R24, RZ, 0x7610, R24 ;  /* 0x00007610ff187816 */ /* 0x000fe40000000018 */
[----:B------:R-:W-:Y:S02]  /*536e0*/  PRMT R3, RZ, 0x7610, R3 ;  /* 0x00007610ff037816 */ /* 0x000fe40000000003 */
[----:B------:R-:W-:Y:S02]  /*536f0*/  PRMT R2, RZ, 0x7610, R2 ;  /* 0x00007610ff027816 */ /* 0x000fe40000000002 */
[----:B------:R-:W-:Y:S02]  /*53700*/  PRMT R13, RZ, 0x7610, R13 ;  /* 0x00007610ff0d7816 */ /* 0x000fe4000000000d */
[----:B------:R-:W-:Y:S02]  /*53710*/  PRMT R12, RZ, 0x7610, R12 ;  /* 0x00007610ff0c7816 */ /* 0x000fe4000000000c */
[----:B------:R-:W-:-:S02]  /*53720*/  PRMT R18, RZ, 0x7610, R18 ;  /* 0x00007610ff127816 */ /* 0x000fc40000000012 */
[----:B------:R-:W-:Y:S02]  /*53730*/  PRMT R16, RZ, 0x7610, R16 ;  /* 0x00007610ff107816 */ /* 0x000fe40000000010 */
[----:B------:R-:W-:Y:S02]  /*53740*/  PRMT R17, RZ, 0x7610, R17 ;  /* 0x00007610ff117816 */ /* 0x000fe40000000011 */
[----:B------:R-:W-:Y:S01]  /*53750*/  PRMT R19, RZ, 0x7610, R19 ;  /* 0x00007610ff137816 */ /* 0x000fe20000000013 */
[----:B0-----:R-:W3:Y:S01]  /*53760*/  LDL R10, [R1+0x3b4c] ;  /* 0x003b4c00010a7983 */ /* 0x001ee20000100800 */
[----:B------:R-:W-:Y:S02]  /*53770*/  PRMT R20, RZ, 0x7610, R20 ;  /* 0x00007610ff147816 */ /* 0x000fe40000000014 */
[----:B------:R-:W-:Y:S02]  /*53780*/  PRMT R21, RZ, 0x7610, R21 ;  /* 0x00007610ff157816 */ /* 0x000fe40000000015 */
[----:B------:R-:W-:-:S02]  /*53790*/  PRMT R23, RZ, 0x7610, R23 ;  /* 0x00007610ff177816 */ /* 0x000fc40000000017 */
[----:B------:R-:W-:Y:S01]  /*537a0*/  PRMT R22, RZ, 0x7610, R22 ;  /* 0x00007610ff167816 */ /* 0x000fe20000000016 */
[----:B--2---:R-:W-:Y:S04]  /*537b0*/  LDS.U8 R29, [R0+UR4+0x2200] ;  /* 0x00220004001d7984 */ /* 0x004fe80008000000 */
[----:B----4-:R0:W2:Y:S02]  /*537c0*/  @!P1 LDG.E.U8 R28, desc[UR28][R4.64] ;  /* 0x0000001c041c9981 */ /* 0x0100a4000c1e1100 */
[----:B0-----:R-:W-:Y:S02]  /*537d0*/  @!P0 IMAD.MOV.U32 R4, RZ, RZ, R7 ;  /* 0x000000ffff048224 */ /* 0x001fe400078e0007 */
[----:B------:R-:W-:Y:S01]  /*537e0*/  @!P0 IMAD.MOV.U32 R5, RZ, RZ, R27 ;  /* 0x000000ffff058224 */ /* 0x000fe200078e001b */
[----:B------:R-:W4:Y:S04]  /*537f0*/  LDL R7, [R1+0x3b20] ;  /* 0x003b200001077983 */ /* 0x000f280000100800 */
[----:B------:R-:W-:Y:S04]  /*53800*/  LDS.U8 R27, [R0+UR4+0x2208] ;  /* 0x00220804001b7984 */ /* 0x000fe80008000000 */
[----:B------:R3:W2:Y:S02]  /*53810*/  @!P0 LDG.E.U8 R6, desc[UR28][R4.64] ;  /* 0x0000001c04068981 */ /* 0x0006a4000c1e1100 */
[----:B---3--:R-:W-:-:S02]  /*53820*/  @!P1 IMAD.MOV.U32 R4, RZ, RZ, R9 ;  /* 0x000000ffff049224 */ /* 0x008fc400078e0009 */
[----:B------:R-:W-:Y:S02]  /*53830*/  @!P1 IMAD.MOV.U32 R5, RZ, RZ, R26 ;  /* 0x000000ffff059224 */ /* 0x000fe400078e001a */
[----:B------:R-:W-:Y:S04]  /*53840*/  LDS.U8 R26, [R0+UR4+0x2000] ;  /* 0x00200004001a7984 */ /* 0x000fe80008000000 */
[----:B------:R0:W3:Y:S02]  /*53850*/  @!P1 LDG.E.U8 R8, desc[UR28][R4.64] ;  /* 0x0000001c04089981 */ /* 0x0000e4000c1e1100 */
[----:B0-----:R-:W-:Y:S02]  /*53860*/  @!P0 IMAD.MOV.U32 R4, RZ, RZ, R15 ;  /* 0x000000ffff048224 */ /* 0x001fe400078e000f */
[----:B------:R-:W-:-:S02]  /*53870*/  @!P0 IMAD.MOV.U32 R5, RZ, RZ, R25 ;  /* 0x000000ffff058224 */ /* 0x000fc400078e0019 */
[----:B------:R-:W-:Y:S04]  /*53880*/  LDS.U8 R25, [R0+UR4+0x200] ;  /* 0x0002000400197984 */ /* 0x000fe80008000000 */
[----:B------:R0:W4:Y:S04]  /*53890*/  @!P0 LDG.E.U8 R14, desc[UR28][R4.64] ;  /* 0x0000001c040e8981 */ /* 0x000128000c1e1100 */
[----:B--2---:R1:W-:Y:S04]  /*538a0*/  STL [R1+0x24], R6 ;  /* 0x0000240601007387 */ /* 0x0043e80000100800 */
[----:B------:R-:W2:Y:S04]  /*538b0*/  LDL R9, [R1+0x3b24] ;  /* 0x003b240001097983 */ /* 0x000ea80000100800 */
[----:B-1----:R-:W2:Y:S04]  /*538c0*/  LDL R6, [R1+0x3b48] ;  /* 0x003b480001067983 */ /* 0x002ea80000100800 */
[----:B---3--:R1:W-:Y:S04]  /*538d0*/  STL [R1+0x20], R8 ;  /* 0x0000200801007387 */ /* 0x0083e80000100800 */
[----:B------:R-:W3:Y:S01]  /*538e0*/  LDL R15, [R1+0x3b30] ;  /* 0x003b3000010f7983 */ /* 0x000ee20000100800 */
[----:B0-----:R-:W-:-:S02]  /*538f0*/  @!P1 IMAD.MOV.U32 R4, RZ, RZ, R10 ;  /* 0x000000ffff049224 */ /* 0x001fc400078e000a */
[----:B------:R-:W-:-:S05]  /*53900*/  @!P1 IMAD.MOV.U32 R5, RZ, RZ, R11 ;  /* 0x000000ffff059224 */ /* 0x000fca00078e000b */
[----:B------:R0:W3:Y:S04]  /*53910*/  @!P1 LDG.E.U8 R24, desc[UR28][R4.64] ;  /* 0x0000001c04189981 */ /* 0x0000e8000c1e1100 */
[----:B-1----:R-:W3:Y:S04]  /*53920*/  LDL R8, [R1+0x3b5c] ;  /* 0x003b5c0001087983 */ /* 0x002ee80000100800 */
[----:B----4-:R1:W-:Y:S04]  /*53930*/  STL [R1+0x1c], R14 ;  /* 0x00001c0e01007387 */ /* 0x0103e80000100800 */
[----:B------:R-:W4:Y:S01]  /*53940*/  LDL R11, [R1+0x3b34] ;  /* 0x003b3400010b7983 */ /* 0x000f220000100800 */
[----:B0-----:R-:W-:-:S03]  /*53950*/  @!P0 IMAD.MOV.U32 R5, RZ, RZ, R7 ;  /* 0x000000ffff058224 */ /* 0x001fc600078e0007 */
[----:B------:R-:W4:Y:S04]  /*53960*/  LDL R10, [R1+0x3b6c] ;  /* 0x003b6c00010a7983 */ /* 0x000f280000100800 */
[----:B------:R-:W4:Y:S04]  /*53970*/  LDL R7, [R1+0x3b40] ;  /* 0x003b400001077983 */ /* 0x000f280000100800 */
[----:B-1----:R-:W4:Y:S01]  /*53980*/  LDL R14, [R1+0x3b58] ;  /* 0x003b5800010e7983 */ /* 0x002f220000100800 */
[----:B--2---:R-:W-:-:S03]  /*53990*/  @!P0 IMAD.MOV.U32 R4, RZ, RZ, R6 ;  /* 0x000000ffff048224 */ /* 0x004fc600078e0006 */
[----:B------:R-:W2:Y:S04]  /*539a0*/  LDL R6, [R1+0x3b68] ;  /* 0x003b680001067983 */ /* 0x000ea80000100800 */
[----:B------:R3:W2:Y:S02]  /*539b0*/  @!P0 LDG.E.U8 R3, desc[UR28][R4.64] ;  /* 0x0000001c04038981 */ /* 0x0006a4000c1e1100 */
[----:B---3--:R-:W-:Y:S02]  /*539c0*/  @!P1 IMAD.MOV.U32 R4, RZ, RZ, R8 ;  /* 0x000000ffff049224 */ /* 0x008fe400078e0008 */
[----:B------:R-:W-:-:S05]  /*539d0*/  @!P1 IMAD.MOV.U32 R5, RZ, RZ, R9 ;  /* 0x000000ffff059224 */ /* 0x000fca00078e0009 */
[----:B------:R4:W3:Y:S02]  /*539e0*/  @!P1 LDG.E.U8 R2, desc[UR28][R4.64] ;  /* 0x0000001c04029981 */ /* 0x0008e4000c1e1100 */
[----:B----4-:R-:W-:Y:S02]  /*539f0*/  @!P0 IMAD.MOV.U32 R4, RZ, RZ, R14 ;  /* 0x000000ffff048224 */ /* 0x010fe400078e000e */
[----:B------:R-:W-:-:S05]  /*53a00*/  @!P0 IMAD.MOV.U32 R5, RZ, RZ, R15 ;  /* 0x000000ffff058224 */ /* 0x000fca00078e000f */
[----:B------:R0:W4:Y:S02]  /*53a10*/  @!P0 LDG.E.U8 R13, desc[UR28][R4.64] ;  /* 0x0000001c040d8981 */ /* 0x000124000c1e1100 */
[----:B0-----:R-:W-:Y:S02]  /*53a20*/  @!P1 IMAD.MOV.U32 R4, RZ, RZ, R10 ;  /* 0x000000ffff049224 */ /* 0x001fe400078e000a */
[----:B------:R-:W-:-:S05]  /*53a30*/  @!P1 IMAD.MOV.U32 R5, RZ, RZ, R11 ;  /* 0x000000ffff059224 */ /* 0x000fca00078e000b */
[----:B------:R0:W4:Y:S02]  /*53a40*/  @!P1 LDG.E.U8 R12, desc[UR28][R4.64] ;  /* 0x0000001c040c9981 */ /* 0x000124000c1e1100 */
[----:B0-----:R-:W-:Y:S02]  /*53a50*/  @!P0 IMAD.MOV.U32 R5, RZ, RZ, R7 ;  /* 0x000000ffff058224 */ /* 0x001fe400078e0007 */
[----:B--2---:R0:W-:Y:S01]  /*53a60*/  STL [R1+0x7590], R3 ;  /* 0x0075900301007387 */ /* 0x0041e20000100800 */
[----:B------:R-:W-:Y:S01]  /*53a70*/  @!P0 IMAD.MOV.U32 R4, RZ, RZ, R6 ;  /* 0x000000ffff048224 */ /* 0x000fe200078e0006 */
[----:B0-----:R-:W-:-:S06]  /*53a80*/  PRMT R3, RZ, 0x7610, R3 ;  /* 0x00007610ff037816 */ /* 0x001fcc0000000003 */
[----:B------:R-:W2:Y:S04]  /*53a90*/  @!P0 LDG.E.U8 R3, desc[UR28][R4.64] ;  /* 0x0000001c04038981 */ /* 0x000ea8000c1e1100 */
[----:B------:R-:W-:Y:S04]  /*53aa0*/  STL [R1+0x28], R28 ;  /* 0x0000281c01007387 */ /* 0x000fe80000100800 */
[----:B------:R-:W4:Y:S04]  /*53ab0*/  LDL R9, [R1+0x3b44] ;  /* 0x003b440001097983 */ /* 0x000f280000100800 */
[----:B------:R-:W4:Y:S04]  /*53ac0*/  LDL R8, [R1+0x3b7c] ;  /* 0x003b7c0001087983 */ /* 0x000f280000100800 */
[----:B---3--:R0:W-:Y:S04]  /*53ad0*/  STL [R1+0x7594], R2 ;  /* 0x0075940201007387 */ /* 0x0081e80000100800 */
[----:B------:R-:W3:Y:S04]  /*53ae0*/  LDL R11, [R1+0x3b50] ;  /* 0x003b5000010b7983 */ /* 0x000ee80000100800 */
[----:B------:R-:W3:Y:S04]  /*53af0*/  LDL R10, [R1+0x3b78] ;  /* 0x003b7800010a7983 */ /* 0x000ee80000100800 */
[----:B------:R-:W3:Y:S04]  /*53b00*/  LDL R7, [R1+0x3b54] ;  /* 0x003b540001077983 */ /* 0x000ee80000100800 */
[----:B------:R-:W3:Y:S04]  /*53b10*/  LDL R6, [R1+0x3b8c] ;  /* 0x003b8c0001067983 */ /* 0x000ee80000100800 */
[----:B------:R-:W-:Y:S01]  /*53b20*/  LDS.U8 R28, [R0+UR4+0x2008] ;  /* 0x00200804001c7984 */ /* 0x000fe20008000000 */
[----:B0-----:R-:W-:-:S03]  /*53b30*/  PRMT R2, RZ, 0x7610, R2 ;  /* 0x00007610ff027816 */ /* 0x001fc60000000002 */
[----:B--2---:R-:W-:Y:S04]  /*53b40*/  STL [R1+0x75e0], R3 ;  /* 0x0075e00301007387 */ /* 0x004fe80000100800 */
[----:B----4-:R0:W-:Y:S01]  /*53b50*/  STL [R1+0xc], R13 ;  /* 0x00000c0d01007387 */ /* 0x0101e20000100800 */
[----:B------:R-:W-:Y:S02]  /*53b60*/  @!P1 IMAD.MOV.U32 R4, RZ, RZ, R8 ;  /* 0x000000ffff049224 */ /* 0x000fe400078e0008 */
[----:B------:R-:W-:-:S05]  /*53b70*/  @!P1 IMAD.MOV.U32 R5, RZ, RZ, R9 ;  /* 0x000000ffff059224 */ /* 0x000fca00078e0009 */
[----:B------:R1:W2:Y:S04]  /*53b80*/  @!P1 LDG.E.U8 R2, desc[UR28][R4.64] ;  /* 0x0000001c04029981 */ /* 0x0002a8000c1e1100 */
[----:B0-----:R-:W4:Y:S04]  /*53b90*/  LDL R13, [R1+0x3b60] ;  /* 0x003b6000010d7983 */ /* 0x001f280000100800 */
[----:B------:R0:W-:Y:S04]  /*53ba0*/  STL [R1+0x8], R12 ;  /* 0x0000080c01007387 */ /* 0x0001e80000100800 */
[----:B------:R-:W-:Y:S04]  /*53bb0*/  STL [R1+0x18], R24 ;  /* 0x0000181801007387 */ /* 0x000fe80000100800 */
[----:B------:R-:W2:Y:S04]  /*53bc0*/  LDL R9, [R1+0x3b64] ;  /* 0x003b640001097983 */ /* 0x000ea80000100800 */
[----:B------:R-:W2:Y:S04]  /*53bd0*/  LDL R8, [R1+0x3b9c] ;  /* 0x003b9c0001087983 */ /* 0x000ea80000100800 */
[----:B---3--:R-:W3:Y:S04]  /*53be0*/  @!P1 LDG.E.U8 R16, desc[UR28][R6.64] ;  /* 0x0000001c06109981 */ /* 0x008ee8000c1e1100 */
[----:B------:R-:W-:Y:S04]  /*53bf0*/  LDS.U8 R24, [R0+UR4+0x8] ;  /* 0x0000080400187984 */ /* 0x000fe80008000000 */
[----:B0-----:R-:W3:Y:S01]  /*53c00*/  LDL R12, [R1+0x3b88] ;  /* 0x003b8800010c7983 */ /* 0x001ee20000100800 */
[----:B-1----:R-:W-:-:S02]  /*53c10*/  @!P0 IMAD.MOV.U32 R4, RZ, RZ, R10 ;  /* 0x000000ffff048224 */ /* 0x002fc400078e000a */
[----:B------:R-:W-:-:S05]  /*53c20*/  @!P0 IMAD.MOV.U32 R5, RZ, RZ, R11 ;  /* 0x000000ffff058224 */ /* 0x000fca00078e000b */
[----:B------:R0:W3:Y:S02]  /*53c30*/  @!P0 LDG.E.U8 R18, desc[UR28][R4.64] ;  /* 0x0000001c04128981 */ /* 0x0000e4000c1e1100 */
[----:B0-----:R-:W-:Y:S02]  /*53c40*/  PRMT R4, RZ, 0x7610, R4 ;  /* 0x00007610ff047816 */ /* 0x001fe40000000004 */
[----:B------:R-:W-:Y:S01]  /*53c50*/  PRMT R5, RZ, 0x7610, R5 ;  /* 0x00007610ff057816 */ /* 0x000fe20000000005 */
[----:B----4-:R-:W-:Y:S01]  /*53c60*/  @!P0 IMAD.MOV.U32 R7, RZ, RZ, R13 ;  /* 0x000000ffff078224 */ /* 0x010fe200078e000d */
[----:B--2---:R0:W-:Y:S04]  /*53c70*/  STL [R1+0x75e4], R2 ;  /* 0x0075e40201007387 */ /* 0x0041e80000100800 */
[----:B------:R-:W2:Y:S04]  /*53c80*/  @!P1 LDG.E.U8 R5, desc[UR28][R8.64] ;  /* 0x0000001c08059981 */ /* 0x000ea8000c1e1100 */
[----:B------:R-:W4:Y:S04]  /*53c90*/  LDL R11, [R1+0x3b70] ;  /* 0x003b7000010b7983 */ /* 0x000f280000100800 */
[----:B------:R-:W2:Y:S01]  /*53ca0*/  LDL R10, [R1+0x3b98] ;  /* 0x003b9800010a7983 */ /* 0x000ea20000100800 */
[----:B---3--:R-:W-:-:S05]  /*53cb0*/  @!P0 IMAD.MOV.U32 R6, RZ, RZ, R12 ;  /* 0x000000ffff068224 */ /* 0x008fca00078e000c */
[----:B------:R1:W3:Y:S04]  /*53cc0*/  @!P0 LDG.E.U8 R4, desc[UR28][R6.64] ;  /* 0x0000001c06048981 */ /* 0x0002e8000c1e1100 */
[----:B------:R-:W-:Y:S04]  /*53cd0*/  STL [R1+0x75bc], R18 ;  /* 0x0075bc1201007387 */ /* 0x000fe80000100800 */
[----:B------:R-:W3:Y:S04]  /*53ce0*/  LDL R3, [R1+0x3b74] ;  /* 0x003b740001037983 */ /* 0x000ee80000100800 */
[----:B0-----:R-:W3:Y:S04]  /*53cf0*/  LDL R2, [R1+0x3bac] ;  /* 0x003bac0001027983 */ /* 0x001ee80000100800 */
[----:B------:R-:W-:Y:S01]  /*53d00*/  STL [R1+0x75c0], R16 ;  /* 0x0075c01001007387 */ /* 0x000fe20000100800 */
[----:B-1----:R-:W-:Y:S01]  /*53d10*/  PRMT R6, RZ, 0x7610, R6 ;  /* 0x00007610ff067816 */ /* 0x002fe20000000006 */
[----:B----4-:R-:W-:-:S02]  /*53d20*/  @!P0 IMAD.MOV.U32 R9, RZ, RZ, R11 ;  /* 0x000000ffff098224 */ /* 0x010fc400078e000b */
[----:B--2---:R-:W-:-:S05]  /*53d30*/  @!P0 IMAD.MOV.U32 R8, RZ, RZ, R10 ;  /* 0x000000ffff088224 */ /* 0x004fca00078e000a */
[----:B------:R0:W2:Y:S04]  /*53d40*/  @!P0 LDG.E.U8 R6, desc[UR28][R8.64] ;  /* 0x0000001c08068981 */ /* 0x0000a8000c1e1100 */
[----:B---3--:R1:W-:Y:S04]  /*53d50*/  STL [R1+0x7598], R4 ;  /* 0x0075980401007387 */ /* 0x0083e80000100800 */
[----:B------:R-:W3:Y:S04]  /*53d60*/  LDL R15, [R1+0x3b80] ;  /* 0x003b8000010f7983 */ /* 0x000ee80000100800 */
[----:B------:R-:W4:Y:S04]  /*53d70*/  LDL R13, [R1+0x3ba8] ;  /* 0x003ba800010d7983 */ /* 0x000f280000100800 */
[----:B------:R0:W-:Y:S04]  /*53d80*/  STL [R1+0x759c], R5 ;  /* 0x00759c0501007387 */ /* 0x0001e80000100800 */
[----:B------:R-:W4:Y:S04]  /*53d90*/  LDL R12, [R1+0x3b84] ;  /* 0x003b8400010c7983 */ /* 0x000f280000100800 */
[----:B-1----:R-:W4:Y:S01]  /*53da0*/  LDL R4, [R1+0x3bbc] ;  /* 0x003bbc0001047983 */ /* 0x002f220000100800 */
[----:B------:R-:W-:Y:S01]  /*53db0*/  PRMT R7, RZ, 0x7610, R7 ;  /* 0x00007610ff077816 */ /* 0x000fe20000000007 */
[----:B------:R-:W-:-:S02]  /*53dc0*/  @!P1 IMAD.MOV.U32 R10, RZ, RZ, R2 ;  /* 0x000000ffff0a9224 */ /* 0x000fc400078e0002 */
[----:B------:R-:W-:-:S05]  /*53dd0*/  @!P1 IMAD.MOV.U32 R11, RZ, RZ, R3 ;  /* 0x000000ffff0b9224 */ /* 0x000fca00078e0003 */
[----:B------:R3:W4:Y:S01]  /*53de0*/  @!P1 LDG.E.U8 R7, desc[UR28][R10.64] ;  /* 0x0000001c0a079981 */ /* 0x000722000c1e1100 */
[----:B0-----:R-:W-:Y:S02]  /*53df0*/  PRMT R8, RZ, 0x7610, R8 ;  /* 0x00007610ff087816 */ /* 0x001fe40000000008 */
[----:B------:R-:W-:Y:S01]  /*53e00*/  PRMT R9, RZ, 0x7610, R9 ;  /* 0x00007610ff097816 */ /* 0x000fe20000000009 */
[----:B--2---:R0:W-:Y:S04]  /*53e10*/  STL [R1+0x75f4], R6 ;  /* 0x0075f40601007387 */ /* 0x0041e80000100800 */
[----:B------:R-:W2:Y:S04]  /*53e20*/  LDL R14, [R1+0x3b90] ;  /* 0x003b9000010e7983 */ /* 0x000ea80000100800 */
[----:B------:R-:W2:Y:S04]  /*53e30*/  LDL R5, [R1+0x3bb8] ;  /* 0x003bb80001057983 */ /* 0x000ea80000100800 */
[----:B------:R-:W2:Y:S04]  /*53e40*/  LDL R3, [R1+0x3b94] ;  /* 0x003b940001037983 */ /* 0x000ea80000100800 */
[----:B------:R-:W2:Y:S01]  /*53e50*/  LDL R2, [R1+0x3bcc] ;  /* 0x003bcc0001027983 */ /* 0x000ea20000100800 */
[----:B---3--:R-:W-:-:S02]  /*53e60*/  @!P0 IMAD.MOV.U32 R11, RZ, RZ, R15 ;  /* 0x000000ffff0b8224 */ /* 0x008fc400078e000f */
[----:B----4-:R-:W-:Y:S02]  /*53e70*/  @!P0 IMAD.MOV.U32 R10, RZ, RZ, R13 ;  /* 0x000000ffff0a8224 */ /* 0x010fe400078e000d */
[----:B------:R-:W-:-:S03]  /*53e80*/  @!P1 IMAD.MOV.U32 R13, RZ, RZ, R12 ;  /* 0x000000ffff0d9224 */ /* 0x000fc600078e000c */
[----:B------:R1:W3:Y:S01]  /*53e90*/  @!P0 LDG.E.U8 R8, desc[UR28][R10.64] ;  /* 0x0000001c0a088981 */ /* 0x0002e2000c1e1100 */
[----:B------:R-:W-:-:S05]  /*53ea0*/  @!P1 IMAD.MOV.U32 R12, RZ, RZ, R4 ;  /* 0x000000ffff0c9224 */ /* 0x000fca00078e0004 */
[----:B------:R2:W4:Y:S04]  /*53eb0*/  @!P1 LDG.E.U8 R9, desc[UR28][R12.64] ;  /* 0x0000001c0c099981 */ /* 0x000528000c1e1100 */
[----:B------:R1:W-:Y:S04]  /*53ec0*/  STL [R1+0x75f8], R7 ;  /* 0x0075f80701007387 */ /* 0x0003e80000100800 */
[----:B0-----:R-:W4:Y:S04]  /*53ed0*/  LDL R6, [R1+0x3bc8] ;  /* 0x003bc80001067983 */ /* 0x001f280000100800 */
[----:B-1----:R-:W4:Y:S01]  /*53ee0*/  LDL R7, [R1+0x3ba0] ;  /* 0x003ba00001077983 */ /* 0x002f220000100800 */
[----:B------:R-:W-:Y:S01]  /*53ef0*/  PRMT R10, RZ, 0x7610, R10 ;  /* 0x00007610ff0a7816 */ /* 0x000fe2000000000a */
[----:B--2---:R-:W-:-:S02]  /*53f00*/  @!P0 IMAD.MOV.U32 R13, RZ, RZ, R14 ;  /* 0x000000ffff0d8224 */ /* 0x004fc400078e000e */
[----:B------:R-:W-:-:S05]  /*53f10*/  @!P0 IMAD.MOV.U32 R12, RZ, RZ, R5 ;  /* 0x000000ffff0c8224 */ /* 0x000fca00078e0005 */
[----:B------:R0:W2:Y:S04]  /*53f20*/  @!P0 LDG.E.U8 R10, desc[UR28][R12.64] ;  /* 0x0000001c0c0a8981 */ /* 0x0000a8000c1e1100 */
[----:B---3--:R-:W-:Y:S04]  /*53f30*/  STL [R1+0x75e8], R8 ;  /* 0x0075e80801007387 */ /* 0x008fe80000100800 */
[----:B------:R-:W3:Y:S04]  /*53f40*/  LDL R4, [R1+0x3bdc] ;  /* 0x003bdc0001047983 */ /* 0x000ee80000100800 */
[----:B----4-:R-:W-:Y:S04]  /*53f50*/  STL [R1+0x75ec], R9 ;  /* 0x0075ec0901007387 */ /* 0x010fe80000100800 */
[----:B------:R-:W4:Y:S01]  /*53f60*/  LDL R5, [R1+0x3ba4] ;  /* 0x003ba40001057983 */ /* 0x000f220000100800 */
[----:B------:R-:W-:Y:S01]  /*53f70*/  PRMT R11, RZ, 0x7610, R11 ;  /* 0x00007610ff0b7816 */ /* 0x000fe2000000000b */
[----:B------:R-:W-:-:S02]  /*53f80*/  @!P1 IMAD.MOV.U32 R14, RZ, RZ, R2 ;  /* 0x000000ffff0e9224 */ /* 0x000fc400078e0002 */
[----:B------:R-:W-:Y:S01]  /*53f90*/  @!P1 IMAD.MOV.U32 R15, RZ, RZ, R3 ;  /* 0x000000ffff0f9224 */ /* 0x000fe200078e0003 */
[----:B0-----:R-:W-:-:S04]  /*53fa0*/  PRMT R12, RZ, 0x7610, R12 ;  /* 0x00007610ff0c7816 */ /* 0x001fc8000000000c */
[----:B------:R0:W4:Y:S02]  /*53fb0*/  @!P1 LDG.E.U8 R11, desc[UR28][R14.64] ;  /* 0x0000001c0e0b9981 */ /* 0x000124000c1e1100 */
[----:B0-----:R-:W-:Y:S02]  /*53fc0*/  @!P0 IMAD.MOV.U32 R14, RZ, RZ, R6 ;  /* 0x000000ffff0e8224 */ /* 0x001fe400078e0006 */
[----:B------:R-:W-:-:S05]  /*53fd0*/  @!P0 IMAD.MOV.U32 R15, RZ, RZ, R7 ;  /* 0x000000ffff0f8224 */ /* 0x000fca00078e0007 */
[----:B------:R3:W4:Y:S01]  /*53fe0*/  @!P0 LDG.E.U8 R12, desc[UR28][R14.64] ;  /* 0x0000001c0e0c8981 */ /* 0x000722000c1e1100 */
[----:B------:R-:W-:-:S03]  /*53ff0*/  PRMT R13, RZ, 0x7610, R13 ;  /* 0x00007610ff0d7816 */ /* 0x000fc6000000000d */
[----:B--2---:R0:W-:Y:S04]  /*54000*/  STL [R1+0x75c4], R10 ;  /* 0x0075c40a01007387 */ /* 0x0041e80000100800 */
[----:B------:R-:W2:Y:S04]  /*54010*/  LDL R3, [R1+0x3bb0] ;  /* 0x003bb00001037983 */ /* 0x000ea80000100800 */
[----:B------:R-:W2:Y:S01]  /*54020*/  LDL R2, [R1+0x3bd8] ;  /* 0x003bd80001027983 */ /* 0x000ea20000100800 */
[----:B---3--:R-:W-:Y:S02]  /*54030*/  @!P1 IMAD.MOV.U32 R14, RZ, RZ, R4 ;  /* 0x000000ffff0e9224 */ /* 0x008fe400078e0004 */
[----:B----4-:R-:W-:-:S05]  /*54040*/  @!P1 IMAD.MOV.U32 R15, RZ, RZ, R5 ;  /* 0x000000ffff0f9224 */ /* 0x010fca00078e0005 */
[----:B------:R2:W3:Y:S04]  /*54050*/  @!P1 LDG.E.U8 R13, desc[UR28][R14.64] ;  /* 0x0000001c0e0d9981 */ /* 0x0004e8000c1e1100 */
[----:B------:R1:W-:Y:S04]  /*54060*/  STL [R1+0x75c8], R11 ;  /* 0x0075c80b01007387 */ /* 0x0003e80000100800 */
[----:B0-----:R-:W4:Y:S04]  /*54070*/  LDL R10, [R1+0x3bec] ;  /* 0x003bec00010a7983 */ /* 0x001f280000100800 */
[----:B------:R-:W4:Y:S04]  /*54080*/  LDL R8, [R1+0x3be8] ;  /* 0x003be80001087983 */ /* 0x000f280000100800 */
[----:B-1----:R-:W4:Y:S04]  /*54090*/  LDL R11, [R1+0x3bb4] ;  /* 0x003bb400010b7983 */ /* 0x002f280000100800 */
[----:B------:R-:W-:Y:S04]  /*540a0*/  STL [R1+0x75a0], R12 ;  /* 0x0075a00c01007387 */ /* 0x000fe80000100800 */
[----:B------:R-:W4:Y:S04]  /*540b0*/  LDL R9, [R1+0x3bc0] ;  /* 0x003bc00001097983 */ /* 0x000f280000100800 */
[----:B------:R-:W4:Y:S04]  /*540c0*/  LDL R7, [R1+0x3bc4] ;  /* 0x003bc40001077983 */ /* 0x000f280000100800 */
[----:B------:R-:W4:Y:S04]  /*540d0*/  LDL R6, [R1+0x3bf4] ;  /* 0x003bf40001067983 */ /* 0x000f280000100800 */
[----:B------:R-:W4:Y:S04]  /*540e0*/  LDL R5, [R1+0x3bd0] ;  /* 0x003bd00001057983 */ /* 0x000f280000100800 */
[----:B------:R-:W4:Y:S01]  /*540f0*/  LDL R4, [R1+0x3bf0] ;  /* 0x003bf00001047983 */ /* 0x000f220000100800 */
[----:B--2---:R-:W-:-:S02]  /*54100*/  @!P0 IMAD.MOV.U32 R15, RZ, RZ, R3 ;  /* 0x000000ffff0f8224 */ /* 0x004fc400078e0003 */
[----:B------:R-:W-:-:S05]  /*54110*/  @!P0 IMAD.MOV.U32 R14, RZ, RZ, R2 ;  /* 0x000000ffff0e8224 */ /* 0x000fca00078e0002 */
[----:B------:R4:W2:Y:S04]  /*54120*/  @!P0 LDG.E.U8 R17, desc[UR28][R14.64] ;  /* 0x0000001c0e118981 */ /* 0x0008a8000c1e1100 */
[----:B---3--:R-:W-:Y:S04]  /*54130*/  STL [R1+0x75a4], R13 ;  /* 0x0075a40d01007387 */ /* 0x008fe80000100800 */
[----:B------:R-:W3:Y:S04]  /*54140*/  LDL R3, [R1+0x3bd4] ;  /* 0x003bd40001037983 */ /* 0x000ee80000100800 */
[----:B------:R-:W2:Y:S01]  /*54150*/  LDL R2, [R1+0x3bfc] ;  /* 0x003bfc0001027983 */ /* 0x000ea20000100800 */
[----:B----4-:R-:W-:-:S02]  /*54160*/  @!P1 IMAD.MOV.U32 R14, RZ, RZ, R10 ;  /* 0x000000ffff0e9224 */ /* 0x010fc400078e000a */
[----:B------:R-:W-:-:S05]  /*54170*/  @!P1 IMAD.MOV.U32 R15, RZ, RZ, R11 ;  /* 0x000000ffff0f9224 */ /* 0x000fca00078e000b */
[----:B------:R0:W4:Y:S02]  /*54180*/  @!P1 LDG.E.U8 R19, desc[UR28][R14.64] ;  /* 0x0000001c0e139981 */ /* 0x000124000c1e1100 */
[----:B0-----:R-:W-:Y:S02]  /*54190*/  @!P0 IMAD.MOV.U32 R14, RZ, RZ, R8 ;  /* 0x000000ffff0e8224 */ /* 0x001fe400078e0008 */
[----:B------:R-:W-:-:S05]  /*541a0*/  @!P0 IMAD.MOV.U32 R15, RZ, RZ, R9 ;  /* 0x000000ffff0f8224 */ /* 0x000fca00078e0009 */
[----:B------:R0:W4:Y:S02]  /*541b0*/  @!P0 LDG.E.U8 R20, desc[UR28][R14.64] ;  /* 0x0000001c0e148981 */ /* 0x000124000c1e1100 */
[----:B0-----:R-:W-:Y:S02]  /*541c0*/  @!P1 IMAD.MOV.U32 R14, RZ, RZ, R6 ;  /* 0x000000ffff0e9224 */ /* 0x001fe400078e0006 */
[----:B------:R-:W-:-:S05]  /*541d0*/  @!P1 IMAD.MOV.U32 R15, RZ, RZ, R7 ;  /* 0x000000ffff0f9224 */ /* 0x000fca00078e0007 */
[----:B------:R0:W4:Y:S02]  /*541e0*/  @!P1 LDG.E.U8 R21, desc[UR28][R14.64] ;  /* 0x0000001c0e159981 */ /* 0x000124000c1e1100 */
[----:B0-----:R-:W-:Y:S02]  /*541f0*/  @!P0 IMAD.MOV.U32 R14, RZ, RZ, R4 ;  /* 0x000000ffff0e8224 */ /* 0x001fe400078e0004 */
[----:B------:R-:W-:Y:S01]  /*54200*/  @!P0 IMAD.MOV.U32 R15, RZ, RZ, R5 ;  /* 0x000000ffff0f8224 */ /* 0x000fe200078e0005 */
[----:B------:R-:W-:Y:S04]  /*54210*/  LDS.U8 R4, [R0+UR4+0x4008] ;  /* 0x0040080400047984 */ /* 0x000fe80008000000 */
[----:B------:R3:W4:Y:S02]  /*54220*/  @!P0 LDG.E.U8 R23, desc[UR28][R14.64] ;  /* 0x0000001c0e178981 */ /* 0x000724000c1e1100 */
[----:B---3--:R-:W-:-:S02]  /*54230*/  @!P1 IMAD.MOV.U32 R15, RZ, RZ, R3 ;  /* 0x000000ffff0f9224 */ /* 0x008fc400078e0003 */
[----:B--2---:R-:W-:Y:S01]  /*54240*/  @!P1 IMAD.MOV.U32 R14, RZ, RZ, R2 ;  /* 0x000000ffff0e9224 */ /* 0x004fe200078e0002 */
[----:B------:R-:W-:Y:S04]  /*54250*/  STL [R1+0x75fc], R17 ;  /* 0x0075fc1101007387 */ /* 0x000fe80000100800 */
[----:B------:R-:W-:Y:S04]  /*54260*/  LDS.U8 R2, [R0+UR4+0x4000] ;  /* 0x0040000400027984 */ /* 0x000fe80008000000 */
[----:B------:R0:W2:Y:S04]  /*54270*/  @!P1 LDG.E.U8 R22, desc[UR28][R14.64] ;  /* 0x0000001c0e169981 */ /* 0x0000a8000c1e1100 */
[----:B------:R-:W-:Y:S04]  /*54280*/  LDS.U8 R3, [R0+UR4+0x4208] ;  /* 0x0042080400037984 */ /* 0x000fe80008000000 */
[----:B0-----:R-:W0:Y:S04]  /*54290*/  LDS.U8 R14, [R0+UR4] ;  /* 0x00000004000e7984 */ /* 0x001e280008000000 */
[----:B------:R-:W1:Y:S04]  /*542a0*/  LDS.U8 R15, [R0+UR4+0x208] ;  /* 0x00020804000f7984 */ /* 0x000e680008000000 */
[----:B----4-:R-:W-:Y:S04]  /*542b0*/  STL [R1+0x7600], R19 ;  /* 0x0076001301007387 */ /* 0x010fe80000100800 */
[----:B------:R-:W-:Y:S04]  /*542c0*/  STL [R1+0x75f0], R20 ;  /* 0x0075f01401007387 */ /* 0x000fe80000100800 */
[----:B------:R-:W-:Y:S04]  /*542d0*/  STL [R1+0x7604], R21 ;  /* 0x0076041501007387 */ /* 0x000fe80000100800 */
[----:B------:R-:W-:Y:S04]  /*542e0*/  STL [R1+0x75cc], R23 ;  /* 0x0075cc1701007387 */ /* 0x000fe80000100800 */
[----:B--2---:R-:W-:Y:S04]  /*542f0*/  STL [R1+0x75d0], R22 ;  /* 0x0075d01601007387 */ /* 0x004fe80000100800 */
[----:B0-----:R-:W-:Y:S04]  /*54300*/  STL [R1+0x75a8], R14 ;  /* 0x0075a80e01007387 */ /* 0x001fe80000100800 */
[----:B-1----:R-:W-:Y:S04]  /*54310*/  STL [R1+0x75ac], R15 ;  /* 0x0075ac0f01007387 */ /* 0x002fe80000100800 */
[----:B------:R-:W-:Y:S04]  /*54320*/  STL [R1+0x75b0], R24 ;  /* 0x0075b01801007387 */ /* 0x000fe80000100800 */
[----:B------:R-:W-:Y:S04]  /*54330*/  STL [R1+0x75b4], R25 ;  /* 0x0075b41901007387 */ /* 0x000fe80000100800 */
[----:B------:R-:W-:Y:S04]  /*54340*/  STL [R1+0x75b8], R26 ;  /* 0x0075b81a01007387 */ /* 0x000fe80000100800 */
[----:B------:R-:W-:Y:S04]  /*54350*/  STL [R1+0x75d4], R27 ;  /* 0x0075d41b01007387 */ /* 0x000fe80000100800 */
[----:B------:R-:W-:Y:S04]  /*54360*/  STL [R1+0x75d8], R28 ;  /* 0x0075d81c01007387 */ /* 0x000fe80000100800 */
[----:B------:R-:W-:Y:S04]  /*54370*/  STL [R1+0x75dc], R29 ;  /* 0x0075dc1d01007387 */ /* 0x000fe80000100800 */
[----:B------:R-:W-:Y:S04]  /*54380*/  STL [R1+0xf94], R2 ;  /* 0x000f940201007387 */ /* 0x000fe80000100800 */
[----:B------:R-:W0:Y:S04]  /*54390*/  LDS.U8 R2, [R0+UR4+0x4200] ;  /* 0x0042000400027984 */ /* 0x000e280008000000 */
[----:B------:R-:W-:Y:S04]  /*543a0*/  STL [R1+0xf90], R3 ;  /* 0x000f900301007387 */ /* 0x000fe80000100800 */
[----:B------:R-:W1:Y:S04]  /*543b0*/  LDS.U8 R3, [R0+UR4+0x6000] ;  /* 0x0060000400037984 */ /* 0x000e680008000000 */
[----:B------:R-:W-:Y:S04]  /*543c0*/  STL [R1+0xf9c], R4 ;  /* 0x000f9c0401007387 */ /* 0x000fe80000100800 */
[----:B------:R-:W2:Y:S04]  /*543d0*/  LDS.U8 R4, [R0+UR4+0x6208] ;  /* 0x0062080400047984 */ /* 0x000ea80008000000 */
[----:B0-----:R-:W-:Y:S04]  /*543e0*/  STL [R1+0xf98], R2 ;  /* 0x000f980201007387 */ /* 0x001fe80000100800 */
[----:B------:R-:W0:Y:S04]  /*543f0*/  LDS.U8 R2, [R0+UR4+0x6008] ;  /* 0x0060080400027984 */ /* 0x000e280008000000 */
[----:B-1----:R-:W-:Y:S04]  /*54400*/  STL [R1+0xfa4], R3 ;  /* 0x000fa40301007387 */ /* 0x002fe80000100800 */
[----:B------:R-:W1:Y:S04]  /*54410*/  LDS.U8 R3, [R0+UR4+0x6200] ;  /* 0x0062000400037984 */ /* 0x000e680008000000 */
[----:B--2---:R-:W-:Y:S04]  /*54420*/  STL [R1+0xfa0], R4 ;  /* 0x000fa00401007387 */ /* 0x004fe80000100800 */
        /* <DEDUP_REMOVED lines=219> */
[----:B-1----:R1:W-:Y:S04]  /*551e0*/  STL [R1+0x3d68], R3 ;  /* 0x003d680301007387 */ /* 0x0023e80000100800 */
[----:B--2---:R-:W-:Y:S04]  /*551f0*/  STL [R1+0x3d74], R4 ;  /* 0x003d740401007387 */ /* 0x004fe80000100800 */
[----:B------:R-:W2:Y:S01]  /*55200*/  LDS.U8 R4, [R0+UR4+0xe188] ;  /* 0x00e1880400047984 */ /* 0x000ea20008000000 */
[----:B-1----:R-:W-:-:S05]  /*55210*/  LOP3.LUT R3, R0, 0x410, RZ, 0x3c, !PT ;  /* 0x0000041000037812 */ /* 0x002fca00078e3cff */
[----:B------:R-:W-:Y:S04]  /*55220*/  LDS.U8 R5, [R3+UR4+0x8388] ;  /* 0x0083880403057984 */ /* 0x000fe80008000000 */
[----:B0-----:R-:W-:Y:S04]  /*55230*/  STL [R1+0x3d70], R2 ;  /* 0x003d700201007387 */ /* 0x001fe80000100800 */
[----:B------:R-:W0:Y:S04]  /*55240*/  LDS.U8 R2, [R0+UR4+0xe380] ;  /* 0x00e3800400027984 */ /* 0x000e280008000000 */
[----:B------:R-:W-:Y:S04]  /*55250*/  STL [R1+0x3fe4], R0 ;  /* 0x003fe40001007387 */ /* 0x000fe80000100800 */
[----:B------:R-:W1:Y:S04]  /*55260*/  LDS.U8 R0, [R3+UR4] ;  /* 0x0000000403007984 */ /* 0x000e680008000000 */
        /* <DEDUP_REMOVED lines=27> */
[----:B-1----:R-:W-:Y:S04]  /*55420*/  STL [R1+0x11e4], R0 ;  /* 0x0011e40001007387 */ /* 0x002fe80000100800 */
[----:B------:R-:W0:Y:S04]  /*55430*/  LDS.U8 R0, [R3+UR4+0x6200] ;  /* 0x0062000403007984 */ /* 0x000e280008000000 */
[----:B------:R-:W1:Y:S04]  /*55440*/  LDS.U8 R2, [R3+UR4+0x6008] ;  /* 0x0060080403027984 */ /* 0x000e680008000000 */
[----:B--2---:R-:W-:Y:S04]  /*55450*/  STL [R1+0x11e0], R4 ;  /* 0x0011e00401007387 */ /* 0x004fe80000100800 */
[----:B------:R-:W-:Y:S04]  /*55460*/  LDS.U8 R4, [R3+UR4+0x8008] ;  /* 0x0080080403047984 */ /* 0x000fe80008000000 */
[----:B0-----:R-:W-:Y:S04]  /*55470*/  STL [R1+0x6280], R0 ;  /* 0x0062800001007387 */ /* 0x001fe80000100800 */
[----:B-1----:R-:W-:Y:S04]  /*55480*/  STL [R1+0x11ec], R2 ;  /* 0x0011ec0201007387 */ /* 0x002fe80000100800 */
[----:B------:R-:W0:Y:S04]  /*55490*/  LDS.U8 R0, [R3+UR4+0x8000] ;  /* 0x0080000403007984 */ /* 0x000e280008000000 */
[----:B------:R-:W1:Y:S04]  /*554a0*/  LDS.U8 R2, [R3+UR4+0x8208] ;  /* 0x0082080403027984 */ /* 0x000e680008000000 */
[----:B0-----:R-:W-:Y:S04]  /*554b0*/  STL [R1+0x15e0], R0 ;  /* 0x0015e00001007387 */ /* 0x001fe80000100800 */
[----:B------:R-:W0:Y:S04]  /*554c0*/  LDS.U8 R0, [R3+UR4+0x8200] ;  /* 0x0082000403007984 */ /* 0x000e280008000000 */
[----:B-1----:R-:W-:Y:S04]  /*554d0*/  STL [R1+0x15dc], R2 ;  /* 0x0015dc0201007387 */ /* 0x002fe80000100800 */
        /* <DEDUP_REMOVED lines=184> */
[----:B-1----:R0:W-:Y:S04]  /*56060*/  STL [R1+0x1374], R2 ;  /* 0x0013740201007387 */ /* 0x0021e80000100800 */
[----:B------:R-:W1:Y:S04]  /*56070*/  LDS.U8 R0, [R3+UR4+0x8180] ;  /* 0x0081800403007984 */ /* 0x000e680008000000 */
[----:B0-----:R-:W3:Y:S04]  /*56080*/  LDL R2, [R1+0x1820] ;  /* 0x0018200001027983 */ /* 0x001ee80000100800 */
[----:B--2---:R-:W-:Y:S04]  /*56090*/  STL [R1+0x1370], R4 ;  /* 0x0013700401007387 */ /* 0x004fe80000100800 */
        /* <DEDUP_REMOVED lines=28> */
[----:B0-----:R-:W-:Y:S04]  /*56260*/  STL [R1+0x3f7c], R4 ;  /* 0x003f7c0401007387 */ /* 0x001fe80000100800 */
[----:B-1----:R-:W-:Y:S04]  /*56270*/  STL [R1+0x3f78], R0 ;  /* 0x003f780001007387 */ /* 0x002fe80000100800 */
[----:B---3--:R-:W0:Y:S04]  /*56280*/  LDS.U8 R3, [R2+UR4] ;  /* 0x0000000402037984 */ /* 0x008e280008000000 */
[----:B------:R-:W1:Y:S04]  /*56290*/  LDS.U8 R4, [R2+UR4+0x208] ;  /* 0x0002080402047984 */ /* 0x000e680008000000 */
[----:B------:R-:W2:Y:S04]  /*562a0*/  LDS.U8 R0, [R2+UR4+0x8] ;  /* 0x0000080402007984 */ /* 0x000ea80008000000 */
[----:B------:R-:W-:Y:S04]  /*562b0*/  LDS.U8 R5, [R2+UR4+0x8380] ;  /* 0x0083800402057984 */ /* 0x000fe80008000000 */
        /* <DEDUP_REMOVED lines=220> */
[----:B--2---:R2:W-:Y:S04]  /*57080*/  STL [R1+0x118c], R0 ;  /* 0x00118c0001007387 */ /* 0x0045e80000100800 */
[----:B--2---:R-:W2:Y:S04]  /*57090*/  LDL R0, [R1+0x181c] ;  /* 0x00181c0001007983 */ /* 0x004ea80000100800 */
[----:B0-----:R-:W-:Y:S04]  /*570a0*/  STL [R1+0x1188], R3 ;  /* 0x0011880301007387 */ /* 0x001fe80000100800 */
[----:B------:R-:W0:Y:S04]  /*570b0*/  LDS.U8 R3, [R2+UR4+0x8388] ;  /* 0x0083880402037984 */ /* 0x000e280008000000 */
[----:B-1----:R-:W-:Y:S04]  /*570c0*/  STL [R1+0x1580], R4 ;  /* 0x0015800401007387 */ /* 0x002fe80000100800 */
[----:B------:R-:W1:Y:S04]  /*570d0*/  LDS.U8 R4, [R2+UR4+0x8188] ;  /* 0x0081880402047984 */ /* 0x000e680008000000 */
[----:B0-----:R-:W-:Y:S04]  /*570e0*/  STL [R1+0x157c], R3 ;  /* 0x00157c0301007387 */ /* 0x001fe80000100800 */
[----:B------:R-:W0:Y:S04]  /*570f0*/  LDS.U8 R3, [R2+UR4+0xa180] ;  /* 0x00a1800402037984 */ /* 0x000e280008000000 */
[----:B-1----:R-:W-:Y:S04]  /*57100*/  STL [R1+0x1588], R4 ;  /* 0x0015880401007387 */ /* 0x002fe80000100800 */
[----:B------:R-:W1:Y:S04]  /*57110*/  LDS.U8 R4, [R2+UR4+0xa388] ;  /* 0x00a3880402047984 */ /* 0x000e680008000000 */
[----:B------:R-:W-:Y:S04]  /*57120*/  STL [R1+0x1584], R5 ;  /* 0x0015840501007387 */ /* 0x000fe80000100800 */
[----:B------:R-:W3:Y:S04]  /*57130*/  LDS.U8 R5, [R2+UR4+0xa188] ;  /* 0x00a1880402057984 */ /* 0x000ee80008000000 */
[----:B0-----:R-:W-:Y:S04]  /*57140*/  STL [R1+0x1590], R3 ;  /* 0x0015900301007387 */ /* 0x001fe80000100800 */
[----:B------:R-:W0:Y:S04]  /*57150*/  LDS.U8 R3, [R2+UR4+0xa380] ;  /* 0x00a3800402037984 */ /* 0x000e280008000000 */
[----:B-1----:R-:W-:Y:S04]  /*57160*/  STL [R1+0x158c], R4 ;  /* 0x00158c0401007387 */ /* 0x002fe80000100800 */
[----:B------:R-:W1:Y:S04]  /*57170*/  LDS.U8 R4, [R2+UR4+0xc180] ;  /* 0x00c1800402047984 */ /* 0x000e680008000000 */
[----:B---3--:R-:W-:Y:S04]  /*57180*/  STL [R1+0x1598], R5 ;  /* 0x0015980501007387 */ /* 0x008fe80000100800 */
        /* <DEDUP_REMOVED lines=11> */
[----:B------:R-:W4:Y:S04]  /*57240*/  LDS.U8 R2, [R2+UR4+0xe380] ;  /* 0x00e3800402027984 */ /* 0x000f280008000000 */
[----:B---3--:R-:W-:Y:S04]  /*57250*/  STL [R1+0x3d94], R5 ;  /* 0x003d940501007387 */ /* 0x008fe80000100800 */
[----:B0-----:R-:W-:Y:S04]  /*57260*/  STL [R1+0x3d90], R3 ;  /* 0x003d900301007387 */ /* 0x001fe80000100800 */
[----:B-1----:R-:W-:Y:S04]  /*57270*/  STL [R1+0x3d9c], R4 ;  /* 0x003d9c0401007387 */ /* 0x002fe80000100800 */
[----:B----4-:R-:W-:Y:S04]  /*57280*/  STL [R1+0x3d98], R2 ;  /* 0x003d980201007387 */ /* 0x010fe80000100800 */
[----:B--2---:R-:W0:Y:S04]  /*57290*/  LDS.U8 R3, [R0+UR4] ;  /* 0x0000000400037984 */ /* 0x004e280008000000 */
        /* <DEDUP_REMOVED lines=745> */
[----:B------:R-:W-:Y:S04]  /*5a130*/  STL [R1+0x17ac], R5 ;  /* 0x0017ac0501007387 */ /* 0x000fe80000100800 */
[----:B------:R-:W3:Y:S04]  /*5a140*/  LDS.U8 R5, [R0+UR4+0xa388] ;  /* 0x00a3880400057984 */ /* 0x000ee80008000000 */
[----:B-1----:R-:W-:Y:S04]  /*5a150*/  STL [R1+0x17a8], R4 ;  /* 0x0017a80401007387 */ /* 0x002fe80000100800 */
[----:B------:R-:W1:Y:S04]  /*5a160*/  LDS.U8 R4, [R0+UR4+0xa188] ;  /* 0x00a1880400047984 */ /* 0x000e680008000000 */
[----:B0-----:R-:W-:Y:S04]  /*5a170*/  STL [R1+0x17b4], R3 ;  /* 0x0017b40301007387 */ /* 0x001fe80000100800 */
[----:B------:R-:W0:Y:S04]  /*5a180*/  LDS.U8 R3, [R0+UR4+0xa380] ;  /* 0x00a3800400037984 */ /* 0x000e280008000000 */
[----:B---3--:R-:W-:Y:S04]  /*5a190*/  STL [R1+0x17b0], R5 ;  /* 0x0017b00501007387 */ /* 0x008fe80000100800 */
        /* <DEDUP_REMOVED lines=16> */
[----:B---3--:R-:W-:Y:S04]  /*5a2a0*/  STL [R1+0x3fbc], R5 ;  /* 0x003fbc0501007387 */ /* 0x008fe80000100800 */
[----:B-1----:R-:W-:Y:S04]  /*5a2b0*/  STL [R1+0x3fb8], R4 ;  /* 0x003fb80401007387 */ /* 0x002fe80000100800 */
        /* <DEDUP_REMOVED lines=209> */
[----:B------:R-:W0:Y:S04]  /*5afd0*/  LDS.U8 R0, [R2+UR4+0x4180] ;  /* 0x0041800402007984 */ /* 0x000e280008000000 */
[----:B-1----:R-:W-:Y:S04]  /*5afe0*/  STL [R1+0xd6c], R3 ;  /* 0x000d6c0301007387 */ /* 0x002fe80000100800 */
[----:B------:R-:W1:Y:S04]  /*5aff0*/  LDS.U8 R3, [R2+UR4+0x4188] ;  /* 0x0041880402037984 */ /* 0x000e680008000000 */
[----:B0-----:R-:W-:Y:S04]  /*5b000*/  STL [R1+0x11b4], R0 ;  /* 0x0011b40001007387 */ /* 0x001fe80000100800 */
[----:B------:R-:W0:Y:S04]  /*5b010*/  LDS.U8 R0, [R2+UR4+0x4380] ;  /* 0x0043800402007984 */ /* 0x000e280008000000 */
[----:B------:R-:W-:Y:S04]  /*5b020*/  STL [R1+0x11b0], R4 ;  /* 0x0011b00401007387 */ /* 0x000fe80000100800 */
[----:B------:R-:W2:Y:S04]  /*5b030*/  LDS.U8 R4, [R2+UR4+0x6180] ;  /* 0x0061800402047984 */ /* 0x000ea80008000000 */
[----:B-1----:R-:W-:Y:S04]  /*5b040*/  STL [R1+0x11bc], R3 ;  /* 0x0011bc0301007387 */ /* 0x002fe80000100800 */
[----:B------:R-:W1:Y:S04]  /*5b050*/  LDS.U8 R3, [R2+UR4+0x6388] ;  /* 0x0063880402037984 */ /* 0x000e680008000000 */
[----:B0-----:R-:W-:Y:S04]  /*5b060*/  STL [R1+0x11b8], R0 ;  /* 0x0011b80001007387 */ /* 0x001fe80000100800 */
[----:B------:R-:W0:Y:S04]  /*5b070*/  LDS.U8 R0, [R2+UR4+0x6188] ;  /* 0x0061880402007984 */ /* 0x000e280008000000 */
[----:B--2---:R-:W-:Y:S04]  /*5b080*/  STL [R1+0x11c4], R4 ;  /* 0x0011c40401007387 */ /* 0x004fe80000100800 */
[----:B------:R-:W2:Y:S04]  /*5b090*/  LDS.U8 R4, [R2+UR4+0x6380] ;  /* 0x0063800402047984 */ /* 0x000ea80008000000 */
[----:B-1----:R-:W-:Y:S04]  /*5b0a0*/  STL [R1+0x11c0], R3 ;  /* 0x0011c00301007387 */ /* 0x002fe80000100800 */
[----:B------:R-:W1:Y:S04]  /*5b0b0*/  LDS.U8 R3, [R2+UR4+0x8180] ;  /* 0x0081800402037984 */ /* 0x000e680008000000 */
[----:B0-----:R0:W-:Y:S04]  /*5b0c0*/  STL [R1+0x11cc], R0 ;  /* 0x0011cc0001007387 */ /* 0x0011e80000100800 */
[----:B0-----:R-:W3:Y:S04]  /*5b0d0*/  LDL R0, [R1+0x180c] ;  /* 0x00180c0001007983 */ /* 0x001ee80000100800 */
[----:B--2---:R-:W-:Y:S04]  /*5b0e0*/  STL [R1+0x11c8], R4 ;  /* 0x0011c80401007387 */ /* 0x004fe80000100800 */
        /* <DEDUP_REMOVED lines=29> */
[----:B--2---:R-:W-:Y:S04]  /*5b2c0*/  STL [R1+0x3dd8], R2 ;  /* 0x003dd80201007387 */ /* 0x004fe80000100800 */
[----:B---3--:R-:W0:Y:S04]  /*5b2d0*/  LDS.U8 R4, [R0+UR4] ;  /* 0x0000000400047984 */ /* 0x008e280008000000 */
[----:B------:R-:W1:Y:S04]  /*5b2e0*/  LDS.U8 R3, [R0+UR4+0x208] ;  /* 0x0002080400037984 */ /* 0x000e680008000000 */
        /* <DEDUP_REMOVED lines=244> */
[----:B--2---:R-:W-:Y:S04]  /*5c230*/  STL [R1+0x3fcc], R2 ;  /* 0x003fcc0201007387 */ /* 0x004fe80000100800 */
[----:B------:R-:W1:Y:S04]  /*5c240*/  LDS.U8 R2, [R0+UR4+0xe180] ;  /* 0x00e1800400027984 */ /* 0x000e680008000000 */
[----:B------:R-:W2:Y:S04]  /*5c250*/  LDS.U8 R0, [R0+UR4+0xe388] ;  /* 0x00e3880400007984 */ /* 0x000ea80008000000 */
[----:B0-----:R-:W-:Y:S04]  /*5c260*/  STL [R1+0x3fc8], R3 ;  /* 0x003fc80301007387 */ /* 0x001fe80000100800 */
[----:B------:R-:W3:Y:S04]  /*5c270*/  LDL.LU R21, [R1+0x1c8] ;  /* 0x0001c80001157983 */ /* 0x000ee80000300800 */
[----:B-1----:R-:W-:Y:S04]  /*5c280*/  STL [R1+0x3fd4], R2 ;  /* 0x003fd40201007387 */ /* 0x002fe80000100800 */
[----:B---3--:R0:W-:Y:S04]  /*5c290*/  STL [R1+0x7608], R21 ;  /* 0x0076081501007387 */ /* 0x0081e80000100800 */
[----:B--2---:R-:W-:Y:S04]  /*5c2a0*/  STL [R1+0x3fd0], R0 ;  /* 0x003fd00001007387 */ /* 0x004fe80000100800 */
[----:B0-----:R-:W2:Y:S04]  /*5c2b0*/  LDL.LU R21, [R1+0x1cc] ;  /* 0x0001cc0001157983 */ /* 0x001ea80000300800 */
[----:B--2---:R0:W-:Y:S04]  /*5c2c0*/  STL [R1+0x760c], R21 ;  /* 0x00760c1501007387 */ /* 0x0041e80000100800 */
[----:B0-----:R-:W2:Y:S04]  /*5c2d0*/  LDL R21, [R1+0x180c] ;  /* 0x00180c0001157983 */ /* 0x001ea80000100800 */
[----:B------:R-:W3:Y:S04]  /*5c2e0*/  LDL.LU R19, [R1+0x1ac] ;  /* 0x0001ac0001137983 */ /* 0x000ee80000300800 */
[----:B---3--:R-:W-:Y:S04]  /*5c2f0*/  STL [R1+0x7610], R19 ;  /* 0x0076101301007387 */ /* 0x008fe80000100800 */
[----:B--2---:R-:W0:Y:S04]  /*5c300*/  LDS.U8 R19, [R21+UR4+0xe188] ;  /* 0x00e1880415137984 */ /* 0x004e280008000000 */
[----:B------:R-:W1:Y:S04]  /*5c310*/  LDS.U8 R21, [R21+UR4+0xe380] ;  /* 0x00e3800415157984 */ /* 0x000e680008000000 */
[----:B------:R-:W2:Y:S04]  /*5c320*/  LDL.LU R17, [R1+0x1a8] ;  /* 0x0001a80001117983 */ /* 0x000ea80000300800 */
[----:B------:R-:W3:Y:S04]  /*5c330*/  LDL.LU R7, [R1+0x18c] ;  /* 0x00018c0001077983 */ /* 0x000ee80000300800 */
        /* <DEDUP_REMOVED lines=23> */
[----:B0-----:R0:W-:Y:S01]  /*5c4b0*/  STL [R1+0x3fdc], R19 ;  /* 0x003fdc1301007387 */ /* 0x0011e20000100800 */
[----:B------:R-:W1:Y:S01]  /*5c4c0*/  S2R R18, SR_TID.X ;  /* 0x0000000000127919 */ /* 0x000e620000002100 */
[----:B------:R-:W-:Y:S06]  /*5c4d0*/  BAR.SYNC.DEFER_BLOCKING 0x0 ;  /* 0x0000000000007b1d */ /* 0x000fec0000010000 */
[----:B0-----:R-:W2:Y:S04]  /*5c4e0*/  LDL.LU R19, [R1+0x7610] ;  /* 0x0076100001137983 */ /* 0x001ea80000300800 */
[----:B-1----:R0:W-:Y:S04]  /*5c4f0*/  STL [R1+0x3fd8], R21 ;  /* 0x003fd81501007387 */ /* 0x0021e80000100800 */
[----:B0-----:R-:W2:Y:S01]  /*5c500*/  LDL.LU R21, [R1+0x760c] ;  /* 0x00760c0001157983 */ /* 0x001ea20000300800 */
[----:B------:R-:W-:-:S05]  /*5c510*/  LOP3.LUT R0, R18, 0x3f, RZ, 0xc0, !PT ;  /* 0x0000003f12007812 */ /* 0x000fca00078ec0ff */
[----:B--2---:R0:W-:Y:S04]  /*5c520*/  STS.U8 [R0+UR4], R21 ;  /* 0x0000001500007988 */ /* 0x0041e80008000004 */
[----:B0-----:R-:W2:Y:S04]  /*5c530*/  LDL.LU R21, [R1+0x7608] ;  /* 0x0076080001157983 */ /* 0x001ea80000300800 */
[----:B--2---:R0:W-:Y:S04]  /*5c540*/  STS.U8 [R0+UR4+0x40], R21 ;  /* 0x0000401500007988 */ /* 0x0041e80008000004 */
[----:B------:R1:W-:Y:S04]  /*5c550*/  STS.U8 [R0+UR4+0x240], R19 ;  /* 0x0002401300007988 */ /* 0x0003e80008000004 */
[----:B------:R2:W-:Y:S04]  /*5c560*/  STS.U8 [R0+UR4+0x200], R17 ;  /* 0x0002001100007988 */ /* 0x0005e80008000004 */
[----:B---3--:R3:W-:Y:S04]  /*5c570*/  STS.U8 [R0+UR4+0x400], R7 ;  /* 0x0004000700007988 */ /* 0x0087e80008000004 */
[----:B----4-:R4:W-:Y:S04]  /*5c580*/  STS.U8 [R0+UR4+0x440], R6 ;  /* 0x0004400600007988 */ /* 0x0109e80008000004 */
[----:B0-----:R-:W4:Y:S04]  /*5c590*/  LDL.LU R21, [R1+0x7604] ;  /* 0x0076040001157983 */ /* 0x001f280000300800 */
[----:B-1----:R-:W4:Y:S04]  /*5c5a0*/  LDL.LU R19, [R1+0x7600] ;  /* 0x0076000001137983 */ /* 0x002f280000300800 */
[----:B--2---:R-:W2:Y:S04]  /*5c5b0*/  LDL.LU R17, [R1+0x75fc] ;  /* 0x0075fc0001117983 */ /* 0x004ea80000300800 */
[----:B---3--:R-:W3:Y:S04]  /*5c5c0*/  LDL.LU R7, [R1+0x75f8] ;  /* 0x0075f80001077983 */ /* 0x008ee80000300800 */
[----:B----4-:R-:W4:Y:S04]  /*5c5d0*/  LDL.LU R6, [R1+0x75f4] ;  /* 0x0075f40001067983 */ /* 0x010f280000300800 */
        /* <DEDUP_REMOVED lines=15> */
[----:B------:R1:W-:Y:S04]  /*5c6d0*/  STS.U8 [R0+UR4+0x1440], R9 ;  /* 0x0014400900007988 */ /* 0x0003e80008000004 */
[----:B------:R0:W-:Y:S04]  /*5c6e0*/  STS.U8 [R0+UR4+0x1640], R8 ;  /* 0x0016400800007988 */ /* 0x0001e80008000004 */
[----:B------:R-:W-:Y:S04]  /*5c6f0*/  STS.U8 [R0+UR4+0x1600], R5 ;  /* 0x0016000500007988 */ /* 0x000fe80008000004 */
[----:B------:R-:W-:Y:S04]  /*5c700*/  STS.U8 [R0+UR4+0x1800], R4 ;  /* 0x0018000400007988 */ /* 0x000fe80008000004 */
[----:B------:R-:W-:Y:S04]  /*5c710*/  STS.U8 [R0+UR4+0x1840], R16 ;  /* 0x0018401000007988 */ /* 0x000fe80008000004 */
[----:B0-----:R-:W2:Y:S04]  /*5c720*/  LDL.LU R20, [R1+0x1c4] ;  /* 0x0001c40001147983 */ /* 0x001ea80000300800 */
[----:B------:R0:W-:Y:S04]  /*5c730*/  STS.U8 [R0+UR4+0x1a40], R2 ;  /* 0x001a400200007988 */ /* 0x0001e80008000004 */
[----:B------:R0:W-:Y:S04]  /*5c740*/  STS.U8 [R0+UR4+0x1a00], R3 ;  /* 0x001a000300007988 */ /* 0x0001e80008000004 */
[----:B-1----:R-:W2:Y:S04]  /*5c750*/  LDL.LU R9, [R1+0x1c0] ;  /* 0x0001c00001097983 */ /* 0x002ea80000300800 */
[----:B------:R-:W2:Y:S04]  /*5c760*/  LDL.LU R8, [R1+0x1a4] ;  /* 0x0001a40001087983 */ /* 0x000ea80000300800 */
        /* <DEDUP_REMOVED lines=18> */
[----:B------:R-:W-:-:S03]  /*5c890*/  LOP3.LUT R29, R18, 0x3f, RZ, 0xc0, !PT ;  /* 0x0000003f121d7812 */ /* 0x000fc600078ec0ff */
[----:B------:R-:W2:Y:S01]  /*5c8a0*/  LDL.LU R18, [R1+0x20] ;  /* 0x0000200001127983 */ /* 0x000ea20000300800 */
[----:B------:R-:W-:-:S03]  /*5c8b0*/  LOP3.LUT R29, R29, 0x10, RZ, 0x3c, !PT ;  /* 0x000000101d1d7812 */ /* 0x000fc600078e3cff */
[----:B----4-:R0:W-:Y:S04]  /*5c8c0*/  STS.U8 [R0+UR4+0x1c00], R6 ;  /* 0x001c000600007988 */ /* 0x0101e80008000004 */
[----:B---3--:R1:W-:Y:S04]  /*5c8d0*/  STS.U8 [R0+UR4+0x1c40], R7 ;  /* 0x001c400700007988 */ /* 0x0083e80008000004 */
[----:B--2---:R2:W-:Y:S04]  /*5c8e0*/  STS.U8 [R0+UR4+0x1e40], R17 ;  /* 0x001e401100007988 */ /* 0x0045e80008000004 */
[----:B------:R3:W-:Y:S04]  /*5c8f0*/  STS.U8 [R0+UR4+0x1e00], R19 ;  /* 0x001e001300007988 */ /* 0x0007e80008000004 */
[----:B0-----:R-:W4:Y:S04]  /*5c900*/  LDL.LU R6, [R1+0x124] ;  /* 0x0001240001067983 */ /* 0x001f280000300800 */
[----:B-1----:R-:W4:Y:S04]  /*5c910*/  LDL.LU R7, [R1+0x140] ;  /* 0x0001400001077983 */ /* 0x002f280000300800 */
[----:B--2---:R-:W2:Y:S04]  /*5c920*/  LDL.LU R17, [R1+0x144] ;  /* 0x0001440001117983 */ /* 0x004ea80000300800 */
[----:B---3--:R-:W3:Y:S04]  /*5c930*/  LDL.LU R19, [R1+0x180] ;  /* 0x0001800001137983 */ /* 0x008ee80000300800 */
[----:B------:R0:W-:Y:S04]  /*5c940*/  STS.U8 [R29+UR4+0x80], R20 ;  /* 0x000080141d007988 */ /* 0x0001e80008000004 */
[----:B------:R1:W-:Y:S04]  /*5c950*/  STS.U8 [R29+UR4+0xc0], R9 ;  /* 0x0000c0091d007988 */ /* 0x0003e80008000004 */
[----:B------:R1:W-:Y:S04]  /*5c960*/  STS.U8 [R29+UR4+0x2c0], R8 ;  /* 0x0002c0081d007988 */ /* 0x0003e80008000004 */
[----:B0-----:R-:W4:Y:S04]  /*5c970*/  LDL.LU R20, [R1+0x75f0] ;  /* 0x0075f00001147983 */ /* 0x001f280000300800 */
[----:B------:R0:W-:Y:S04]  /*5c980*/  STS.U8 [R29+UR4+0x280], R2 ;  /* 0x000280021d007988 */ /* 0x0001e80008000004 */
[----:B------:R0:W-:Y:S04]  /*5c990*/  STS.U8 [R29+UR4+0x480], R3 ;  /* 0x000480031d007988 */ /* 0x0001e80008000004 */
[----:B-1----:R-:W4:Y:S04]  /*5c9a0*/  LDL.LU R9, [R1+0x75ec] ;  /* 0x0075ec0001097983 */ /* 0x002f280000300800 */
[----:B------:R-:W4:Y:S04]  /*5c9b0*/  LDL.LU R8, [R1+0x75e8] ;  /* 0x0075e80001087983 */ /* 0x000f280000300800 */
[----:B0-----:R-:W4:Y:S04]  /*5c9c0*/  LDL.LU R2, [R1+0x75e4] ;  /* 0x0075e40001027983 */ /* 0x001f280000300800 */
[----:B------:R-:W4:Y:S04]  /*5c9d0*/  LDL.LU R3, [R1+0x75e0] ;  /* 0x0075e00001037983 */ /* 0x000f280000300800 */
[----:B---3--:R-:W-:Y:S04]  /*5c9e0*/  STS.U8 [R29+UR4+0x4c0], R19 ;  /* 0x0004c0131d007988 */ /* 0x008fe80008000004 */
[----:B--2---:R-:W-:Y:S04]  /*5c9f0*/  STS.U8 [R29+UR4+0x6c0], R17 ;  /* 0x0006c0111d007988 */ /* 0x004fe80008000004 */
[----:B----4-:R-:W-:Y:S04]  /*5ca00*/  STS.U8 [R29+UR4+0x680], R7 ;  /* 0x000680071d007988 */ /* 0x010fe80008000004 */
        /* <DEDUP_REMOVED lines=12> */
[----:B0-----:R-:W4:Y:S04]  /*5cad0*/  LDL.LU R28, [R1+0x1bc] ;  /* 0x0001bc00011c7983 */ /* 0x001f280000300800 */
[----:B------:R0:W-:Y:S04]  /*5cae0*/  STS.U8 [R29+UR4+0x1480], R11 ;  /* 0x0014800b1d007988 */ /* 0x0001e80008000004 */
[----:B-1----:R-:W4:Y:S04]  /*5caf0*/  LDL.LU R27, [R1+0x1b8] ;  /* 0x0001b800011b7983 */ /* 0x002f280000300800 */
[----:B------:R1:W-:Y:S04]  /*5cb00*/  STS.U8 [R29+UR4+0x14c0], R10 ;  /* 0x0014c00a1d007988 */ /* 0x0003e80008000004 */
[----:B------:R-:W-:Y:S04]  /*5cb10*/  STS.U8 [R29+UR4+0x16c0], R5 ;  /* 0x0016c0051d007988 */ /* 0x000fe80008000004 */
[----:B--2---:R-:W2:Y:S04]  /*5cb20*/  LDL.LU R22, [R1+0x19c] ;  /* 0x00019c0001167983 */ /* 0x004ea80000300800 */
[----:B---3--:R-:W3:Y:S04]  /*5cb30*/  LDL.LU R23, [R1+0x198] ;  /* 0x0001980001177983 */ /* 0x008ee80000300800 */
[----:B------:R-:W-:Y:S04]  /*5cb40*/  STS.U8 [R29+UR4+0x1680], R4 ;  /* 0x001680041d007988 */ /* 0x000fe80008000004 */
        /* <DEDUP_REMOVED lines=18> */
[----:B------:R0:W-:Y:S04]  /*5cc70*/  STS.U8 [R29+UR4+0x1a80], R2 ;  /* 0x001a80021d007988 */ /* 0x0001e80008000004 */
[----:B------:R-:W3:Y:S04]  /*5cc80*/  LDL.LU R4, [R1+0x38] ;  /* 0x0000380001047983 */ /* 0x000ee80000300800 */
[----:B------:R1:W-:Y:S04]  /*5cc90*/  STS.U8 [R29+UR4+0x1c80], R8 ;  /* 0x001c80081d007988 */ /* 0x0003e80008000004 */
[----:B------:R0:W-:Y:S04]  /*5cca0*/  STS.U8 [R29+UR4+0x1cc0], R9 ;  /* 0x001cc0091d007988 */ /* 0x0001e80008000004 */
[----:B------:R1:W-:Y:S04]  /*5ccb0*/  STS.U8 [R29+UR4+0x1ec0], R20 ;  /* 0x001ec0141d007988 */ /* 0x0003e80008000004 */
[----:B------:R1:W-:Y:S04]  /*5ccc0*/  STS.U8 [R29+UR4+0x1e80], R21 ;  /* 0x001e80151d007988 */ /* 0x0003e80008000004 */
[----:B0-----:R-:W3:Y:S04]  /*5ccd0*/  LDL.LU R2, [R1+0x1c] ;  /* 0x00001c0001027983 */ /* 0x001ee80000300800 */
[----:B------:R-:W3:Y:S04]  /*5cce0*/  LDL.LU R3, [R1+0x18] ;  /* 0x0000180001037983 */ /* 0x000ee80000300800 */
[----:B-1----:R-:W3:Y:S04]  /*5ccf0*/  LDL.LU R8, [R1+0xf8] ;  /* 0x0000f80001087983 */ /* 0x002ee80000300800 */
[----:B------:R-:W3:Y:S04]  /*5cd00*/  LDL.LU R9, [R1+0xfc] ;  /* 0x0000fc0001097983 */ /* 0x000ee80000300800 */
[----:B------:R-:W3:Y:S04]  /*5cd10*/  LDL.LU R20, [R1+0x118] ;  /* 0x0001180001147983 */ /* 0x000ee80000300800 */
[----:B------:R-:W3:Y:S04]  /*5cd20*/  LDL.LU R29, [R1+0x75dc] ;  /* 0x0075dc00011d7983 */ /* 0x000ee80000300800 */
[----:B------:R-:W3:Y:S01]  /*5cd30*/  LDL.LU R21, [R1+0x11c] ;  /* 0x00011c0001157983 */ /* 0x000ee20000300800 */
[----:B------:R-:W-:-:S05]  /*5cd40*/  LOP3.LUT R26, R0, 0x20, RZ, 0x3c, !PT ;  /* 0x00000020001a7812 */ /* 0x000fca00078e3cff */
[----:B----4-:R0:W-:Y:S04]  /*5cd50*/  STS.U8 [R26+UR4+0x100], R28 ;  /* 0x0001001c1a007988 */ /* 0x0101e80008000004 */
[----:B------:R1:W-:Y:S04]  /*5cd60*/  STS.U8 [R26+UR4+0x140], R27 ;  /* 0x0001401b1a007988 */ /* 0x0003e80008000004 */
[----:B--2---:R2:W-:Y:S04]  /*5cd70*/  STS.U8 [R26+UR4+0x340], R22 ;  /* 0x000340161a007988 */ /* 0x0045e80008000004 */
[----:B---3--:R3:W-:Y:S04]  /*5cd80*/  STS.U8 [R26+UR4+0x300], R23 ;  /* 0x000300171a007988 */ /* 0x0087e80008000004 */
[----:B0-----:R-:W4:Y:S04]  /*5cd90*/  LDL.LU R28, [R1+0x75d8] ;  /* 0x0075d800011c7983 */ /* 0x001f280000300800 */
[----:B-1----:R-:W4:Y:S04]  /*5cda0*/  LDL.LU R27, [R1+0x75d4] ;  /* 0x0075d400011b7983 */ /* 0x002f280000300800 */
[----:B------:R0:W-:Y:S04]  /*5cdb0*/  STS.U8 [R26+UR4+0x500], R11 ;  /* 0x0005000b1a007988 */ /* 0x0001e80008000004 */
[----:B--2---:R-:W2:Y:S04]  /*5cdc0*/  LDL.LU R22, [R1+0x75d0] ;  /* 0x0075d00001167983 */ /* 0x004ea80000300800 */
[----:B---3--:R-:W3:Y:S04]  /*5cdd0*/  LDL.LU R23, [R1+0x75cc] ;  /* 0x0075cc0001177983 */ /* 0x008ee80000300800 */
[----:B------:R1:W-:Y:S04]  /*5cde0*/  STS.U8 [R26+UR4+0x540], R10 ;  /* 0x0005400a1a007988 */ /* 0x0003e80008000004 */
[----:B------:R1:W-:Y:S04]  /*5cdf0*/  STS.U8 [R26+UR4+0x740], R16 ;  /* 0x000740101a007988 */ /* 0x0003e80008000004 */
[----:B------:R1:W-:Y:S04]  /*5ce00*/  STS.U8 [R26+UR4+0x700], R18 ;  /* 0x000700121a007988 */ /* 0x0003e80008000004 */
[----:B0-----:R-:W2:Y:S04]  /*5ce10*/  LDL.LU R11, [R1+0x75c8] ;  /* 0x0075c800010b7983 */ /* 0x001ea80000300800 */
[----:B-1----:R-:W2:Y:S04]  /*5ce20*/  LDL.LU R10, [R1+0x75c4] ;  /* 0x0075c400010a7983 */ /* 0x002ea80000300800 */
[----:B------:R-:W2:Y:S04]  /*5ce30*/  LDL.LU R16, [R1+0x75c0] ;  /* 0x0075c00001107983 */ /* 0x000ea80000300800 */
        /* <DEDUP_REMOVED lines=37> */
[----:B------:R-:W-:-:S03]  /*5d090*/  LOP3.LUT R0, R0, 0x30, RZ, 0x3c, !PT ;  /* 0x0000003000007812 */ /* 0x000fc600078e3cff */
[----:B--2---:R0:W-:Y:S04]  /*5d0a0*/  STS.U8 [R26+UR4+0x1b40], R18 ;  /* 0x001b40121a007988 */ /* 0x0041e80008000004 */
[----:B------:R1:W-:Y:S04]  /*5d0b0*/  STS.U8 [R26+UR4+0x1b00], R16 ;  /* 0x001b00101a007988 */ /* 0x0003e80008000004 */
[----:B------:R2:W-:Y:S04]  /*5d0c0*/  STS.U8 [R26+UR4+0x1d00], R10 ;  /* 0x001d000a1a007988 */ /* 0x0005e80008000004 */
[----:B------:R0:W-:Y:S04]  /*5d0d0*/  STS.U8 [R26+UR4+0x1d40], R11 ;  /* 0x001d400b1a007988 */ /* 0x0001e80008000004 */
[----:B---3--:R3:W-:Y:S04]  /*5d0e0*/  STS.U8 [R26+UR4+0x1f40], R23 ;  /* 0x001f40171a007988 */ /* 0x0087e80008000004 */
[----:B------:R2:W-:Y:S04]  /*5d0f0*/  STS.U8 [R26+UR4+0x1f00], R22 ;  /* 0x001f00161a007988 */ /* 0x0005e80008000004 */
[----:B0-----:R-:W4:Y:S04]  /*5d100*/  LDL.LU R18, [R1+0xb0] ;  /* 0x0000b00001127983 */ /* 0x001f280000300800 */
[----:B-1----:R-:W4:Y:S04]  /*5d110*/  LDL.LU R16, [R1+0xb4] ;  /* 0x0000b40001107983 */ /* 0x002f280000300800 */
[----:B--2---:R-:W2:Y:S04]  /*5d120*/  LDL.LU R10, [R1+0xd0] ;  /* 0x0000d000010a7983 */ /* 0x004ea80000300800 */
[----:B------:R-:W2:Y:S04]  /*5d130*/  LDL.LU R11, [R1+0xd4] ;  /* 0x0000d400010b7983 */ /* 0x000ea80000300800 */
[----:B---3--:R-:W3:Y:S04]  /*5d140*/  LDL.LU R23, [R1+0xf0] ;  /* 0x0000f00001177983 */ /* 0x008ee80000300800 */
[----:B------:R-:W2:Y:S04]  /*5d150*/  LDL.LU R26, [R1+0x75b8] ;  /* 0x0075b800011a7983 */ /* 0x000ea80000300800 */
[----:B------:R-:W2:Y:S04]  /*5d160*/  LDL.LU R22, [R1+0xf4] ;  /* 0x0000f40001167983 */ /* 0x000ea80000300800 */
[----:B----4-:R0:W-:Y:S04]  /*5d170*/  STS.U8 [R0+UR4+0x180], R25 ;  /* 0x0001801900007988 */ /* 0x0101e80008000004 */
        /* <DEDUP_REMOVED lines=19> */
[----:B--2---:R-:W-:Y:S04]  /*5d2b0*/  STS.U8 [R0+UR4+0xbc0], R22 ;  /* 0x000bc01600007988 */ /* 0x004fe80008000004 */
[----:B---3--:R-:W-:Y:S04]  /*5d2c0*/  STS.U8 [R0+UR4+0xb80], R23 ;  /* 0x000b801700007988 */ /* 0x008fe80008000004 */
        /* <DEDUP_REMOVED lines=12> */
[----:B----4-:R0:W-:Y:S04]  /*5d390*/  STS.U8 [R0+UR4+0x1980], R3 ;  /* 0x0019800300007988 */ /* 0x0101e80008000004 */
[----:B------:R1:W-:Y:S04]  /*5d3a0*/  STS.U8 [R0+UR4+0x19c0], R2 ;  /* 0x0019c00200007988 */ /* 0x0003e80008000004 */
[----:B0-----:R-:W2:Y:S04]  /*5d3b0*/  LDL.LU R3, [R1+0x758c] ;  /* 0x00758c0001037983 */ /* 0x001ea80000300800 */
[----:B-1----:R-:W3:Y:S04]  /*5d3c0*/  LDL.LU R2, [R1+0x7588] ;  /* 0x0075880001027983 */ /* 0x002ee80000300800 */
[----:B------:R-:W4:Y:S04]  /*5d3d0*/  LDL.LU.64 R16, [R1+0x7d0] ;  /* 0x0007d00001107983 */ /* 0x000f280000300a00 */
[----:B------:R-:W4:Y:S01]  /*5d3e0*/  LDL.LU.64 R18, [R1+0x7d8] ;  /* 0x0007d80001127983 */ /* 0x000f220000300a00 */
[----:B------:R-:W0:Y:S03]  /*5d3f0*/  S2R R6, SR_TID.X ;  /* 0x0000000000067919 */ /* 0x000e260000002100 */
[----:B------:R-:W-:Y:S04]  /*5d400*/  STS.U8 [R0+UR4+0x1bc0], R4 ;  /* 0x001bc00400007988 */ /* 0x000fe80008000004 */
[----:B------:R-:W-:Y:S04]  /*5d410*/  STS.U8 [R0+UR4+0x1b80], R5 ;  /* 0x001b800500007988 */ /* 0x000fe80008000004 */
[----:B------:R-:W-:Y:S04]  /*5d420*/  STS.U8 [R0+UR4+0x1d80], R12 ;  /* 0x001d800c00007988 */ /* 0x000fe80008000004 */
[----:B------:R-:W-:Y:S01]  /*5d430*/  STS.U8 [R0+UR4+0x1dc0], R13 ;  /* 0x001dc00d00007988 */ /* 0x000fe20008000004 */
[C---:B0-----:R-:W-:Y:S01]  /*5d440*/  LOP3.LUT R9, R6.reuse, 0x7, RZ, 0xc0, !PT ;  /* 0x0000000706097812 */ /* 0x041fe200078ec0ff */
[----:B------:R-:W-:-:S04]  /*5d450*/  IMAD.SHL.U32 R22, R6, 0x2, RZ ;  /* 0x0000000206167824 */ /* 0x000fc800078e00ff */
[----:B------:R-:W-:-:S05]  /*5d460*/  IMAD R9, R9, 0x90, RZ ;  /* 0x0000009009097824 */ /* 0x000fca00078e02ff */
[----:B------:R-:W-:Y:S01]  /*5d470*/  LOP3.LUT R9, R9, 0x30, R22, 0x78, !PT ;  /* 0x0000003009097812 */ /* 0x000fe200078e7816 */
[----:B--2---:R-:W-:Y:S04]  /*5d480*/  STS.U8 [R0+UR4+0x1fc0], R3 ;  /* 0x001fc00300007988 */ /* 0x004fe80008000004 */
[----:B---3--:R-:W-:Y:S01]  /*5d490*/  STS.U8 [R0+UR4+0x1f80], R2 ;  /* 0x001f800200007988 */ /* 0x008fe20008000004 */
[----:B------:R-:W-:Y:S06]  /*5d4a0*/  BAR.SYNC.DEFER_BLOCKING 0x0 ;  /* 0x0000000000007b1d */ /* 0x000fec0000010000 */
[----:B------:R-:W0:Y:S04]  /*5d4b0*/  LDSM.16.M88.4 R4, [R9+UR4] ;  /* 0x000000040904783b */ /* 0x000e280008000200 */
[----:B------:R-:W1:Y:S04]  /*5d4c0*/  LDSM.16.M88.4 R20, [R9+UR4+0x400] ;  /* 0x000400040914783b */ /* 0x000e680008000200 */
[----:B0-----:R-:W-:Y:S04]  /*5d4d0*/  STL.64 [R1+0xa00], R4 ;  /* 0x000a000401007387 */ /* 0x001fe80000100a00 */
[----:B------:R0:W-:Y:S04]  /*5d4e0*/  STL.64 [R1+0xa08], R6 ;  /* 0x000a080601007387 */ /* 0x0001e80000100a00 */
[----:B-1----:R-:W-:Y:S04]  /*5d4f0*/  STL.64 [R1+0x9f0], R20 ;  /* 0x0009f01401007387 */ /* 0x002fe80000100a00 */
[----:B------:R-:W-:Y:S01]  /*5d500*/  STL.64 [R1+0x9f8], R22 ;  /* 0x0009f81601007387 */ /* 0x000fe20000100a00 */
[----:B0-----:R-:W-:-:S02]  /*5d510*/  IMAD.MOV.U32 R7, RZ, RZ, R20 ;  /* 0x000000ffff077224 */ /* 0x001fc400078e0014 */
[----:B------:R-:W-:Y:S02]  /*5d520*/  IMAD.MOV.U32 R6, RZ, RZ, R21 ;  /* 0x000000ffff067224 */ /* 0x000fe400078e0015 */
[----:B------:R-:W0:Y:S01]  /*5d530*/  LDSM.16.M88.4 R20, [R9+UR4+0x800] ;  /* 0x000800040914783b */ /* 0x000e220008000200 */
[----:B------:R-:W-:Y:S02]  /*5d540*/  IMAD.MOV.U32 R10, RZ, RZ, R4 ;  /* 0x000000ffff0a7224 */ /* 0x000fe400078e0004 */
[----:B------:R-:W-:Y:S02]  /*5d550*/  IMAD R4, R25, 0x100, R24 ;  /* 0x0000010019047824 */ /* 0x000fe400078e0218 */
[----:B------:R-:W-:Y:S02]  /*5d560*/  IMAD.MOV.U32 R8, RZ, RZ, R5 ;  /* 0x000000ffff087224 */ /* 0x000fe400078e0005 */
[----:B------:R-:W-:Y:S02]  /*5d570*/  IMAD R3, R15, 0x100, R14 ;  /* 0x000001000f037824 */ /* 0x000fe400078e020e */
[----:B------:R-:W-:-:S02]  /*5d580*/  IMAD R5, R27, 0x100, R26 ;  /* 0x000001001b057824 */ /* 0x000fc400078e021a */
[----:B------:R-:W-:Y:S01]  /*5d590*/  IMAD R2, R29, 0x100, R28 ;  /* 0x000001001d027824 */ /* 0x000fe200078e021c */
[----:B------:R-:W-:Y:S02]  /*5d5a0*/  F2FP.F16.E4M3.UNPACK_B R13, R4 ;  /* 0x00000004ff0d723e */ /* 0x000fe400020006ff */
[----:B------:R-:W-:Y:S02]  /*5d5b0*/  F2FP.F16.E4M3.UNPACK_B R12, R3 ;  /* 0x00000003ff0c723e */ /* 0x000fe400020006ff */
[----:B------:R-:W-:Y:S02]  /*5d5c0*/  F2FP.F16.E4M3.UNPACK_B R14, R5 ;  /* 0x00000005ff0e723e */ /* 0x000fe400020006ff */
[----:B------:R-:W-:Y:S01]  /*5d5d0*/  F2FP.F16.E4M3.UNPACK_B R15, R2 ;  /* 0x00000002ff0f723e */ /* 0x000fe200020006ff */
[----:B0-----:R-:W-:Y:S01]  /*5d5e0*/  IMAD.MOV.U32 R4, RZ, RZ, R20 ;  /* 0x000000ffff047224 */ /* 0x001fe200078e0014 */
[----:B------:R0:W-:Y:S01]  /*5d5f0*/  STL.64 [R1+0x9d0], R20 ;  /* 0x0009d01401007387 */ /* 0x0001e20000100a00 */
[----:B------:R-:W-:-:S03]  /*5d600*/  IMAD.MOV.U32 R0, RZ, RZ, R21 ;  /* 0x000000ffff007224 */ /* 0x000fc600078e0015 */
[----:B------:R-:W-:Y:S01]  /*5d610*/  STL.64 [R1+0x9d8], R22 ;  /* 0x0009d81601007387 */ /* 0x000fe20000100a00 */
[----:B0-----:R-:W-:Y:S02]  /*5d620*/  F2FP.F16.E4M3.UNPACK_B R20, R10 ;  /* 0x0000000aff14723e */ /* 0x001fe400020006ff */
[----:B------:R-:W-:-:S05]  /*5d630*/  F2FP.F16.E4M3.UNPACK_B R21, R8 ;  /* 0x00000008ff15723e */ /* 0x000fca00020006ff */
[----:B------:R0:W-:Y:S02]  /*5d640*/  STL.64 [R1+0x7580], R20 ;  /* 0x0075801401007387 */ /* 0x0001e40000100a00 */
[----:B----4-:R-:W-:Y:S02]  /*5d650*/  HMMA.16816.F32 R24, R12, R20, R16 ;  /* 0x000000140c18723c */ /* 0x010fe40000001810 */
[----:B------:R-:W1:Y:S04]  /*5d660*/  LDSM.16.M88.4 R16, [R9+UR4+0xc00] ;  /* 0x000c00040910783b */ /* 0x000e680008000200 */
[----:B0-----:R-:W2:Y:S04]  /*5d670*/  LDL.LU.64 R20, [R1+0x7c0] ;  /* 0x0007c00001147983 */ /* 0x001ea80000300a00 */
[----:B------:R-:W2:Y:S09]  /*5d680*/  LDL.LU.64 R22, [R1+0x7c8] ;  /* 0x0007c80001167983 */ /* 0x000eb20000300a00 */
[----:B------:R-:W-:Y:S04]  /*5d690*/  STL.64 [R1+0x7020], R26 ;  /* 0x0070201a01007387 */ /* 0x000fe80000100a00 */
[----:B------:R0:W-:Y:S04]  /*5d6a0*/  STL.64 [R1+0x7018], R24 ;  /* 0x0070181801007387 */ /* 0x0001e80000100a00 */
[----:B0-----:R-:W3:Y:S04]  /*5d6b0*/  LDL.LU.64 R24, [R1+0x7e0] ;  /* 0x0007e00001187983 */ /* 0x001ee80000300a00 */
[----:B------:R-:W3:Y:S04]  /*5d6c0*/  LDL.LU.64 R26, [R1+0x7e8] ;  /* 0x0007e800011a7983 */ /* 0x000ee80000300a00 */
[----:B-1----:R-:W-:Y:S04]  /*5d6d0*/  STL.64 [R1+0x9e0], R16 ;  /* 0x0009e01001007387 */ /* 0x002fe80000100a00 */
[----:B------:R0:W-:Y:S02]  /*5d6e0*/  STL.64 [R1+0x9e8], R18 ;  /* 0x0009e81201007387 */ /* 0x0001e40000100a00 */
[----:B0-----:R-:W-:-:S02]  /*5d6f0*/  F2FP.F16.E4M3.UNPACK_B R18, R7 ;  /* 0x00000007ff12723e */ /* 0x001fc400020006ff */
[----:B------:R-:W-:Y:S01]  /*5d700*/  F2FP.F16.E4M3.UNPACK_B R19, R6 ;  /* 0x00000006ff13723e */ /* 0x000fe200020006ff */
[----:B------:R-:W-:Y:S02]  /*5d710*/  IMAD.MOV.U32 R3, RZ, RZ, R16 ;  /* 0x000000ffff037224 */ /* 0x000fe400078e0010 */
[----:B------:R-:W-:Y:S01]  /*5d720*/  IMAD.MOV.U32 R2, RZ, RZ, R17 ;  /* 0x000000ffff027224 */ /* 0x000fe200078e0011 */
[----:B------:R-:W-:Y:S02]  /*5d730*/  F2FP.F16.E4M3.UNPACK_B R16, R4 ;  /* 0x00000004ff10723e */ /* 0x000fe400020006ff */
[----:B------:R-:W-:Y:S01]  /*5d740*/  F2FP.F16.E4M3.UNPACK_B R17, R0 ;  /* 0x00000000ff11723e */ /* 0x000fe200020006ff */
[----:B--2---:R-:W-:-:S15]  /*5d750*/  HMMA.16816.F32 R20, R12, R18, R20 ;  /* 0x000000120c14723c */ /* 0x004fde0000001814 */
[----:B------:R-:W-:-:S04]  /*5d760*/  NOP ;  /* 0x0000000000007918 */ /* 0x000fc80000000000 */
[----:B------:R-:W-:Y:S04]  /*5d770*/  STL.64 [R1], R20 ;  /* 0x0000001401007387 */ /* 0x000fe80000100a00 */
[----:B------:R-:W-:Y:S04]  /*5d780*/  STL.64 [R1+0x8], R22 ;  /* 0x0000081601007387 */ /* 0x000fe80000100a00 */
[----:B------:R-:W0:Y:S01]  /*5d790*/  LDSM.16.M88.4 R20, [R9+UR4+0x1000] ;  /* 0x001000040914783b */ /* 0x000e220008000200 */
[----:B---3--:R-:W-:Y:S03]  /*5d7a0*/  HMMA.16816.F32 R24, R12, R16, R24 ;  /* 0x000000100c18723c */ /* 0x008fe60000001818 */
[----:B0-----:R-:W-:Y:S01]  /*5d7b0*/  STL.64 [R1+0xa10], R20 ;  /* 0x000a101401007387 */ /* 0x001fe20000100a00 */
[----:B------:R-:W-:-:S03]  /*5d7c0*/  IMAD.MOV.U32 R8, RZ, RZ, R20 ;  /* 0x000000ffff087224 */ /* 0x000fc600078e0014 */
[----:B------:R-:W-:Y:S01]  /*5d7d0*/  STL.64 [R1+0xa18], R22 ;  /* 0x000a181601007387 */ /* 0x000fe20000100a00 */
[----:B------:R-:W-:-:S03]  /*5d7e0*/  IMAD.MOV.U32 R7, RZ, RZ, R21 ;  /* 0x000000ffff077224 */ /* 0x000fc600078e0015 */
[----:B------:R-:W0:Y:S04]  /*5d7f0*/  LDSM.16.M88.4 R20, [R9+UR4+0x1400] ;  /* 0x001400040914783b */ /* 0x000e280008000200 */
[----:B0-----:R0:W-:Y:S01]  /*5d800*/  STL.64 [R1+0xa20], R20 ;  /* 0x000a201401007387 */ /* 0x0011e20000100a00 */
[----:B------:R-:W-:-:S03]  /*5d810*/  IMAD.MOV.U32 R6, RZ, RZ, R20 ;  /* 0x000000ffff067224 */ /* 0x000fc600078e0014 */
[----:B------:R-:W-:Y:S01]  /*5d820*/  STL.64 [R1+0xa28], R22 ;  /* 0x000a281601007387 */ /* 0x000fe20000100a00 */
[----:B------:R-:W-:-:S03]  /*5d830*/  IMAD.MOV.U32 R5, RZ, RZ, R21 ;  /* 0x000000ffff057224 */ /* 0x000fc600078e0015 */
[----:B0-----:R-:W2:Y:S04]  /*5d840*/  LDL.LU.64 R20, [R1+0x7580] ;  /* 0x0075800001147983 */ /* 0x001ea80000300a00 */
[----:B------:R-:W-:Y:S04]  /*5d850*/  STL.64 [R1+0x7568], R18 ;  /* 0x0075681201007387 */ /* 0x000fe80000100a00 */
[----:B------:R0:W-:Y:S04]  /*5d860*/  STL.64 [R1+0x7560], R16 ;  /* 0x0075601001007387 */ /* 0x0001e80000100a00 */
[----:B------:R-:W-:Y:S04]  /*5d870*/  STL.64 [R1+0x10], R24 ;  /* 0x0000101801007387 */ /* 0x000fe80000100a00 */
[----:B------:R-:W-:Y:S04]  /*5d880*/  STL.64 [R1+0x18], R26 ;  /* 0x0000181a01007387 */ /* 0x000fe80000100a00 */
[----:B------:R-:W1:Y:S04]  /*5d890*/  LDSM.16.M88.4 R24, [R9+UR4+0x1800] ;  /* 0x001800040918783b */ /* 0x000e680008000200 */
[----:B0-----:R-:W3:Y:S04]  /*5d8a0*/  LDL.LU.64 R16, [R1+0xc60] ;  /* 0x000c600001107983 */ /* 0x001ee80000300a00 */
[----:B------:R-:W3:Y:S01]  /*5d8b0*/  LDL.LU.64 R18, [R1+0xc68] ;  /* 0x000c680001127983 */ /* 0x000ee20000300a00 */
[----:B------:R-:W-:-:S02]  /*5d8c0*/  F2FP.F16.E4M3.UNPACK_B R10, R3 ;  /* 0x00000003ff0a723e */ /* 0x000fc400020006ff */
[----:B------:R-:W-:Y:S01]  /*5d8d0*/  F2FP.F16.E4M3.UNPACK_B R11, R2 ;  /* 0x00000002ff0b723e */ /* 0x000fe200020006ff */
[----:B-1----:R-:W-:Y:S01]  /*5d8e0*/  STL.64 [R1+0xa30], R24 ;  /* 0x000a301801007387 */ /* 0x002fe20000100a00 */
[----:B------:R-:W-:-:S03]  /*5d8f0*/  IMAD.MOV.U32 R4, RZ, RZ, R24 ;  /* 0x000000ffff047224 */ /* 0x000fc600078e0018 */
[----:B------:R-:W-:Y:S01]  /*5d900*/  STL.64 [R1+0xa38], R26 ;  /* 0x000a381a01007387 */ /* 0x000fe20000100a00 */
[----:B------:R-:W-:-:S03]  /*5d910*/  IMAD.MOV.U32 R0, RZ, RZ, R25 ;  /* 0x000000ffff007224 */ /* 0x000fc600078e0019 */
[----:B------:R-:W0:Y:S04]  /*5d920*/  LDSM.16.M88.4 R24, [R9+UR4+0x1c00] ;  /* 0x001c00040918783b */ /* 0x000e280008000200 */
[----:B0-----:R0:W-:Y:S01]  /*5d930*/  STL.64 [R1+0xa40], R24 ;  /* 0x000a401801007387 */ /* 0x0011e20000100a00 */
[----:B------:R-:W-:-:S03]  /*5d940*/  IMAD.MOV.U32 R2, RZ, RZ, R24 ;  /* 0x000000ffff027224 */ /* 0x000fc600078e0018 */
[----:B------:R1:W-:Y:S01]  /*5d950*/  STL.64 [R1+0xa48], R26 ;  /* 0x000a481a01007387 */ /* 0x0003e20000100a00 */
[----:B------:R-:W-:-:S03]  /*5d960*/  IMAD.MOV.U32 R3, RZ, RZ, R25 ;  /* 0x000000ffff037224 */ /* 0x000fc600078e0019 */
[----:B0-----:R-:W4:Y:S04]  /*5d970*/  LDL.LU.64 R24, [R1+0xc40] ;  /* 0x000c400001187983 */ /* 0x001f280000300a00 */
[----:B-1----:R-:W4:Y:S01]  /*5d980*/  LDL.LU.64 R26, [R1+0xc48] ;  /* 0x000c4800011a7983 */ /* 0x002f220000300a00 */
[----:B---3--:R-:W-:-:S15]  /*5d990*/  HMMA.16816.F32 R16, R12, R10, R16 ;  /* 0x0000000a0c10723c */ /* 0x008fde0000001810 */
[----:B------:R-:W-:-:S04]  /*5d9a0*/  NOP ;  /* 0x0000000000007918 */ /* 0x000fc80000000000 */
[----:B------:R0:W-:Y:S04]  /*5d9b0*/  STL.64 [R1+0x20], R16 ;  /* 0x0000201001007387 */ /* 0x0001e80000100a00 */
[----:B------:R1:W-:Y:S04]  /*5d9c0*/  STL.64 [R1+0x28], R18 ;  /* 0x0000281201007387 */ /* 0x0003e80000100a00 */
[----:B0-----:R-:W3:Y:S04]  /*5d9d0*/  LDL.LU R16, [R1+0x14c] ;  /* 0x00014c0001107983 */ /* 0x001ee80000300800 */
[----:B------:R-:W3:Y:S04]  /*5d9e0*/  LDL.LU R17, [R1+0x148] ;  /* 0x0001480001117983 */ /* 0x000ee80000300800 */
[----:B-1----:R-:W2:Y:S04]  /*5d9f0*/  LDL.LU R18, [R1+0x15c] ;  /* 0x00015c0001127983 */ /* 0x002ea80000300800 */
[----:B------:R-:W2:Y:S01]  /*5da00*/  LDL.LU R19, [R1+0x154] ;  /* 0x0001540001137983 */ /* 0x000ea20000300800 */
[----:B------:R-:W-:-:S02]  /*5da10*/  F2FP.F16.E4M3.UNPACK_B R8, R8 ;  /* 0x00000008ff08723e */ /* 0x000fc400020006ff */
[----:B------:R-:W-:Y:S01]  /*5da20*/  F2FP.F16.E4M3.UNPACK_B R9, R7 ;  /* 0x00000007ff09723e */ /* 0x000fe200020006ff */
[----:B--2---:R-:W-:Y:S04]  /*5da30*/  STL.64 [R1+0x7578], R18 ;  /* 0x0075781201007387 */ /* 0x004fe80000100a00 */
[----:B---3--:R0:W-:Y:S04]  /*5da40*/  STL.64 [R1+0x7570], R16 ;  /* 0x0075701001007387 */ /* 0x0081e80000100a00 */
[----:B0-----:R-:W2:Y:S04]  /*5da50*/  LDL.LU.64 R16, [R1+0xc50] ;  /* 0x000c500001107983 */ /* 0x001ea80000300a00 */
[----:B------:R-:W2:Y:S01]  /*5da60*/  LDL.LU.64 R18, [R1+0xc58] ;  /* 0x000c580001127983 */ /* 0x000ea20000300a00 */
[----:B------:R-:W-:-:S02]  /*5da70*/  F2FP.F16.E4M3.UNPACK_B R6, R6 ;  /* 0x00000006ff06723e */ /* 0x000fc400020006ff */
[----:B------:R-:W-:Y:S01]  /*5da80*/  F2FP.F16.E4M3.UNPACK_B R7, R5 ;  /* 0x00000005ff07723e */ /* 0x000fe200020006ff */
[----:B------:R-:W-:Y:S04]  /*5da90*/  STL.64 [R1+0x7548], R10 ;  /* 0x0075480a01007387 */ /* 0x000fe80000100a00 */
[----:B------:R4:W-:Y:S01]  /*5daa0*/  STL.64 [R1+0x7540], R8 ;  /* 0x0075400801007387 */ /* 0x0009e20000100a00 */
[C---:B--2---:R-:W-:Y:S08]  /*5dab0*/  HMMA.16816.F32 R16, R12.reuse, R8, R16 ;  /* 0x000000080c10723c */ /* 0x044ff00000001810 */
[----:B----4-:R-:W-:Y:S11]  /*5dac0*/  HMMA.16816.F32 R8, R12, R6, R24 ;  /* 0x000000060c08723c */ /* 0x010ff60000001818 */
[----:B------:R0:W-:Y:S04]  /*5dad0*/  STL.64 [R1+0x30], R16 ;  /* 0x0000301001007387 */ /* 0x0001e80000100a00 */
[----:B------:R1:W-:Y:S04]  /*5dae0*/  STL.64 [R1+0x38], R18 ;  /* 0x0000381201007387 */ /* 0x0003e80000100a00 */
[----:B0-----:R-:W2:Y:S04]  /*5daf0*/  LDL.LU.64 R16, [R1+0xc30] ;  /* 0x000c300001107983 */ /* 0x001ea80000300a00 */
[----:B-1----:R-:W2:Y:S04]  /*5db00*/  LDL.LU.64 R18, [R1+0xc38] ;  /* 0x000c380001127983 */ /* 0x002ea80000300a00 */
[----:B------:R0:W-:Y:S04]  /*5db10*/  STL.64 [R1+0x70], R8 ;  /* 0x0000700801007387 */ /* 0x0001e80000100a00 */
[----:B------:R1:W-:Y:S04]  /*5db20*/  STL.64 [R1+0x78], R10 ;  /* 0x0000780a01007387 */ /* 0x0003e80000100a00 */
[----:B0-----:R-:W3:Y:S04]  /*5db30*/  LDL.LU.64 R8, [R1+0x780] ;  /* 0x0007800001087983 */ /* 0x001ee80000300a00 */
[----:B-1----:R-:W3:Y:S04]  /*5db40*/  LDL.LU.64 R10, [R1+0x788] ;  /* 0x00078800010a7983 */ /* 0x002ee80000300a00 */
[----:B------:R-:W4:Y:S04]  /*5db50*/  LDL.LU R24, [R1+0x174] ;  /* 0x0001740001187983 */ /* 0x000f280000300800 */
[----:B------:R-:W3:Y:S04]  /*5db60*/  LDL.LU R25, [R1+0x1d4] ;  /* 0x0001d40001197983 */ /* 0x000ee80000300800 */
[----:B------:R-:W3:Y:S04]  /*5db70*/  LDL.LU R26, [R1+0x1d0] ;  /* 0x0001d000011a7983 */ /* 0x000ee80000300800 */
[----:B------:R-:W3:Y:S01]  /*5db80*/  LDL.LU R27, [R1+0x1dc] ;  /* 0x0001dc00011b7983 */ /* 0x000ee20000300800 */
[----:B------:R-:W-:-:S02]  /*5db90*/  F2FP.F16.E4M3.UNPACK_B R4, R4 ;  /* 0x00000004ff04723e */ /* 0x000fc400020006ff */
[----:B------:R-:W-:-:S07]  /*5dba0*/  F2FP.F16.E4M3.UNPACK_B R5, R0 ;  /* 0x00000000ff05723e */ /* 0x000fce00020006ff */
[----:B--2---:R-:W-:Y:S01]  /*5dbb0*/  HMMA.16816.F32 R16, R12, R4, R16 ;  /* 0x000000040c10723c */ /* 0x004fe20000001810 */
[----:B---3--:R0:W-:Y:S04]  /*5dbc0*/  STL.64 [R1+0x7518], R26 ;  /* 0x0075181a01007387 */ /* 0x0081e80000100a00 */
[----:B0-----:R-:W2:Y:S04]  /*5dbd0*/  LDL.LU R26, [R1+0x164] ;  /* 0x00016400011a7983 */ /* 0x001ea80000300800 */
[----:B------:R-:W4:Y:S04]  /*5dbe0*/  LDL.LU R27, [R1+0x178] ;  /* 0x00017800011b7983 */ /* 0x000f280000300800 */
[----:B------:R0:W-:Y:S04]  /*5dbf0*/  STL [R1+0x7510], R25 ;  /* 0x0075101901007387 */ /* 0x0001e80000100800 */
[----:B0-----:R-:W2:Y:S04]  /*5dc00*/  LDL.LU R25, [R1+0x168] ;  /* 0x0001680001197983 */ /* 0x001ea80000300800 */
[----:B------:R-:W3:Y:S04]  /*5dc10*/  LDL.LU R29, [R1+0x1d8] ;  /* 0x0001d800011d7983 */ /* 0x000ee80000300800 */
[----:B------:R-:W2:Y:S04]  /*5dc20*/  LDL.LU R28, [R1+0x1e4] ;  /* 0x0001e400011c7983 */ /* 0x000ea80000300800 */
[----:B------:R-:W2:Y:S04]  /*5dc30*/  LDL.LU R22, [R1+0x1e0] ;  /* 0x0001e00001167983 */ /* 0x000ea80000300800 */
[----:B------:R-:W-:Y:S04]  /*5dc40*/  STL.64 [R1+0x1b0], R16 ;  /* 0x0001b01001007387 */ /* 0x000fe80000100a00 */
[----:B------:R0:W-:Y:S04]  /*5dc50*/  STL.64 [R1+0x1b8], R18 ;  /* 0x0001b81201007387 */ /* 0x0001e80000100a00 */
[----:B0-----:R-:W2:Y:S04]  /*5dc60*/  LDL.LU.64 R18, [R1+0x7578] ;  /* 0x0075780001127983 */ /* 0x001ea80000300a00 */
[----:B------:R-:W3:Y:S01]  /*5dc70*/  LDL.LU.64 R16, [R1+0x7570] ;  /* 0x0075700001107983 */ /* 0x000ee20000300a00 */
[----:B------:R-:W-:-:S02]  /*5dc80*/  F2FP.F16.E4M3.UNPACK_B R2, R2 ;  /* 0x00000002ff02723e */ /* 0x000fc400020006ff */
[----:B------:R-:W-:Y:S01]  /*5dc90*/  F2FP.F16.E4M3.UNPACK_B R3, R3 ;  /* 0x00000003ff03723e */ /* 0x000fe200020006ff */
[----:B------:R-:W-:Y:S04]  /*5dca0*/  STL.64 [R1+0x7528], R6 ;  /* 0x0075280601007387 */ /* 0x000fe80000100a00 */
[----:B------:R0:W-:Y:S04]  /*5dcb0*/  STL.64 [R1+0x7520], R4 ;  /* 0x0075200401007387 */ /* 0x0001e80000100a00 */
[----:B------:R-:W4:Y:S04]  /*5dcc0*/  LDL.LU R23, [R1+0x1ec] ;  /* 0x0001ec0001177983 */ /* 0x000f280000300800 */
[----:B------:R-:W4:Y:S01]  /*5dcd0*/  LDL.LU R0, [R1+0x1e8] ;  /* 0x0001e80001007983 */ /* 0x000f220000300800 */
[----:B0-----:R-:W-:-:S15]  /*5dce0*/  HMMA.16816.F32 R4, R12, R2, R8 ;  /* 0x000000020c04723c */ /* 0x001fde0000001808 */
[----:B------:R-:W-:-:S04]  /*5dcf0*/  NOP ;  /* 0x0000000000007918 */ /* 0x000fc80000000000 */
[----:B------:R-:W-:Y:S04]  /*5dd00*/  STL.64 [R1+0x60], R4 ;  /* 0x0000600401007387 */ /* 0x000fe80000100a00 */
[----:B------:R-:W-:Y:S01]  /*5dd10*/  STL.64 [R1+0x68], R6 ;  /* 0x0000680601007387 */ /* 0x000fe20000100a00 */
[----:B--2---:R-:W-:Y:S02]  /*5dd20*/  IMAD R13, R19, 0x100, R18 ;  /* 0x00000100130d7824 */ /* 0x004fe400078e0212 */
[----:B---3--:R-:W-:Y:S02]  /*5dd30*/  IMAD R12, R17, 0x100, R16 ;  /* 0x00000100110c7824 */ /* 0x008fe400078e0210 */
[----:B------:R-:W2:Y:S04]  /*5dd40*/  LDL.LU.64 R16, [R1+0xc20] ;  /* 0x000c200001107983 */ /* 0x000ea80000300a00 */
[----:B------:R-:W2:Y:S04]  /*5dd50*/  LDL.LU.64 R18, [R1+0xc28] ;  /* 0x000c280001127983 */ /* 0x000ea80000300a00 */
[----:B------:R-:W3:Y:S04]  /*5dd60*/  LDL.LU.64 R8, [R1+0xc00] ;  /* 0x000c000001087983 */ /* 0x000ee80000300a00 */
[----:B------:R-:W2:Y:S01]  /*5dd70*/  LDL.LU.64 R10, [R1+0xc08] ;  /* 0x000c0800010a7983 */ /* 0x000ea20000300a00 */
[----:B------:R-:W-:-:S02]  /*5dd80*/  IMAD R14, R26, 0x100, R25 ;  /* 0x000001001a0e7824 */ /* 0x000fc400078e0219 */
[----:B----4-:R-:W-:Y:S01]  /*5dd90*/  IMAD R15, R24, 0x100, R27 ;  /* 0x00000100180f7824 */ /* 0x010fe200078e021b */
[----:B------:R-:W-:Y:S02]  /*5dda0*/  F2FP.F16.E4M3.UNPACK_B R12, R12 ;  /* 0x0000000cff0c723e */ /* 0x000fe400020006ff */
[----:B------:R-:W-:Y:S02]  /*5ddb0*/  F2FP.F16.E4M3.UNPACK_B R13, R13 ;  /* 0x0000000dff0d723e */ /* 0x000fe400020006ff */
[----:B------:R-:W-:Y:S02]  /*5ddc0*/  F2FP.F16.E4M3.UNPACK_B R14, R14 ;  /* 0x0000000eff0e723e */ /* 0x000fe400020006ff */
[----:B------:R-:W-:Y:S01]  /*5ddd0*/  F2FP.F16.E4M3.UNPACK_B R15, R15 ;  /* 0x0000000fff0f723e */ /* 0x000fe200020006ff */
[----:B--2---:R-:W-:Y:S04]  /*5dde0*/  STL.64 [R1+0x7558], R10 ;  /* 0x0075580a01007387 */ /* 0x004fe80000100a00 */
[----:B---3--:R0:W-:Y:S04]  /*5ddf0*/  STL.64 [R1+0x7550], R8 ;  /* 0x0075500801007387 */ /* 0x0081e80000100a00 */
[----:B0-----:R-:W2:Y:S04]  /*5de00*/  LDL.LU.64 R8, [R1+0xc10] ;  /* 0x000c100001087983 */ /* 0x001ea80000300a00 */
[----:B------:R-:W2:Y:S04]  /*5de10*/  LDL.LU.64 R10, [R1+0xc18] ;  /* 0x000c1800010a7983 */ /* 0x000ea80000300a00 */
[----:B------:R-:W3:Y:S04]  /*5de20*/  LDL.LU.64 R4, [R1+0xbe0] ;  /* 0x000be00001047983 */ /* 0x000ee80000300a00 */
[----:B------:R-:W4:Y:S01]  /*5de30*/  LDL.LU.64 R6, [R1+0xbe8] ;  /* 0x000be80001067983 */ /* 0x000f220000300a00 */
[C---:B------:R-:W-:Y:S03]  /*5de40*/  HMMA.16816.F32 R16, R12.reuse, R20, R16 ;  /* 0x000000140c10723c */ /* 0x040fe60000001810 */
[----:B----4-:R-:W-:Y:S04]  /*5de50*/  STL.64 [R1+0x7538], R6 ;  /* 0x0075380601007387 */ /* 0x010fe80000100a00 */
[----:B---3--:R0:W-:Y:S04]  /*5de60*/  STL.64 [R1+0x7530], R4 ;  /* 0x0075300401007387 */ /* 0x0081e80000100a00 */
[----:B0-----:R-:W3:Y:S04]  /*5de70*/  LDL.LU.64 R4, [R1+0xbf0] ;  /* 0x000bf00001047983 */ /* 0x001ee80000300a00 */
[----:B------:R-:W3:Y:S04]  /*5de80*/  LDL.LU.64 R6, [R1+0xbf8] ;  /* 0x000bf80001067983 */ /* 0x000ee80000300a00 */
[----:B------:R-:W4:Y:S04]  /*5de90*/  LDL.LU.64 R24, [R1+0xbd0] ;  /* 0x000bd00001187983 */ /* 0x000f280000300a00 */
[----:B------:R-:W4:Y:S04]  /*5dea0*/  LDL.LU.64 R26, [R1+0xbd8] ;  /* 0x000bd800011a7983 */ /* 0x000f280000300a00 */
[----:B------:R-:W-:Y:S04]  /*5deb0*/  STL.64 [R1+0x1a0], R16 ;  /* 0x0001a01001007387 */ /* 0x000fe80000100a00 */
[----:B------:R0:W-:Y:S04]  /*5dec0*/  STL.64 [R1+0x1a8], R18 ;  /* 0x0001a81201007387 */ /* 0x0001e80000100a00 */
[----:B0-----:R-:W2:Y:S04]  /*5ded0*/  LDL.LU.64 R18, [R1+0x7568] ;  /* 0x0075680001127983 */ /* 0x001ea80000300a00 */
[----:B------:R-:W3:Y:S01]  /*5dee0*/  LDL.LU.64 R16, [R1+0x7560] ;  /* 0x0075600001107983 */ /* 0x000ee20000300a00 */
[----:B--2---:R-:W-:-:S15]  /*5def0*/  HMMA.16816.F32 R8, R12, R18, R8 ;  /* 0x000000120c08723c */ /* 0x004fde0000001808 */
[----:B------:R-:W-:-:S04]  /*5df00*/  NOP ;  /* 0x0000000000007918 */ /* 0x000fc80000000000 */
[----:B------:R-:W-:Y:S04]  /*5df10*/  STL.64 [R1+0x190], R8 ;  /* 0x0001900801007387 */ /* 0x000fe80000100a00 */
[----:B------:R0:W-:Y:S04]  /*5df20*/  STL.64 [R1+0x198], R10 ;  /* 0x0001980a01007387 */ /* 0x0001e80000100a00 */
[----:B0-----:R-:W3:Y:S04]  /*5df30*/  LDL.LU.64 R10, [R1+0x7558] ;  /* 0x00755800010a7983 */ /* 0x001ee80000300a00 */
[----:B------:R-:W3:Y:S02]  /*5df40*/  LDL.LU.64 R8, [R1+0x7550] ;  /* 0x0075500001087983 */ /* 0x000ee40000300a00 */
[----:B---3--:R-:W-:-:S15]  /*5df50*/  HMMA.16816.F32 R8, R12, R16, R8 ;  /* 0x000000100c08723c */ /* 0x008fde0000001808 */
[----:B------:R-:W-:-:S04]  /*5df60*/  NOP ;  /* 0x0000000000007918 */ /* 0x000fc80000000000 */
[----:B------:R-:W-:Y:S04]  /*5df70*/  STL.64 [R1+0x180], R8 ;  /* 0x0001800801007387 */ /* 0x000fe80000100a00 */
[----:B------:R0:W-:Y:S04]  /*5df80*/  STL.64 [R1+0x188], R10 ;  /* 0x0001880a01007387 */ /* 0x0001e80000100a00 */
[----:B0-----:R-:W2:Y:S04]  /*5df90*/  LDL.LU.64 R10, [R1+0x7548] ;  /* 0x00754800010a7983 */ /* 0x001ea80000300a00 */
[----:B------:R-:W3:Y:S04]  /*5dfa0*/  LDL.LU.64 R8, [R1+0x7540] ;  /* 0x0075400001087983 */ /* 0x000ee80000300a00 */
[----:B------:R-:W-:Y:S04]  /*5dfb0*/  STL.64 [R1+0x7508], R18 ;  /* 0x0075081201007387 */ /* 0x000fe80000100a00 */
[----:B------:R0:W-:Y:S04]  /*5dfc0*/  STL.64 [R1+0x7500], R16 ;  /* 0x0075001001007387 */ /* 0x0001e80000100a00 */
[----:B0-----:R-:W3:Y:S04]  /*5dfd0*/  LDL.LU.64 R16, [R1+0x700] ;  /* 0x0007000001107983 */ /* 0x001ee80000300a00 */
        /* <DEDUP_REMOVED lines=11> */
[----:B0-----:R-:W4:Y:S04]  /*5e090*/  LDL.LU.64 R6, [R1+0x7528] ;  /* 0x0075280001067983 */ /* 0x001f280000300a00 */
[----:B------:R-:W2:Y:S04]  /*5e0a0*/  LDL.LU.64 R4, [R1+0x7520] ;  /* 0x0075200001047983 */ /* 0x000ea80000300a00 */
[----:B------:R-:W-:Y:S04]  /*5e0b0*/  STL.64 [R1+0x74e8], R10 ;  /* 0x0074e80a01007387 */ /* 0x000fe80000100a00 */
[----:B------:R0:W-:Y:S04]  /*5e0c0*/  STL.64 [R1+0x74e0], R8 ;  /* 0x0074e00801007387 */ /* 0x0001e80000100a00 */
[----:B0-----:R-:W2:Y:S04]  /*5e0d0*/  LDL.LU.64 R8, [R1+0xbc0] ;  /* 0x000bc00001087983 */ /* 0x001ea80000300a00 */
[----:B------:R-:W2:Y:S01]  /*5e0e0*/  LDL.LU.64 R10, [R1+0xbc8] ;  /* 0x000bc800010a7983 */ /* 0x000ea20000300a00 */
[----:B----4-:R-:W-:-:S15]  /*5e0f0*/  HMMA.16816.F32 R24, R12, R6, R24 ;  /* 0x000000060c18723c */ /* 0x010fde0000001818 */
[----:B------:R-:W-:-:S04]  /*5e100*/  NOP ;  /* 0x0000000000007918 */ /* 0x000fc80000000000 */
[----:B------:R-:W-:Y:S04]  /*5e110*/  STL.64 [R1+0x150], R24 ;  /* 0x0001501801007387 */ /* 0x000fe80000100a00 */
[----:B------:R0:W-:Y:S01]  /*5e120*/  STL.64 [R1+0x158], R26 ;  /* 0x0001581a01007387 */ /* 0x0001e20000100a00 */
[C---:B--2---:R-:W-:Y:S03]  /*5e130*/  HMMA.16816.F32 R8, R12.reuse, R4, R8 ;  /* 0x000000040c08723c */ /* 0x044fe60000001808 */
[----:B0-----:R-:W2:Y:S04]  /*5e140*/  LDL.LU.64 R26, [R1+0x7518] ;  /* 0x00751800011a7983 */ /* 0x001ea80000300a00 */
[----:B------:R-:W2:Y:S04]  /*5e150*/  LDL.LU R25, [R1+0x7510] ;  /* 0x0075100001197983 */ /* 0x000ea80000300800 */
[----:B------:R-:W-:Y:S04]  /*5e160*/  STL.64 [R1+0x74d8], R6 ;  /* 0x0074d80601007387 */ /* 0x000fe80000100a00 */
[----:B------:R0:W-:Y:S02]  /*5e170*/  STL.64 [R1+0x74d0], R4 ;  /* 0x0074d00401007387 */ /* 0x0001e40000100a00 */
[----:B0-----:R-:W-:Y:S02]  /*5e180*/  HMMA.16816.F32 R4, R12, R2, R16 ;  /* 0x000000020c04723c */ /* 0x001fe40000001810 */
[----:B------:R0:W-:Y:S04]  /*5e190*/  STL.64 [R1+0x140], R8 ;  /* 0x0001400801007387 */ /* 0x0001e80000100a00 */
[----:B------:R1:W-:-:S13]  /*5e1a0*/  STL.64 [R1+0x148], R10 ;  /* 0x0001480a01007387 */ /* 0x0003da0000100a00 */
[----:B------:R-:W-:Y:S04]  /*5e1b0*/  STL.64 [R1+0x50], R4 ;  /* 0x0000500401007387 */ /* 0x000fe80000100a00 */
[----:B------:R-:W-:Y:S04]  /*5e1c0*/  STL.64 [R1+0x58], R6 ;  /* 0x0000580601007387 */ /* 0x000fe80000100a00 */
[----:B------:R-:W3:Y:S04]  /*5e1d0*/  LDL.LU.64 R16, [R1+0xbb0] ;  /* 0x000bb00001107983 */ /* 0x000ee80000300a00 */
[----:B------:R-:W3:Y:S04]  /*5e1e0*/  LDL.LU.64 R18, [R1+0xbb8] ;  /* 0x000bb80001127983 */ /* 0x000ee80000300a00 */
[----:B0-----:R-:W4:Y:S04]  /*5e1f0*/  LDL.LU.64 R8, [R1+0xb90] ;  /* 0x000b900001087983 */ /* 0x001f280000300a00 */
[----:B-1----:R-:W3:Y:S01]  /*5e200*/  LDL.LU.64 R10, [R1+0xb98] ;  /* 0x000b9800010a7983 */ /* 0x002ee20000300a00 */
[----:B--2---:R-:W-:-:S02]  /*5e210*/  IMAD R12, R26, 0x100, R25 ;  /* 0x000001001a0c7824 */ /* 0x004fc400078e0219 */
[----:B------:R-:W-:Y:S01]  /*5e220*/  IMAD R13, R29, 0x100, R27 ;  /* 0x000001001d0d7824 */ /* 0x000fe200078e021b */
[----:B---3--:R-:W-:Y:S04]  /*5e230*/  STL.64 [R1+0x74f8], R10 ;  /* 0x0074f80a01007387 */ /* 0x008fe80000100a00 */
[----:B----4-:R0:W-:Y:S04]  /*5e240*/  STL.64 [R1+0x74f0], R8 ;  /* 0x0074f00801007387 */ /* 0x0101e80000100a00 */
[----:B0-----:R-:W2:Y:S04]  /*5e250*/  LDL.LU.64 R8, [R1+0xba0] ;  /* 0x000ba00001087983 */ /* 0x001ea80000300a00 */
[----:B------:R-:W2:Y:S04]  /*5e260*/  LDL.LU.64 R10, [R1+0xba8] ;  /* 0x000ba800010a7983 */ /* 0x000ea80000300a00 */
[----:B------:R-:W3:Y:S04]  /*5e270*/  LDL.LU.64 R4, [R1+0xb80] ;  /* 0x000b800001047983 */ /* 0x000ee80000300a00 */
[----:B------:R-:W3:Y:S04]  /*5e280*/  LDL.LU.64 R6, [R1+0xb88] ;  /* 0x000b880001067983 */ /* 0x000ee80000300a00 */
[----:B------:R-:W4:Y:S04]  /*5e290*/  LDL.LU R24, [R1+0x1fc] ;  /* 0x0001fc0001187983 */ /* 0x000f280000300800 */
[----:B------:R-:W4:Y:S04]  /*5e2a0*/  LDL.LU R25, [R1+0x1f8] ;  /* 0x0001f80001197983 */ /* 0x000f280000300800 */
[----:B------:R-:W2:Y:S04]  /*5e2b0*/  LDL.LU R26, [R1+0x204] ;  /* 0x00020400011a7983 */ /* 0x000ea80000300800 */
[----:B------:R-:W2:Y:S01]  /*5e2c0*/  LDL.LU R27, [R1+0x200] ;  /* 0x00020000011b7983 */ /* 0x000ea20000300800 */
[----:B------:R-:W-:-:S02]  /*5e2d0*/  IMAD R14, R22, 0x100, R28 ;  /* 0x00000100160e7824 */ /* 0x000fc400078e021c */
[----:B------:R-:W-:Y:S01]  /*5e2e0*/  IMAD R15, R0, 0x100, R23 ;  /* 0x00000100000f7824 */ /* 0x000fe200078e0217 */
[----:B------:R-:W-:Y:S02]  /*5e2f0*/  F2FP.F16.E4M3.UNPACK_B R12, R12 ;  /* 0x0000000cff0c723e */ /* 0x000fe400020006ff */
[----:B------:R-:W-:Y:S02]  /*5e300*/  F2FP.F16.E4M3.UNPACK_B R13, R13 ;  /* 0x0000000dff0d723e */ /* 0x000fe400020006ff */
[----:B------:R-:W-:Y:S02]  /*5e310*/  F2FP.F16.E4M3.UNPACK_B R14, R14 ;  /* 0x0000000eff0e723e */ /* 0x000fe400020006ff */
[----:B------:R-:W-:-:S07]  /*5e320*/  F2FP.F16.E4M3.UNPACK_B R15, R15 ;  /* 0x0000000fff0f723e */ /* 0x000fce00020006ff */
[C---:B------:R-:W-:Y:S01]  /*5e330*/  HMMA.16816.F32 R16, R12.reuse, R20, R16 ;  /* 0x000000140c10723c */ /* 0x040fe20000001810 */
[----:B--2---:R-:W-:Y:S04]  /*5e340*/  STL.64 [R1+0x74c8], R26 ;  /* 0x0074c81a01007387 */ /* 0x004fe80000100a00 */
[----:B----4-:R0:W-:Y:S04]  /*5e350*/  STL.64 [R1+0x74c0], R24 ;  /* 0x0074c01801007387 */ /* 0x0101e80000100a00 */
[----:B0-----:R-:W2:Y:S04]  /*5e360*/  LDL.LU.64 R24, [R1+0xb70] ;  /* 0x000b700001187983 */ /* 0x001ea80000300a00 */
[----:B------:R-:W2:Y:S04]  /*5e370*/  LDL.LU.64 R26, [R1+0xb78] ;  /* 0x000b7800011a7983 */ /* 0x000ea80000300a00 */
[----:B------:R-:W4:Y:S04]  /*5e380*/  LDL.LU R22, [R1+0x20c] ;  /* 0x00020c0001167983 */ /* 0x000f280000300800 */
[----:B------:R-:W4:Y:S04]  /*5e390*/  LDL.LU R23, [R1+0x208] ;  /* 0x0002080001177983 */ /* 0x000f280000300800 */
        /* <DEDUP_REMOVED lines=18> */
[----:B0-----:R-:W4:Y:S04]  /*5e4c0*/  LDL.LU.64 R16, [R1+0xb50] ;  /* 0x000b500001107983 */ /* 0x001f280000300a00 */
[----:B------:R-:W4:Y:S01]  /*5e4d0*/  LDL.LU.64 R18, [R1+0xb58] ;  /* 0x000b580001127983 */ /* 0x000f220000300a00 */
[C---:B--2---:R-:W-:Y:S08]  /*5e4e0*/  HMMA.16816.F32 R4, R12.reuse, R10, R4 ;  /* 0x0000000a0c04723c */ /* 0x044ff00000001804 */
[C---:B---3--:R-:W-:Y:S11]  /*5e4f0*/  HMMA.16816.F32 R24, R12.reuse, R8, R24 ;  /* 0x000000080c18723c */ /* 0x048ff60000001818 */
[----:B------:R-:W-:Y:S04]  /*5e500*/  STL.64 [R1+0x100], R4 ;  /* 0x0001000401007387 */ /* 0x000fe80000100a00 */
[----:B------:R0:W-:Y:S04]  /*5e510*/  STL.64 [R1+0x108], R6 ;  /* 0x0001080601007387 */ /* 0x0001e80000100a00 */
[----:B0-----:R-:W2:Y:S04]  /*5e520*/  LDL.LU.64 R6, [R1+0x74d8] ;  /* 0x0074d80001067983 */ /* 0x001ea80000300a00 */
[----:B------:R-:W4:Y:S04]  /*5e530*/  LDL.LU.64 R4, [R1+0x74d0] ;  /* 0x0074d00001047983 */ /* 0x000f280000300a00 */
[----:B------:R0:W-:Y:S04]  /*5e540*/  STL.64 [R1+0xf0], R24 ;  /* 0x0000f01801007387 */ /* 0x0001e80000100a00 */
[----:B------:R1:W-:Y:S04]  /*5e550*/  STL.64 [R1+0xf8], R26 ;  /* 0x0000f81a01007387 */ /* 0x0003e80000100a00 */
[----:B0-----:R-:W3:Y:S04]  /*5e560*/  LDL.LU.64 R24, [R1+0x680] ;  /* 0x0006800001187983 */ /* 0x001ee80000300a00 */
[----:B-1----:R-:W3:Y:S04]  /*5e570*/  LDL.LU.64 R26, [R1+0x688] ;  /* 0x00068800011a7983 */ /* 0x002ee80000300a00 */
[----:B------:R-:W-:Y:S04]  /*5e580*/  STL.64 [R1+0x7498], R10 ;  /* 0x0074980a01007387 */ /* 0x000fe80000100a00 */
[----:B------:R0:W-:Y:S04]  /*5e590*/  STL.64 [R1+0x7490], R8 ;  /* 0x0074900801007387 */ /* 0x0001e80000100a00 */
[----:B0-----:R-:W2:Y:S04]  /*5e5a0*/  LDL.LU.64 R8, [R1+0xb60] ;  /* 0x000b600001087983 */ /* 0x001ea80000300a00 */
[----:B------:R-:W2:Y:S04]  /*5e5b0*/  LDL.LU.64 R10, [R1+0xb68] ;  /* 0x000b6800010a7983 */ /* 0x000ea80000300a00 */
[----:B------:R-:W3:Y:S01]  /*5e5c0*/  LDL.LU R29, [R1+0x22c] ;  /* 0x00022c00011d7983 */ /* 0x000ee20000300800 */
[C---:B--2---:R-:W-:Y:S03]  /*5e5d0*/  HMMA.16816.F32 R8, R12.reuse, R6, R8 ;  /* 0x000000060c08723c */ /* 0x044fe60000001808 */
[----:B---3--:R0:W-:Y:S04]  /*5e5e0*/  STL [R1+0x744c], R29 ;  /* 0x00744c1d01007387 */ /* 0x0081e80000100800 */
[----:B------:R-:W2:Y:S04]  /*5e5f0*/  LDL.LU R28, [R1+0x228] ;  /* 0x00022800011c7983 */ /* 0x000ea80000300800 */
[----:B0-----:R-:W3:Y:S04]  /*5e600*/  LDL.LU R29, [R1+0x214] ;  /* 0x00021400011d7983 */ /* 0x001ee80000300800 */
[----:B------:R-:W2:Y:S04]  /*5e610*/  LDL.LU R0, [R1+0x21c] ;  /* 0x00021c0001007983 */ /* 0x000ea80000300800 */
[----:B------:R-:W-:Y:S04]  /*5e620*/  STL.64 [R1+0xe0], R8 ;  /* 0x0000e00801007387 */ /* 0x000fe80000100a00 */
[----:B------:R4:W-:Y:S02]  /*5e630*/  STL.64 [R1+0xe8], R10 ;  /* 0x0000e80a01007387 */ /* 0x0009e40000100a00 */
[----:B----4-:R-:W-:Y:S02]  /*5e640*/  HMMA.16816.F32 R8, R12, R4, R16 ;  /* 0x000000040c08723c */ /* 0x010fe40000001810 */
[----:B------:R-:W4:Y:S04]  /*5e650*/  LDL.LU.64 R16, [R1+0xb40] ;  /* 0x000b400001107983 */ /* 0x000f280000300a00 */
[----:B------:R-:W4:-:S13]  /*5e660*/  LDL.LU.64 R18, [R1+0xb48] ;  /* 0x000b480001127983 */ /* 0x000f1a0000300a00 */
[----:B------:R0:W-:Y:S04]  /*5e670*/  STL.64 [R1+0xd0], R8 ;  /* 0x0000d00801007387 */ /* 0x0001e80000100a00 */
[----:B------:R1:W-:Y:S04]  /*5e680*/  STL.64 [R1+0xd8], R10 ;  /* 0x0000d80a01007387 */ /* 0x0003e80000100a00 */
[----:B0-----:R-:W2:Y:S04]  /*5e690*/  LDL.LU.64 R8, [R1+0xb20] ;  /* 0x000b200001087983 */ /* 0x001ea80000300a00 */
[----:B-1----:R-:W2:Y:S01]  /*5e6a0*/  LDL.LU.64 R10, [R1+0xb28] ;  /* 0x000b2800010a7983 */ /* 0x002ea20000300a00 */
[----:B------:R-:W-:Y:S03]  /*5e6b0*/  HMMA.16816.F32 R12, R12, R2, R24 ;  /* 0x000000020c0c723c */ /* 0x000fe60000001818 */
[----:B--2---:R-:W-:Y:S04]  /*5e6c0*/  STL.64 [R1+0x74a8], R10 ;  /* 0x0074a80a01007387 */ /* 0x004fe80000100a00 */
[----:B------:R0:W-:Y:S04]  /*5e6d0*/  STL.64 [R1+0x74a0], R8 ;  /* 0x0074a00801007387 */ /* 0x0001e80000100a00 */
[----:B0-----:R-:W2:Y:S04]  /*5e6e0*/  LDL.LU.64 R8, [R1+0xb30] ;  /* 0x000b300001087983 */ /* 0x001ea80000300a00 */
[----:B------:R-:W2:Y:S04]  /*5e6f0*/  LDL.LU.64 R10, [R1+0xb38] ;  /* 0x000b3800010a7983 */ /* 0x000ea80000300a00 */
[----:B------:R0:W-:Y:S04]  /*5e700*/  STL.64 [R1+0x7488], R6 ;  /* 0x0074880601007387 */ /* 0x0001e80000100a00 */
[----:B0-----:R-:W2:Y:S04]  /*5e710*/  LDL.LU R6, [R1+0x1f4] ;  /* 0x0001f40001067983 */ /* 0x001ea80000300800 */
[----:B------:R-:W2:Y:S04]  /*5e720*/  LDL.LU R7, [R1+0x1f0] ;  /* 0x0001f00001077983 */ /* 0x000ea80000300800 */
[----:B------:R0:W-:Y:S04]  /*5e730*/  STL.64 [R1+0x7480], R4 ;  /* 0x0074800401007387 */ /* 0x0001e80000100a00 */
[----:B------:R-:W3:Y:S04]  /*5e740*/  LDL.LU.64 R26, [R1+0x74c8] ;  /* 0x0074c800011a7983 */ /* 0x000ee80000300a00 */
[----:B------:R-:W4:Y:S04]  /*5e750*/  LDL.LU.64 R24, [R1+0x74c0] ;  /* 0x0074c00001187983 */ /* 0x000f280000300a00 */
[----:B------:R-:W-:Y:S04]  /*5e760*/  STL.64 [R1+0x40], R12 ;  /* 0x0000400c01007387 */ /* 0x000fe80000100a00 */
[----:B------:R1:W-:Y:S04]  /*5e770*/  STL.64 [R1+0x48], R14 ;  /* 0x0000480e01007387 */ /* 0x0003e80000100a00 */
[----:B0-----:R-:W4:Y:S01]  /*5e780*/  LDL.LU.64 R4, [R1+0xb10] ;  /* 0x000b100001047983 */ /* 0x001f220000300a00 */
[----:B-1----:R-:W-:-:S05]  /*5e790*/  IMAD R15, R23, 0x100, R22 ;  /* 0x00000100170f7824 */ /* 0x002fca00078e0216 */
[----:B------:R-:W-:Y:S01]  /*5e7a0*/  F2FP.F16.E4M3.UNPACK_B R15, R15 ;  /* 0x0000000fff0f723e */ /* 0x000fe200020006ff */
[----:B--2---:R-:W-:Y:S02]  /*5e7b0*/  IMAD R12, R7, 0x100, R6 ;  /* 0x00000100070c7824 */ /* 0x004fe400078e0206 */
[----:B---3--:R-:W-:Y:S02]  /*5e7c0*/  IMAD R14, R27, 0x100, R26 ;  /* 0x000001001b0e7824 */ /* 0x008fe400078e021a */
[----:B----4-:R-:W-:Y:S01]  /*5e7d0*/  IMAD R13, R25, 0x100, R24 ;  /* 0x00000100190d7824 */ /* 0x010fe200078e0218 */
[----:B------:R-:W2:Y:S01]  /*5e7e0*/  LDL.LU.64 R6, [R1+0xb18] ;  /* 0x000b180001067983 */ /* 0x000ea20000300a00 */
[----:B------:R-:W-:-:S03]  /*5e7f0*/  F2FP.F16.E4M3.UNPACK_B R12, R12 ;  /* 0x0000000cff0c723e */ /* 0x000fc600020006ff */
[----:B------:R-:W3:Y:S01]  /*5e800*/  LDL.LU.64 R24, [R1+0xb00] ;  /* 0x000b000001187983 */ /* 0x000ee20000300a00 */
[----:B------:R-:W-:Y:S02]  /*5e810*/  F2FP.F16.E4M3.UNPACK_B R14, R14 ;  /* 0x0000000eff0e723e */ /* 0x000fe400020006ff */
[----:B------:R-:W-:Y:S01]  /*5e820*/  F2FP.F16.E4M3.UNPACK_B R13, R13 ;  /* 0x0000000dff0d723e */ /* 0x000fe200020006ff */
[----:B------:R-:W3:Y:S06]  /*5e830*/  LDL.LU.64 R26, [R1+0xb08] ;  /* 0x000b0800011a7983 */ /* 0x000eec0000300a00 */
[----:B------:R-:W-:-:S15]  /*5e840*/  HMMA.16816.F32 R16, R12, R20, R16 ;  /* 0x000000140c10723c */ /* 0x000fde0000001810 */
[----:B------:R-:W-:-:S04]  /*5e850*/  NOP ;  /* 0x0000000000007918 */ /* 0x000fc80000000000 */
[----:B------:R-:W-:Y:S04]  /*5e860*/  STL.64 [R1+0xc0], R16 ;  /* 0x0000c01001007387 */ /* 0x000fe80000100a00 */
[----:B------:R0:W-:Y:S04]  /*5e870*/  STL.64 [R1+0xc8], R18 ;  /* 0x0000c81201007387 */ /* 0x0001e80000100a00 */
[----:B0-----:R-:W4:Y:S04]  /*5e880*/  LDL.LU.64 R18, [R1+0x74b8] ;  /* 0x0074b80001127983 */ /* 0x001f280000300a00 */
[----:B------:R-:W2:Y:S01]  /*5e890*/  LDL.LU.64 R16, [R1+0x74b0] ;  /* 0x0074b00001107983 */ /* 0x000ea20000300a00 */
[----:B----4-:R-:W-:-:S15]  /*5e8a0*/  HMMA.16816.F32 R8, R12, R18, R8 ;  /* 0x000000120c08723c */ /* 0x010fde0000001808 */
[----:B------:R-:W-:-:S04]  /*5e8b0*/  NOP ;  /* 0x0000000000007918 */ /* 0x000fc80000000000 */
[----:B------:R-:W-:Y:S04]  /*5e8c0*/  STL.64 [R1+0xb0], R8 ;  /* 0x0000b00801007387 */ /* 0x000fe80000100a00 */
[----:B------:R0:W-:Y:S04]  /*5e8d0*/  STL.64 [R1+0xb8], R10 ;  /* 0x0000b80a01007387 */ /* 0x0001e80000100a00 */
[----:B0-----:R-:W2:Y:S04]  /*5e8e0*/  LDL.LU.64 R10, [R1+0x74a8] ;  /* 0x0074a800010a7983 */ /* 0x001ea80000300a00 */
[----:B------:R-:W2:Y:S02]  /*5e8f0*/  LDL.LU.64 R8, [R1+0x74a0] ;  /* 0x0074a00001087983 */ /* 0x000ea40000300a00 */
[----:B--2---:R-:W-:-:S15]  /*5e900*/  HMMA.16816.F32 R8, R12, R16, R8 ;  /* 0x000000100c08723c */ /* 0x004fde0000001808 */
        /* <DEDUP_REMOVED lines=8> */
[----:B------:R-:W2:Y:S04]  /*5e990*/  LDL.LU.64 R18, [R1+0x608] ;  /* 0x0006080001127983 */ /* 0x000ea80000300a00 */
[----:B--2---:R-:W-:Y:S04]  /*5e9a0*/  STL.64 [R1+0x7468], R18 ;  /* 0x0074681201007387 */ /* 0x004fe80000100a00 */
[----:B----4-:R0:W-:Y:S04]  /*5e9b0*/  STL.64 [R1+0x7460], R16 ;  /* 0x0074601001007387 */ /* 0x0101e80000100a00 */
[----:B0-----:R-:W2:Y:S04]  /*5e9c0*/  LDL.LU.64 R16, [R1+0xae0] ;  /* 0x000ae00001107983 */ /* 0x001ea80000300a00 */
[----:B------:R-:W4:Y:S01]  /*5e9d0*/  LDL.LU.64 R18, [R1+0xae8] ;  /* 0x000ae80001127983 */ /* 0x000f220000300a00 */
[C---:B------:R-:W-:Y:S03]  /*5e9e0*/  HMMA.16816.F32 R4, R12.reuse, R10, R4 ;  /* 0x0000000a0c04723c */ /* 0x040fe60000001804 */
[----:B----4-:R-:W-:Y:S04]  /*5e9f0*/  STL.64 [R1+0x7478], R18 ;  /* 0x0074781201007387 */ /* 0x010fe80000100a00 */
[----:B--2---:R0:W-:Y:S04]  /*5ea00*/  STL.64 [R1+0x7470], R16 ;  /* 0x0074701001007387 */ /* 0x0041e80000100a00 */
[----:B0-----:R-:W2:Y:S04]  /*5ea10*/  LDL.LU.64 R16, [R1+0xaf0] ;  /* 0x000af00001107983 */ /* 0x001ea80000300a00 */
[----:B------:R-:W2:Y:S04]  /*5ea20*/  LDL.LU.64 R18, [R1+0xaf8] ;  /* 0x000af80001127983 */ /* 0x000ea80000300a00 */
[----:B------:R-:W-:Y:S04]  /*5ea30*/  STL.64 [R1+0x90], R4 ;  /* 0x0000900401007387 */ /* 0x000fe80000100a00 */
[----:B------:R0:W-:Y:S04]  /*5ea40*/  STL.64 [R1+0x98], R6 ;  /* 0x0000980601007387 */ /* 0x0001e80000100a00 */
[----:B0-----:R-:W2:Y:S01]  /*5ea50*/  LDL.LU.64 R6, [R1+0x7488] ;  /* 0x0074880001067983 */ /* 0x001ea20000300a00 */
[----:B---3--:R-:W-:Y:S03]  /*5ea60*/  HMMA.16816.F32 R24, R12, R8, R24 ;  /* 0x000000080c18723c */ /* 0x008fe60000001818 */
[----:B------:R-:W3:-:S15]  /*5ea70*/  LDL.LU.64 R4, [R1+0x7480] ;  /* 0x0074800001047983 */ /* 0x000ede0000300a00 */
[----:B------:R-:W-:Y:S01]  /*5ea80*/  NOP ;  /* 0x0000000000007918 */ /* 0x000fe20000000000 */
[----:B------:R0:W-:Y:S01]  /*5ea90*/  STL.64 [R1+0x80], R24 ;  /* 0x0000801801007387 */ /* 0x0001e20000100a00 */
[----:B------:R-:W-:Y:S02]  /*5eaa0*/  IMAD.MOV.U32 R23, RZ, RZ, R26 ;  /* 0x000000ffff177224 */ /* 0x000fe400078e001a */
[----:B------:R-:W-:Y:S01]  /*5eab0*/  IMAD.MOV.U32 R22, RZ, RZ, R27 ;  /* 0x000000ffff167224 */ /* 0x000fe200078e001b */
[----:B0-----:R-:W4:Y:S04]  /*5eac0*/  LDL.LU.64 R24, [R1+0xad0] ;  /* 0x000ad00001187983 */ /* 0x001f280000300a00 */
[----:B------:R-:W4:Y:S01]  /*5ead0*/  LDL.LU.64 R26, [R1+0xad8] ;  /* 0x000ad800011a7983 */ /* 0x000f220000300a00 */
        /* <DEDUP_REMOVED lines=11> */
[----:B------:R-:W2:Y:S04]  /*5eb90*/  LDL.LU.64 R16, [R1+0x7460] ;  /* 0x0074600001107983 */ /* 0x000ea80000300a00 */
[----:B------:R-:W-:Y:S04]  /*5eba0*/  STL.64 [R1+0x7440], R6 ;  /* 0x0074400601007387 */ /* 0x000fe80000100a00 */
[----:B------:R0:W-:Y:S04]  /*5ebb0*/  STL.64 [R1+0x7438], R4 ;  /* 0x0074380401007387 */ /* 0x0001e80000100a00 */
[----:B0-----:R-:W3:Y:S04]  /*5ebc0*/  LDL.LU.64 R4, [R1+0xac0] ;  /* 0x000ac00001047983 */ /* 0x001ee80000300a00 */
[----:B------:R-:W3:Y:S01]  /*5ebd0*/  LDL.LU.64 R6, [R1+0xac8] ;  /* 0x000ac80001067983 */ /* 0x000ee20000300a00 */
[----:B--2---:R-:W-:Y:S03]  /*5ebe0*/  HMMA.16816.F32 R12, R12, R2, R16 ;  /* 0x000000020c0c723c */ /* 0x004fe60000001810 */
[----:B------:R-:W3:Y:S04]  /*5ebf0*/  LDL.LU.64 R18, [R1+0x7458] ;  /* 0x0074580001127983 */ /* 0x000ee80000300a00 */
[----:B------:R-:W2:-:S12]  /*5ec00*/  LDL.LU.64 R16, [R1+0x7450] ;  /* 0x0074500001107983 */ /* 0x000e980000300a00 */
[----:B------:R0:W-:Y:S04]  /*5ec10*/  STL.64 [R1+0x1d0], R12 ;  /* 0x0001d00c01007387 */ /* 0x0001e80000100a00 */
[----:B------:R1:W-:Y:S04]  /*5ec20*/  STL.64 [R1+0x1d8], R14 ;  /* 0x0001d80e01007387 */ /* 0x0003e80000100a00 */
[----:B0-----:R-:W2:Y:S04]  /*5ec30*/  LDL.LU R12, [R1+0x210] ;  /* 0x00021000010c7983 */ /* 0x001ea80000300800 */
[----:B------:R-:W3:Y:S04]  /*5ec40*/  LDL.LU R13, [R1+0x218] ;  /* 0x00021800010d7983 */ /* 0x000ee80000300800 */
[----:B-1----:R-:W3:Y:S04]  /*5ec50*/  LDL.LU R14, [R1+0x224] ;  /* 0x00022400010e7983 */ /* 0x002ee80000300800 */
[----:B------:R-:W3:Y:S01]  /*5ec60*/  LDL.LU R15, [R1+0x220] ;  /* 0x00022000010f7983 */ /* 0x000ee20000300800 */
[----:B--2---:R-:W-:-:S03]  /*5ec70*/  IMAD R12, R12, 0x100, R29 ;  /* 0x000001000c0c7824 */ /* 0x004fc600078e021d */
[----:B------:R-:W2:Y:S01]  /*5ec80*/  LDL.LU R29, [R1+0x744c] ;  /* 0x00744c00011d7983 */ /* 0x000ea20000300800 */
[----:B---3--:R-:W-:Y:S02]  /*5ec90*/  IMAD R14, R15, 0x100, R14 ;  /* 0x000001000f0e7824 */ /* 0x008fe400078e020e */
[----:B------:R-:W-:Y:S01]  /*5eca0*/  IMAD R13, R13, 0x100, R0 ;  /* 0x000001000d0d7824 */ /* 0x000fe200078e0200 */
[----:B------:R-:W-:Y:S01]  /*5ecb0*/  F2FP.F16.E4M3.UNPACK_B R12, R12 ;  /* 0x0000000cff0c723e */ /* 0x000fe200020006ff */
[----:B------:R-:W3:Y:S01]  /*5ecc0*/  LDL.LU R0, [R1+0x7448] ;  /* 0x0074480001007983 */ /* 0x000ee20000300800 */
[----:B------:R-:W-:Y:S02]  /*5ecd0*/  F2FP.F16.E4M3.UNPACK_B R14, R14 ;  /* 0x0000000eff0e723e */ /* 0x000fe400020006ff */
[----:B------:R-:W-:Y:S01]  /*5ece0*/  F2FP.F16.E4M3.UNPACK_B R13, R13 ;  /* 0x0000000dff0d723e */ /* 0x000fe200020006ff */
[----:B--2---:R-:W-:-:S05]  /*5ecf0*/  IMAD R15, R28, 0x100, R29 ;  /* 0x000001001c0f7824 */ /* 0x004fca00078e021d */
[----:B------:R-:W-:-:S07]  /*5ed00*/  F2FP.F16.E4M3.UNPACK_B R15, R15 ;  /* 0x0000000fff0f723e */ /* 0x000fce00020006ff */
[----:B----4-:R-:W-:-:S15]  /*5ed10*/  HMMA.16816.F32 R24, R12, R20, R24 ;  /* 0x000000140c18723c */ /* 0x010fde0000001818 */
[----:B------:R-:W-:-:S04]  /*5ed20*/  NOP ;  /* 0x0000000000007918 */ /* 0x000fc80000000000 */
[----:B------:R0:W-:Y:S04]  /*5ed30*/  STL.64 [R1+0x1f0], R24 ;  /* 0x0001f01801007387 */ /* 0x0001e80000100a00 */
[----:B------:R1:W-:Y:S04]  /*5ed40*/  STL.64 [R1+0x1f8], R26 ;  /* 0x0001f81a01007387 */ /* 0x0003e80000100a00 */
[----:B0-----:R-:W2:Y:S04]  /*5ed50*/  LDL.LU.64 R24, [R1+0xaa0] ;  /* 0x000aa00001187983 */ /* 0x001ea80000300a00 */
[----:B-1----:R-:W2:Y:S04]  /*5ed60*/  LDL.LU.64 R26, [R1+0xaa8] ;  /* 0x000aa800011a7983 */ /* 0x002ea80000300a00 */
[----:B------:R-:W-:Y:S04]  /*5ed70*/  STL.64 [R1+0x7410], R22 ;  /* 0x0074101601007387 */ /* 0x000fe80000100a00 */
[----:B------:R0:W-:Y:S04]  /*5ed80*/  STL.64 [R1+0x7408], R20 ;  /* 0x0074081401007387 */ /* 0x0001e80000100a00 */
[----:B0-----:R-:W4:Y:S04]  /*5ed90*/  LDL.LU.64 R20, [R1+0xab0] ;  /* 0x000ab00001147983 */ /* 0x001f280000300a00 */
[----:B------:R-:W4:Y:S01]  /*5eda0*/  LDL.LU.64 R22, [R1+0xab8] ;  /* 0x000ab80001167983 */ /* 0x000f220000300a00 */
[----:B------:R-:W-:-:S15]  /*5edb0*/  HMMA.16816.F32 R4, R12, R18, R4 ;  /* 0x000000120c04723c */ /* 0x000fde0000001804 */
[----:B------:R-:W-:-:S04]  /*5edc0*/  NOP ;  /* 0x0000000000007918 */ /* 0x000fc80000000000 */
[----:B------:R0:W-:Y:S04]  /*5edd0*/  STL.64 [R1+0x200], R4 ;  /* 0x0002000401007387 */ /* 0x0001e80000100a00 */
[----:B------:R1:W-:Y:S04]  /*5ede0*/  STL.64 [R1+0x208], R6 ;  /* 0x0002080601007387 */ /* 0x0003e80000100a00 */
[----:B0-----:R-:W2:Y:S04]  /*5edf0*/  LDL.LU.64 R4, [R1+0xa90] ;  /* 0x000a900001047983 */ /* 0x001ea80000300a00 */
[----:B-1----:R-:W3:Y:S04]  /*5ee00*/  LDL.LU.64 R6, [R1+0xa98] ;  /* 0x000a980001067983 */ /* 0x002ee80000300a00 */
[----:B------:R-:W-:Y:S04]  /*5ee10*/  STL.64 [R1+0x7420], R18 ;  /* 0x0074201201007387 */ /* 0x000fe80000100a00 */
[----:B------:R0:W-:Y:S01]  /*5ee20*/  STL.64 [R1+0x7418], R16 ;  /* 0x0074181001007387 */ /* 0x0001e20000100a00 */
[----:B----4-:R-:W-:-:S15]  /*5ee30*/  HMMA.16816.F32 R20, R12, R16, R20 ;  /* 0x000000100c14723c */ /* 0x010fde0000001814 */
[----:B------:R-:W-:-:S04]  /*5ee40*/  NOP ;  /* 0x0000000000007918 */ /* 0x000fc80000000000 */
[----:B------:R-:W-:Y:S04]  /*5ee50*/  STL.64 [R1+0x210], R20 ;  /* 0x0002101401007387 */ /* 0x000fe80000100a00 */
[----:B------:R-:W-:Y:S04]  /*5ee60*/  STL.64 [R1+0x218], R22 ;  /* 0x0002181601007387 */ /* 0x000fe80000100a00 */
[----:B0-----:R-:W4:Y:S04]  /*5ee70*/  LDL.LU.64 R16, [R1+0xa70] ;  /* 0x000a700001107983 */ /* 0x001f280000300a00 */
[----:B------:R-:W4:Y:S01]  /*5ee80*/  LDL.LU.64 R18, [R1+0xa78] ;  /* 0x000a780001127983 */ /* 0x000f220000300a00 */
[C---:B--2---:R-:W-:Y:S08]  /*5ee90*/  HMMA.16816.F32 R24, R12.reuse, R10, R24 ;  /* 0x0000000a0c18723c */ /* 0x044ff00000001818 */
[C---:B---3--:R-:W-:Y:S01]  /*5eea0*/  HMMA.16816.F32 R4, R12.reuse, R8, R4 ;  /* 0x000000080c04723c */ /* 0x048fe20000001804 */
[----:B----4-:R-:W-:Y:S04]  /*5eeb0*/  STL.64 [R1+0x7430], R18 ;  /* 0x0074301201007387 */ /* 0x010fe80000100a00 */
[----:B------:R0:W-:Y:S04]  /*5eec0*/  STL.64 [R1+0x7428], R16 ;  /* 0x0074281001007387 */ /* 0x0001e80000100a00 */
[----:B0-----:R-:W2:Y:S04]  /*5eed0*/  LDL.LU.64 R16, [R1+0xa80] ;  /* 0x000a800001107983 */ /* 0x001ea80000300a00 */
[----:B------:R-:W2:Y:S04]  /*5eee0*/  LDL.LU.64 R18, [R1+0xa88] ;  /* 0x000a880001127983 */ /* 0x000ea80000300a00 */
[----:B------:R-:W3:Y:S04]  /*5eef0*/  LDL.LU R29, [R1+0x31c] ;  /* 0x00031c00011d7983 */ /* 0x000ee80000300800 */
[----:B------:R-:W3:Y:S04]  /*5ef00*/  LDL.LU R28, [R1+0x318] ;  /* 0x00031800011c7983 */ /* 0x000ee80000300800 */
[----:B------:R-:W4:Y:S04]  /*5ef10*/  LDL.LU.64 R20, [R1+0x580] ;  /* 0x0005800001147983 */ /* 0x000f280000300a00 */
[----:B------:R-:W4:Y:S04]  /*5ef20*/  LDL.LU.64 R22, [R1+0x588] ;  /* 0x0005880001167983 */ /* 0x000f280000300a00 */
[----:B------:R0:W-:Y:S04]  /*5ef30*/  STL.64 [R1+0x220], R24 ;  /* 0x0002201801007387 */ /* 0x0001e80000100a00 */
[----:B------:R1:W-:Y:S04]  /*5ef40*/  STL.64 [R1+0x228], R26 ;  /* 0x0002281a01007387 */ /* 0x0003e80000100a00 */
[----:B0-----:R-:W2:Y:S04]  /*5ef50*/  LDL.LU.64 R24, [R1+0xa60] ;  /* 0x000a600001187983 */ /* 0x001ea80000300a00 */
[----:B-1----:R-:W2:Y:S04]  /*5ef60*/  LDL.LU.64 R26, [R1+0xa68] ;  /* 0x000a6800011a7983 */ /* 0x002ea80000300a00 */
[----:B------:R-:W-:Y:S04]  /*5ef70*/  STL.64 [R1+0x230], R4 ;  /* 0x0002300401007387 */ /* 0x000fe80000100a00 */
[----:B------:R0:W-:Y:S04]  /*5ef80*/  STL.64 [R1+0x238], R6 ;  /* 0x0002380601007387 */ /* 0x0001e80000100a00 */
[----:B0-----:R-:W2:Y:S04]  /*5ef90*/  LDL.LU.64 R6, [R1+0x7440] ;  /* 0x0074400001067983 */ /* 0x001ea80000300a00 */
[----:B------:R-:W3:Y:S04]  /*5efa0*/  LDL.LU.64 R4, [R1+0x7438] ;  /* 0x0074380001047983 */ /* 0x000ee80000300a00 */
[----:B------:R0:W-:Y:S04]  /*5efb0*/  STL.64 [R1+0x73f0], R10 ;  /* 0x0073f00a01007387 */ /* 0x0001e80000100a00 */
[----:B0-----:R-:W3:Y:S04]  /*5efc0*/  LDL.LU R10, [R1+0x28c] ;  /* 0x00028c00010a7983 */ /* 0x001ee80000300800 */
[----:B------:R-:W3:Y:S04]  /*5efd0*/  LDL.LU R11, [R1+0x288] ;  /* 0x00028800010b7983 */ /* 0x000ee80000300800 */
[----:B------:R0:W-:Y:S04]  /*5efe0*/  STL.64 [R1+0x73e8], R8 ;  /* 0x0073e80801007387 */ /* 0x0001e80000100a00 */
[----:B0-----:R-:W3:Y:S04]  /*5eff0*/  LDL.LU R8, [R1+0x284] ;  /* 0x0002840001087983 */ /* 0x001ee80000300800 */
[----:B------:R-:W3:Y:S01]  /*5f000*/  LDL.LU R9, [R1+0x280] ;  /* 0x0002800001097983 */ /* 0x000ee20000300800 */
        /* <DEDUP_REMOVED lines=12> */
[----:B------:R0:W-:Y:S04]  /*5f0d0*/  STL.64 [R1+0x73e0], R6 ;  /* 0x0073e00601007387 */ /* 0x0001e80000100a00 */
[----:B0-----:R-:W2:Y:S04]  /*5f0e0*/  LDL.LU R6, [R1+0x27c] ;  /* 0x00027c0001067983 */ /* 0x001ea80000300800 */
[----:B------:R-:W2:Y:S04]  /*5f0f0*/  LDL.LU R7, [R1+0x278] ;  /* 0x0002780001077983 */ /* 0x000ea80000300800 */
[----:B------:R0:W-:Y:S01]  /*5f100*/  STL.64 [R1+0x73d8], R4 ;  /* 0x0073d80401007387 */ /* 0x0001e20000100a00 */
[----:B----4-:R-:W-:Y:S03]  /*5f110*/  HMMA.16816.F32 R12, R12, R2, R20 ;  /* 0x000000020c0c723c */ /* 0x010fe60000001814 */
[----:B0-----:R-:W4:Y:S04]  /*5f120*/  LDL.LU R4, [R1+0x274] ;  /* 0x0002740001047983 */ /* 0x001f280000300800 */
[----:B------:R-:W4:Y:S04]  /*5f130*/  LDL.LU R5, [R1+0x270] ;  /* 0x0002700001057983 */ /* 0x000f280000300800 */
[----:B------:R-:W3:Y:S04]  /*5f140*/  LDL.LU.64 R22, [R1+0x7410] ;  /* 0x0074100001167983 */ /* 0x000ee80000300a00 */
[----:B------:R-:W3:Y:S04]  /*5f150*/  LDL.LU.64 R20, [R1+0x7408] ;  /* 0x0074080001147983 */ /* 0x000ee80000300a00 */
[----:B------:R-:W-:Y:S04]  /*5f160*/  STL.64 [R1+0x250], R12 ;  /* 0x0002500c01007387 */ /* 0x000fe80000100a00 */
[----:B------:R0:W-:Y:S02]  /*5f170*/  STL.64 [R1+0x258], R14 ;  /* 0x0002580e01007387 */ /* 0x0001e40000100a00 */
[----:B0-----:R-:W-:-:S02]  /*5f180*/  IMAD R14, R9, 0x100, R8 ;  /* 0x00000100090e7824 */ /* 0x001fc400078e0208 */
[----:B------:R-:W-:Y:S01]  /*5f190*/  IMAD R15, R11, 0x100, R10 ;  /* 0x000001000b0f7824 */ /* 0x000fe200078e020a */
[----:B------:R-:W3:Y:S04]  /*5f1a0*/  LDL.LU.64 R8, [R1+0x9c0] ;  /* 0x0009c00001087983 */ /* 0x000ee80000300a00 */
[----:B------:R-:W3:Y:S01]  /*5f1b0*/  LDL.LU.64 R10, [R1+0x9c8] ;  /* 0x0009c800010a7983 */ /* 0x000ee20000300a00 */
[----:B------:R-:W-:Y:S02]  /*5f1c0*/  F2FP.F16.E4M3.UNPACK_B R14, R14 ;  /* 0x0000000eff0e723e */ /* 0x000fe400020006ff */
[----:B------:R-:W-:Y:S01]  /*5f1d0*/  F2FP.F16.E4M3.UNPACK_B R15, R15 ;  /* 0x0000000fff0f723e */ /* 0x000fe200020006ff */
[----:B--2---:R-:W-:-:S05]  /*5f1e0*/  IMAD R13, R7, 0x100, R6 ;  /* 0x00000100070d7824 */ /* 0x004fca00078e0206 */
[----:B------:R-:W-:Y:S01]  /*5f1f0*/  F2FP.F16.E4M3.UNPACK_B R13, R13 ;  /* 0x0000000dff0d723e */ /* 0x000fe200020006ff */
[----:B----4-:R-:W-:-:S05]  /*5f200*/  IMAD R12, R5, 0x100, R4 ;  /* 0x00000100050c7824 */ /* 0x010fca00078e0204 */
[----:B------:R-:W-:-:S07]  /*5f210*/  F2FP.F16.E4M3.UNPACK_B R12, R12 ;  /* 0x0000000cff0c723e */ /* 0x000fce00020006ff */
[----:B---3--:R-:W-:-:S15]  /*5f220*/  HMMA.16816.F32 R4, R12, R20, R24 ;  /* 0x000000140c04723c */ /* 0x008fde0000001818 */
[----:B------:R-:W-:-:S04]  /*5f230*/  NOP ;  /* 0x0000000000007918 */ /* 0x000fc80000000000 */
[----:B------:R-:W-:Y:S04]  /*5f240*/  STL.64 [R1+0x270], R4 ;  /* 0x0002700401007387 */ /* 0x000fe80000100a00 */
[----:B------:R-:W-:Y:S04]  /*5f250*/  STL.64 [R1+0x278], R6 ;  /* 0x0002780601007387 */ /* 0x000fe80000100a00 */
[----:B------:R-:W-:Y:S04]  /*5f260*/  STL.64 [R1+0x7400], R10 ;  /* 0x0074000a01007387 */ /* 0x000fe80000100a00 */
[----:B------:R0:W-:Y:S04]  /*5f270*/  STL.64 [R1+0x73f8], R8 ;  /* 0x0073f80801007387 */ /* 0x0001e80000100a00 */
[----:B0-----:R-:W2:Y:S04]  /*5f280*/  LDL.LU.64 R8, [R1+0xa50] ;  /* 0x000a500001087983 */ /* 0x001ea80000300a00 */
[----:B------:R-:W2:Y:S04]  /*5f290*/  LDL.LU.64 R10, [R1+0xa58] ;  /* 0x000a5800010a7983 */ /* 0x000ea80000300a00 */
[----:B------:R-:W3:Y:S04]  /*5f2a0*/  LDL.LU.64 R24, [R1+0x9b0] ;  /* 0x0009b00001187983 */ /* 0x000ee80000300a00 */
[----:B------:R-:W3:Y:S04]  /*5f2b0*/  LDL.LU.64 R26, [R1+0x9b8] ;  /* 0x0009b800011a7983 */ /* 0x000ee80000300a00 */
[----:B------:R-:W4:Y:S04]  /*5f2c0*/  LDL.LU.64 R4, [R1+0x9a0] ;  /* 0x0009a00001047983 */ /* 0x000f280000300a00 */
[----:B------:R-:W4:Y:S04]  /*5f2d0*/  LDL.LU.64 R6, [R1+0x9a8] ;  /* 0x0009a80001067983 */ /* 0x000f280000300a00 */
[----:B------:R-:W-:Y:S04]  /*5f2e0*/  STL.64 [R1+0x73b0], R22 ;  /* 0x0073b01601007387 */ /* 0x000fe80000100a00 */
[----:B------:R0:W-:Y:S04]  /*5f2f0*/  STL.64 [R1+0x73a8], R20 ;  /* 0x0073a81401007387 */ /* 0x0001e80000100a00 */
[----:B0-----:R-:W2:Y:S04]  /*5f300*/  LDL.LU.64 R20, [R1+0x500] ;  /* 0x0005000001147983 */ /* 0x001ea80000300a00 */
[----:B------:R-:W2:Y:S04]  /*5f310*/  LDL.LU.64 R22, [R1+0x508] ;  /* 0x0005080001167983 */ /* 0x000ea80000300a00 */
[----:B--2---:R-:W-:Y:S04]  /*5f320*/  STL.64 [R1+0x73c0], R22 ;  /* 0x0073c01601007387 */ /* 0x004fe80000100a00 */
[----:B------:R0:W-:Y:S04]  /*5f330*/  STL.64 [R1+0x73b8], R20 ;  /* 0x0073b81401007387 */ /* 0x0001e80000100a00 */
[----:B0-----:R-:W2:Y:S04]  /*5f340*/  LDL.LU.64 R20, [R1+0x980] ;  /* 0x0009800001147983 */ /* 0x001ea80000300a00 */
[----:B------:R-:W2:Y:S01]  /*5f350*/  LDL.LU.64 R22, [R1+0x988] ;  /* 0x0009880001167983 */ /* 0x000ea20000300a00 */
[C---:B------:R-:W-:Y:S03]  /*5f360*/  HMMA.16816.F32 R8, R12.reuse, R18, R8 ;  /* 0x000000120c08723c */ /* 0x040fe60000001808 */
[----:B--2---:R-:W-:Y:S04]  /*5f370*/  STL.64 [R1+0x73d0], R22 ;  /* 0x0073d01601007387 */ /* 0x004fe80000100a00 */
[----:B------:R0:W-:Y:S04]  /*5f380*/  STL.64 [R1+0x73c8], R20 ;  /* 0x0073c81401007387 */ /* 0x0001e80000100a00 */
[----:B0-----:R-:W2:Y:S04]  /*5f390*/  LDL.LU.64 R20, [R1+0x990] ;  /* 0x0009900001147983 */ /* 0x001ea80000300a00 */
[----:B------:R-:W2:Y:S04]  /*5f3a0*/  LDL.LU.64 R22, [R1+0x998] ;  /* 0x0009980001167983 */ /* 0x000ea80000300a00 */
        /* <DEDUP_REMOVED lines=8> */
[----:B0-----:R-:W3:Y:S04]  /*5f430*/  LDL.LU.64 R10, [R1+0x73f0] ;  /* 0x0073f000010a7983 */ /* 0x001ee80000300a00 */
[----:B------:R-:W4:Y:S01]  /*5f440*/  LDL.LU.64 R8, [R1+0x73e8] ;  /* 0x0073e80001087983 */ /* 0x000f220000300a00 */
[C---:B---3--:R-:W-:Y:S08]  /*5f450*/  HMMA.16816.F32 R24, R12.reuse, R10, R24 ;  /* 0x0000000a0c18723c */ /* 0x048ff00000001818 */
[C---:B----4-:R-:W-:Y:S11]  /*5f460*/  HMMA.16816.F32 R4, R12.reuse, R8, R4 ;  /* 0x000000080c04723c */ /* 0x050ff60000001804 */
[----:B------:R0:W-:Y:S04]  /*5f470*/  STL.64 [R1+0x2a0], R24 ;  /* 0x0002a01801007387 */ /* 0x0001e80000100a00 */
[----:B------:R1:W-:Y:S04]  /*5f480*/  STL.64 [R1+0x2a8], R26 ;  /* 0x0002a81a01007387 */ /* 0x0003e80000100a00 */
[----:B0-----:R-:W2:Y:S04]  /*5f490*/  LDL.LU.64 R24, [R1+0x970] ;  /* 0x0009700001187983 */ /* 0x001ea80000300a00 */
[----:B-1----:R-:W2:Y:S04]  /*5f4a0*/  LDL.LU.64 R26, [R1+0x978] ;  /* 0x00097800011a7983 */ /* 0x002ea80000300a00 */
[----:B------:R-:W-:Y:S04]  /*5f4b0*/  STL.64 [R1+0x2c0], R4 ;  /* 0x0002c00401007387 */ /* 0x000fe80000100a00 */
[----:B------:R0:W-:Y:S04]  /*5f4c0*/  STL.64 [R1+0x2c8], R6 ;  /* 0x0002c80601007387 */ /* 0x0001e80000100a00 */
[----:B0-----:R-:W3:Y:S04]  /*5f4d0*/  LDL.LU.64 R6, [R1+0x73e0] ;  /* 0x0073e00001067983 */ /* 0x001ee80000300a00 */
[----:B------:R-:W4:Y:S01]  /*5f4e0*/  LDL.LU.64 R4, [R1+0x73d8] ;  /* 0x0073d80001047983 */ /* 0x000f220000300a00 */
[----:B---3--:R-:W-:-:S15]  /*5f4f0*/  HMMA.16816.F32 R20, R12, R6, R20 ;  /* 0x000000060c14723c */ /* 0x008fde0000001814 */
[----:B------:R-:W-:-:S04]  /*5f500*/  NOP ;  /* 0x0000000000007918 */ /* 0x000fc80000000000 */
[----:B------:R-:W-:Y:S04]  /*5f510*/  STL.64 [R1+0x2d0], R20 ;  /* 0x0002d01401007387 */ /* 0x000fe80000100a00 */
[----:B------:R0:W-:Y:S04]  /*5f520*/  STL.64 [R1+0x2d8], R22 ;  /* 0x0002d81601007387 */ /* 0x0001e80000100a00 */
[----:B0-----:R-:W4:Y:S04]  /*5f530*/  LDL.LU.64 R22, [R1+0x73d0] ;  /* 0x0073d00001167983 */ /* 0x001f280000300a00 */
[----:B------:R-:W4:Y:S02]  /*5f540*/  LDL.LU.64 R20, [R1+0x73c8] ;  /* 0x0073c80001147983 */ /* 0x000f240000300a00 */
[----:B----4-:R-:W-:-:S15]  /*5f550*/  HMMA.16816.F32 R20, R12, R4, R20 ;  /* 0x000000040c14723c */ /* 0x010fde0000001814 */
[----:B------:R-:W-:-:S04]  /*5f560*/  NOP ;  /* 0x0000000000007918 */ /* 0x000fc80000000000 */
[----:B------:R-:W-:Y:S04]  /*5f570*/  STL.64 [R1+0x2f0], R20 ;  /* 0x0002f01401007387 */ /* 0x000fe80000100a00 */
[----:B------:R0:W-:Y:S04]  /*5f580*/  STL.64 [R1+0x2f8], R22 ;  /* 0x0002f81601007387 */ /* 0x0001e80000100a00 */
[----:B0-----:R-:W3:Y:S04]  /*5f590*/  LDL.LU.64 R22, [R1+0x73c0] ;  /* 0x0073c00001167983 */ /* 0x001ee80000300a00 */
[----:B------:R-:W3:Y:S04]  /*5f5a0*/  LDL.LU.64 R20, [R1+0x73b8] ;  /* 0x0073b80001147983 */ /* 0x000ee80000300a00 */
[----:B------:R0:W-:Y:S04]  /*5f5b0*/  STL.64 [R1+0x7398], R6 ;  /* 0x0073980601007387 */ /* 0x0001e80000100a00 */
[----:B0-----:R-:W4:Y:S04]  /*5f5c0*/  LDL.LU R6, [R1+0x314] ;  /* 0x0003140001067983 */ /* 0x001f280000300800 */
[----:B------:R-:W4:Y:S04]  /*5f5d0*/  LDL.LU R7, [R1+0x310] ;  /* 0x0003100001077983 */ /* 0x000f280000300800 */
[----:B------:R0:W-:Y:S04]  /*5f5e0*/  STL.64 [R1+0x7390], R4 ;  /* 0x0073900401007387 */ /* 0x0001e80000100a00 */
[----:B0-----:R-:W2:Y:S04]  /*5f5f0*/  LDL.LU R4, [R1+0x2bc] ;  /* 0x0002bc0001047983 */ /* 0x001ea80000300800 */
[----:B------:R-:W2:Y:S01]  /*5f600*/  LDL.LU R5, [R1+0x2b8] ;  /* 0x0002b80001057983 */ /* 0x000ea20000300800 */
[----:B---3--:R-:W-:Y:S03]  /*5f610*/  HMMA.16816.F32 R12, R12, R2, R20 ;  /* 0x000000020c0c723c */ /* 0x008fe60000001814 */
[----:B------:R-:W3:Y:S04]  /*5f620*/  LDL.LU.64 R22, [R1+0x73b0] ;  /* 0x0073b00001167983 */ /* 0x000ee80000300a00 */
[----:B------:R-:W3:-:S12]  /*5f630*/  LDL.LU.64 R20, [R1+0x73a8] ;  /* 0x0073a80001147983 */ /* 0x000ed80000300a00 */
[----:B------:R-:W-:Y:S04]  /*5f640*/  STL.64 [R1+0x2e0], R12 ;  /* 0x0002e00c01007387 */ /* 0x000fe80000100a00 */
[----:B------:R0:W-:Y:S04]  /*5f650*/  STL.64 [R1+0x2e8], R14 ;  /* 0x0002e80e01007387 */ /* 0x0001e80000100a00 */
[----:B0-----:R-:W3:Y:S04]  /*5f660*/  LDL.LU R14, [R1+0x2b4] ;  /* 0x0002b400010e7983 */ /* 0x001ee80000300800 */
[----:B------:R-:W3:Y:S01]  /*5f670*/  LDL.LU R15, [R1+0x2b0] ;  /* 0x0002b000010f7983 */ /* 0x000ee20000300800 */
[----:B--2---:R-:W-:-:S03]  /*5f680*/  IMAD R13, R5, 0x100, R4 ;  /* 0x00000100050d7824 */ /* 0x004fc600078e0204 */
[----:B------:R-:W2:Y:S02]  /*5f690*/  LDL.LU.64 R4, [R1+0x950] ;  /* 0x0009500001047983 */ /* 0x000ea40000300a00 */
[----:B------:R-:W-:Y:S01]  /*5f6a0*/  F2FP.F16.E4M3.UNPACK_B R13, R13 ;  /* 0x0000000dff0d723e */ /* 0x000fe200020006ff */
[----:B---3--:R-:W-:Y:S02]  /*5f6b0*/  IMAD R12, R15, 0x100, R14 ;  /* 0x000001000f0c7824 */ /* 0x008fe400078e020e */
[----:B----4-:R-:W-:Y:S02]  /*5f6c0*/  IMAD R14, R7, 0x100, R6 ;  /* 0x00000100070e7824 */ /* 0x010fe400078e0206 */
[----:B------:R-:W-:Y:S01]  /*5f6d0*/  IMAD R15, R28, 0x100, R29 ;  /* 0x000001001c0f7824 */ /* 0x000fe200078e021d */
[----:B------:R-:W2:Y:S01]  /*5f6e0*/  LDL.LU.64 R6, [R1+0x958] ;  /* 0x0009580001067983 */ /* 0x000ea20000300a00 */
[----:B------:R-:W-:Y:S02]  /*5f6f0*/  F2FP.F16.E4M3.UNPACK_B R12, R12 ;  /* 0x0000000cff0c723e */ /* 0x000fe400020006ff */
[----:B------:R-:W-:-:S02]  /*5f700*/  F2FP.F16.E4M3.UNPACK_B R14, R14 ;  /* 0x0000000eff0e723e */ /* 0x000fc400020006ff */
[----:B------:R-:W-:-:S07]  /*5f710*/  F2FP.F16.E4M3.UNPACK_B R15, R15 ;  /* 0x0000000fff0f723e */ /* 0x000fce00020006ff */
[----:B------:R-:W-:-:S15]  /*5f720*/  HMMA.16816.F32 R24, R12, R20, R24 ;  /* 0x000000140c18723c */ /* 0x000fde0000001818 */
[----:B------:R-:W-:-:S04]  /*5f730*/  NOP ;  /* 0x0000000000007918 */ /* 0x000fc80000000000 */
[----:B------:R-:W-:Y:S04]  /*5f740*/  STL.64 [R1+0x310], R24 ;  /* 0x0003101801007387 */ /* 0x000fe80000100a00 */
[----:B------:R-:W-:Y:S04]  /*5f750*/  STL.64 [R1+0x7378], R22 ;  /* 0x0073781601007387 */ /* 0x000fe80000100a00 */
[----:B------:R0:W-:Y:S04]  /*5f760*/  STL.64 [R1+0x7370], R20 ;  /* 0x0073701401007387 */ /* 0x0001e80000100a00 */
[----:B0-----:R-:W3:Y:S04]  /*5f770*/  LDL.LU.64 R20, [R1+0x960] ;  /* 0x0009600001147983 */ /* 0x001ee80000300a00 */
[----:B------:R-:W3:Y:S04]  /*5f780*/  LDL.LU.64 R22, [R1+0x968] ;  /* 0x0009680001167983 */ /* 0x000ee80000300a00 */
[----:B------:R-:W4:Y:S04]  /*5f790*/  LDL.LU R24, [R1+0x3dc] ;  /* 0x0003dc0001187983 */ /* 0x000f280000300800 */
[----:B------:R-:W4:Y:S01]  /*5f7a0*/  LDL.LU R25, [R1+0x3d8] ;  /* 0x0003d80001197983 */ /* 0x000f220000300800 */
[----:B------:R-:W-:-:S02]  /*5f7b0*/  IMAD.MOV.U32 R28, RZ, RZ, R27 ;  /* 0x000000ffff1c7224 */ /* 0x000fc400078e001b */
[----:B------:R-:W-:Y:S01]  /*5f7c0*/  IMAD.MOV.U32 R29, RZ, RZ, R26 ;  /* 0x000000ffff1d7224 */ /* 0x000fe200078e001a */
[C---:B--2---:R-:W-:Y:S08]  /*5f7d0*/  HMMA.16816.F32 R4, R12.reuse, R16, R4 ;  /* 0x000000100c04723c */ /* 0x044ff00000001804 */
[----:B---3--:R-:W-:Y:S01]  /*5f7e0*/  HMMA.16816.F32 R20, R12, R18, R20 ;  /* 0x000000120c14723c */ /* 0x008fe20000001814 */
[----:B----4-:R-:W-:Y:S04]  /*5f7f0*/  STL.64 [R1+0x73a0], R24 ;  /* 0x0073a01801007387 */ /* 0x010fe80000100a00 */
[----:B------:R0:W-:Y:S04]  /*5f800*/  STL [R1+0x6d74], R28 ;  /* 0x006d741c01007387 */ /* 0x0001e80000100800 */
[----:B------:R1:W-:Y:S02]  /*5f810*/  STL [R1+0x6d70], R29 ;  /* 0x006d701d01007387 */ /* 0x0003e40000100800 */
[----:B0-----:R-:W-:-:S08]  /*5f820*/  IMAD.MOV.U32 R28, RZ, RZ, R6 ;  /* 0x000000ffff1c7224 */ /* 0x001fd000078e0006 */
[----:B------:R-:W-:Y:S04]  /*5f830*/  STL.64 [R1+0x320], R20 ;  /* 0x0003201401007387 */ /* 0x000fe80000100a00 */
[----:B------:R-:W-:Y:S04]  /*5f840*/  STL.64 [R1+0x328], R22 ;  /* 0x0003281601007387 */ /* 0x000fe80000100a00 */
[----:B------:R0:W-:Y:S04]  /*5f850*/  STL.64 [R1+0x330], R4 ;  /* 0x0003300401007387 */ /* 0x0001e80000100a00 */
[----:B------:R-:W2:Y:S04]  /*5f860*/  LDL.LU.64 R24, [R1+0x940] ;  /* 0x0009400001187983 */ /* 0x000ea80000300a00 */
[----:B------:R-:W2:Y:S01]  /*5f870*/  LDL.LU.64 R26, [R1+0x948] ;  /* 0x00094800011a7983 */ /* 0x000ea20000300a00 */
[----:B-1----:R-:W-:-:S03]  /*5f880*/  IMAD.MOV.U32 R29, RZ, RZ, R7 ;  /* 0x000000ffff1d7224 */ /* 0x002fc600078e0007 */
[----:B0-----:R-:W3:Y:S04]  /*5f890*/  LDL.LU.64 R4, [R1+0x930] ;  /* 0x0009300001047983 */ /* 0x001ee80000300a00 */
[----:B------:R-:W3:Y:S04]  /*5f8a0*/  LDL.LU.64 R6, [R1+0x938] ;  /* 0x0009380001067983 */ /* 0x000ee80000300a00 */
[----:B------:R-:W4:Y:S04]  /*5f8b0*/  LDL.LU.64 R20, [R1+0x910] ;  /* 0x0009100001147983 */ /* 0x000f280000300a00 */
[----:B------:R-:W4:Y:S01]  /*5f8c0*/  LDL.LU.64 R22, [R1+0x918] ;  /* 0x0009180001167983 */ /* 0x000f220000300a00 */
[C---:B--2---:R-:W-:Y:S08]  /*5f8d0*/  HMMA.16816.F32 R24, R12.reuse, R10, R24 ;  /* 0x0000000a0c18723c */ /* 0x044ff00000001818 */
[----:B---3--:R-:W-:Y:S01]  /*5f8e0*/  HMMA.16816.F32 R4, R12, R8, R4 ;  /* 0x000000080c04723c */ /* 0x008fe20000001804 */
[----:B----4-:R-:W-:Y:S04]  /*5f8f0*/  STL.64 [R1+0x7388], R22 ;  /* 0x0073881601007387 */ /* 0x010fe80000100a00 */
[----:B------:R0:W-:Y:S04]  /*5f900*/  STL.64 [R1+0x7380], R20 ;  /* 0x0073801401007387 */ /* 0x0001e80000100a00 */
[----:B0-----:R-:W2:Y:S04]  /*5f910*/  LDL.LU.64 R20, [R1+0x920] ;  /* 0x0009200001147983 */ /* 0x001ea80000300a00 */
[----:B------:R-:W2:Y:S04]  /*5f920*/  LDL.LU.64 R22, [R1+0x928] ;  /* 0x0009280001167983 */ /* 0x000ea80000300a00 */
[----:B------:R0:W-:Y:S04]  /*5f930*/  STL.64 [R1+0x7368], R18 ;  /* 0x0073681201007387 */ /* 0x0001e80000100a00 */
[----:B0-----:R-:W3:Y:S04]  /*5f940*/  LDL.LU R18, [R1+0x3d4] ;  /* 0x0003d40001127983 */ /* 0x001ee80000300800 */
[----:B------:R-:W3:Y:S04]  /*5f950*/  LDL.LU R19, [R1+0x3d0] ;  /* 0x0003d00001137983 */ /* 0x000ee80000300800 */
[----:B------:R0:W-:Y:S04]  /*5f960*/  STL.64 [R1+0x7360], R16 ;  /* 0x0073601001007387 */ /* 0x0001e80000100a00 */
[----:B0-----:R-:W4:Y:S04]  /*5f970*/  LDL.LU R16, [R1+0x3cc] ;  /* 0x0003cc0001107983 */ /* 0x001f280000300800 */
[----:B------:R-:W4:Y:S04]  /*5f980*/  LDL.LU R17, [R1+0x3c8] ;  /* 0x0003c80001117983 */ /* 0x000f280000300800 */
[----:B------:R0:W-:Y:S04]  /*5f990*/  STL [R1+0x6d7c], R29 ;  /* 0x006d7c1d01007387 */ /* 0x0001e80000100800 */
[----:B------:R1:W-:Y:S04]  /*5f9a0*/  STL [R1+0x6d78], R28 ;  /* 0x006d781c01007387 */ /* 0x0003e80000100800 */
[----:B------:R1:W-:Y:S04]  /*5f9b0*/  STL.64 [R1+0x340], R24 ;  /* 0x0003401801007387 */ /* 0x0003e80000100a00 */
[----:B------:R-:W-:Y:S01]  /*5f9c0*/  STL.64 [R1+0x348], R26 ;  /* 0x0003481a01007387 */ /* 0x000fe20000100a00 */
[----:B0-----:R-:W-:-:S02]  /*5f9d0*/  IMAD.MOV.U32 R29, RZ, RZ, R6 ;  /* 0x000000ffff1d7224 */ /* 0x001fc400078e0006 */
[----:B-1----:R-:W-:Y:S01]  /*5f9e0*/  IMAD.MOV.U32 R28, RZ, RZ, R7 ;  /* 0x000000ffff1c7224 */ /* 0x002fe200078e0007 */
[----:B------:R-:W2:Y:S04]  /*5f9f0*/  LDL.LU.64 R24, [R1+0x73a0] ;  /* 0x0073a00001187983 */ /* 0x000ea80000300a00 */
[----:B------:R0:W-:Y:S04]  /*5fa00*/  STL.64 [R1+0x350], R4 ;  /* 0x0003500401007387 */ /* 0x0001e80000100a00 */
[----:B------:R-:W2:Y:S04]  /*5fa10*/  LDL.LU.64 R6, [R1+0x7398] ;  /* 0x0073980001067983 */ /* 0x000ea80000300a00 */
[----:B0-----:R-:W3:Y:S04]  /*5fa20*/  LDL.LU.64 R4, [R1+0x7390] ;  /* 0x0073900001047983 */ /* 0x001ee80000300a00 */
[----:B------:R0:W-:Y:S04]  /*5fa30*/  STL.64 [R1+0x7348], R10 ;  /* 0x0073480a01007387 */ /* 0x0001e80000100a00 */
[----:B0-----:R-:W3:Y:S04]  /*5fa40*/  LDL.LU R10, [R1+0x3c4] ;  /* 0x0003c400010a7983 */ /* 0x001ee80000300800 */
[----:B------:R-:W3:Y:S04]  /*5fa50*/  LDL.LU R11, [R1+0x3c0] ;  /* 0x0003c000010b7983 */ /* 0x000ee80000300800 */
[----:B------:R-:W-:Y:S04]  /*5fa60*/  STL.64 [R1+0x7340], R8 ;  /* 0x0073400801007387 */ /* 0x000fe80000100a00 */
[----:B------:R-:W3:Y:S04]  /*5fa70*/  LDL.LU R26, [R1+0xc74] ;  /* 0x000c7400011a7983 */ /* 0x000ee80000300800 */
[----:B------:R-:W3:Y:S01]  /*5fa80*/  LDL.LU R27, [R1+0xc70] ;  /* 0x000c7000011b7983 */ /* 0x000ee20000300800 */
[C---:B--2---:R-:W-:Y:S03]  /*5fa90*/  HMMA.16816.F32 R20, R12.reuse, R6, R20 ;  /* 0x000000060c14723c */ /* 0x044fe60000001814 */
[----:B---3--:R-:W-:Y:S04]  /*5faa0*/  STL.64 [R1+0x7308], R26 ;  /* 0x0073081a01007387 */ /* 0x008fe80000100a00 */
[----:B------:R-:W-:Y:S04]  /*5fab0*/  STL [R1+0x6edc], R28 ;  /* 0x006edc1c01007387 */ /* 0x000fe80000100800 */
[----:B------:R-:W-:Y:S08]  /*5fac0*/  STL [R1+0x6ed8], R29 ;  /* 0x006ed81d01007387 */ /* 0x000ff00000100800 */
        /* <DEDUP_REMOVED lines=12> */
[----:B0-----:R-:W2:Y:S04]  /*5fb90*/  LDL.LU.64 R4, [R1+0x480] ;  /* 0x0004800001047983 */ /* 0x001ea80000300a00 */
[----:B------:R-:W2:Y:S02]  /*5fba0*/  LDL.LU.64 R6, [R1+0x488] ;  /* 0x0004880001067983 */ /* 0x000ea40000300a00 */
[----:B--2---:R-:W-:Y:S01]  /*5fbb0*/  HMMA.16816.F32 R4, R12, R2, R4 ;  /* 0x000000020c04723c */ /* 0x004fe20000001804 */
[----:B----4-:R-:W-:-:S02]  /*5fbc0*/  IMAD R13, R17, 0x100, R16 ;  /* 0x00000100110d7824 */ /* 0x010fc400078e0210 */
[----:B------:R-:W-:Y:S02]  /*5fbd0*/  IMAD R14, R19, 0x100, R18 ;  /* 0x00000100130e7824 */ /* 0x000fe400078e0212 */
[----:B------:R-:W-:-:S14]  /*5fbe0*/  IMAD R12, R11, 0x100, R10 ;  /* 0x000001000b0c7824 */ /* 0x000fdc00078e020a */
[----:B------:R-:W-:Y:S04]  /*5fbf0*/  STL.64 [R1+0x370], R4 ;  /* 0x0003700401007387 */ /* 0x000fe80000100a00 */
[----:B------:R-:W-:Y:S04]  /*5fc00*/  STL.64 [R1+0x378], R6 ;  /* 0x0003780601007387 */ /* 0x000fe80000100a00 */
[----:B------:R-:W3:Y:S04]  /*5fc10*/  LDL.LU.64 R16, [R1+0x900] ;  /* 0x0009000001107983 */ /* 0x000ee80000300a00 */
[----:B------:R-:W3:Y:S04]  /*5fc20*/  LDL.LU.64 R18, [R1+0x908] ;  /* 0x0009080001127983 */ /* 0x000ee80000300a00 */
[----:B------:R-:W2:Y:S04]  /*5fc30*/  LDL.LU.64 R8, [R1+0x8e0] ;  /* 0x0008e00001087983 */ /* 0x000ea80000300a00 */
[----:B------:R-:W4:Y:S04]  /*5fc40*/  LDL.LU.64 R10, [R1+0x8e8] ;  /* 0x0008e800010a7983 */ /* 0x000f280000300a00 */
[----:B----4-:R-:W-:Y:S04]  /*5fc50*/  STL.64 [R1+0x7358], R10 ;  /* 0x0073580a01007387 */ /* 0x010fe80000100a00 */
[----:B--2---:R0:W-:Y:S04]  /*5fc60*/  STL.64 [R1+0x7350], R8 ;  /* 0x0073500801007387 */ /* 0x0041e80000100a00 */
[----:B0-----:R-:W2:Y:S04]  /*5fc70*/  LDL.LU.64 R8, [R1+0x8f0] ;  /* 0x0008f00001087983 */ /* 0x001ea80000300a00 */
[----:B------:R-:W2:Y:S04]  /*5fc80*/  LDL.LU.64 R10, [R1+0x8f8] ;  /* 0x0008f800010a7983 */ /* 0x000ea80000300a00 */
[----:B------:R-:W4:Y:S04]  /*5fc90*/  LDL.LU.64 R4, [R1+0x8c0] ;  /* 0x0008c00001047983 */ /* 0x000f280000300a00 */
[----:B------:R-:W2:Y:S01]  /*5fca0*/  LDL.LU.64 R6, [R1+0x8c8] ;  /* 0x0008c80001067983 */ /* 0x000ea20000300a00 */
[----:B------:R-:W-:Y:S01]  /*5fcb0*/  IMAD R15, R25, 0x100, R24 ;  /* 0x00000100190f7824 */ /* 0x000fe200078e0218 */
[----:B------:R-:W-:-:S02]  /*5fcc0*/  F2FP.F16.E4M3.UNPACK_B R12, R12 ;  /* 0x0000000cff0c723e */ /* 0x000fc400020006ff */
[----:B------:R-:W-:Y:S02]  /*5fcd0*/  F2FP.F16.E4M3.UNPACK_B R13, R13 ;  /* 0x0000000dff0d723e */ /* 0x000fe400020006ff */
[----:B------:R-:W-:Y:S02]  /*5fce0*/  F2FP.F16.E4M3.UNPACK_B R14, R14 ;  /* 0x0000000eff0e723e */ /* 0x000fe400020006ff */
[----:B------:R-:W-:Y:S01]  /*5fcf0*/  F2FP.F16.E4M3.UNPACK_B R15, R15 ;  /* 0x0000000fff0f723e */ /* 0x000fe200020006ff */
[----:B--2---:R-:W-:Y:S04]  /*5fd00*/  STL.64 [R1+0x7338], R6 ;  /* 0x0073380601007387 */ /* 0x004fe80000100a00 */
[----:B----4-:R0:W-:Y:S04]  /*5fd10*/  STL.64 [R1+0x7330], R4 ;  /* 0x0073300401007387 */ /* 0x0101e80000100a00 */
[----:B0-----:R-:W2:Y:S04]  /*5fd20*/  LDL.LU.64 R4, [R1+0x8d0] ;  /* 0x0008d00001047983 */ /* 0x001ea80000300a00 */
[----:B------:R-:W2:Y:S04]  /*5fd30*/  LDL.LU.64 R6, [R1+0x8d8] ;  /* 0x0008d80001067983 */ /* 0x000ea80000300a00 */
[----:B------:R-:W4:Y:S04]  /*5fd40*/  LDL.LU.64 R24, [R1+0x430] ;  /* 0x0004300001187983 */ /* 0x000f280000300a00 */
[----:B------:R-:W2:Y:S01]  /*5fd50*/  LDL.LU.64 R26, [R1+0x438] ;  /* 0x00043800011a7983 */ /* 0x000ea20000300a00 */
[C---:B---3--:R-:W-:Y:S03]  /*5fd60*/  HMMA.16816.F32 R16, R12.reuse, R20, R16 ;  /* 0x000000140c10723c */ /* 0x048fe60000001810 */
[----:B--2---:R-:W-:Y:S04]  /*5fd70*/  STL.64 [R1+0x7318], R26 ;  /* 0x0073181a01007387 */ /* 0x004fe80000100a00 */
[----:B----4-:R0:W-:Y:S04]  /*5fd80*/  STL.64 [R1+0x7310], R24 ;  /* 0x0073101801007387 */ /* 0x0101e80000100a00 */
[----:B0-----:R-:W2:Y:S04]  /*5fd90*/  LDL.LU.64 R24, [R1+0x8b0] ;  /* 0x0008b00001187983 */ /* 0x001ea80000300a00 */
[----:B------:R-:W2:Y:S04]  /*5fda0*/  LDL.LU.64 R26, [R1+0x8b8] ;  /* 0x0008b800011a7983 */ /* 0x000ea80000300a00 */
        /* <DEDUP_REMOVED lines=15> */
[----:B------:R-:W4:Y:S04]  /*5fea0*/  LDL.LU.64 R8, [R1+0x7340] ;  /* 0x0073400001087983 */ /* 0x000f280000300a00 */
[----:B------:R0:W-:Y:S04]  /*5feb0*/  STL.64 [R1+0x7300], R18 ;  /* 0x0073001201007387 */ /* 0x0001e80000100a00 */
[----:B0-----:R-:W2:Y:S04]  /*5fec0*/  LDL.LU R18, [R1+0xc7c] ;  /* 0x000c7c0001127983 */ /* 0x001ea80000300800 */
[----:B------:R-:W2:Y:S04]  /*5fed0*/  LDL.LU R19, [R1+0xc78] ;  /* 0x000c780001137983 */ /* 0x000ea80000300800 */
[----:B------:R-:W-:Y:S01]  /*5fee0*/  STL.64 [R1+0x72f8], R16 ;  /* 0x0072f81001007387 */ /* 0x000fe20000100a00 */
        /* <DEDUP_REMOVED lines=27> */
[----:B------:R-:W-:Y:S04]  /*600a0*/  STL.64 [R1+0x72c0], R6 ;  /* 0x0072c00601007387 */ /* 0x000fe80000100a00 */
[----:B------:R4:W-:Y:S02]  /*600b0*/  STL.64 [R1+0x72b8], R4 ;  /* 0x0072b80401007387 */ /* 0x0009e40000100a00 */
[----:B----4-:R-:W-:Y:S02]  /*600c0*/  HMMA.16816.F32 R4, R12, R2, R8 ;  /* 0x000000020c04723c */ /* 0x010fe40000001808 */
[----:B------:R-:W3:Y:S04]  /*600d0*/  LDL.LU R14, [R1+0xc80] ;  /* 0x000c8000010e7983 */ /* 0x000ee80000300800 */
[----:B------:R-:W4:-:S13]  /*600e0*/  LDL.LU R15, [R1+0xc88] ;  /* 0x000c8800010f7983 */ /* 0x000f1a0000300800 */
[----:B------:R-:W-:Y:S04]  /*600f0*/  STL.64 [R1+0x420], R4 ;  /* 0x0004200401007387 */ /* 0x000fe80000100a00 */
[----:B------:R-:W-:Y:S04]  /*60100*/  STL.64 [R1+0x428], R6 ;  /* 0x0004280601007387 */ /* 0x000fe80000100a00 */
[----:B------:R-:W3:Y:S04]  /*60110*/  LDL.LU R29, [R1+0xc9c] ;  /* 0x000c9c00011d7983 */ /* 0x000ee80000300800 */
[----:B------:R-:W3:Y:S04]  /*60120*/  LDL.LU R28, [R1+0xc98] ;  /* 0x000c9800011c7983 */ /* 0x000ee80000300800 */
[----:B------:R-:W3:Y:S04]  /*60130*/  LDL.LU R24, [R1+0xca4] ;  /* 0x000ca40001187983 */ /* 0x000ee80000300800 */
[----:B------:R-:W3:Y:S01]  /*60140*/  LDL.LU R25, [R1+0xca0] ;  /* 0x000ca00001197983 */ /* 0x000ee20000300800 */
[----:B--2---:R-:W-:-:S03]  /*60150*/  IMAD R12, R27, 0x100, R26 ;  /* 0x000001001b0c7824 */ /* 0x004fc600078e021a */
[----:B------:R-:W2:Y:S04]  /*60160*/  LDL.LU R26, [R1+0xcac] ;  /* 0x000cac00011a7983 */ /* 0x000ea80000300800 */
[----:B------:R-:W2:Y:S01]  /*60170*/  LDL.LU R27, [R1+0xca8] ;  /* 0x000ca800011b7983 */ /* 0x000ea20000300800 */
[----:B------:R-:W-:-:S03]  /*60180*/  IMAD R13, R19, 0x100, R18 ;  /* 0x00000100130d7824 */ /* 0x000fc600078e0212 */
[----:B--2---:R0:W-:Y:S04]  /*60190*/  STL.64 [R1+0x72b0], R26 ;  /* 0x0072b01a01007387 */ /* 0x0041e80000100a00 */
[----:B0-----:R-:W2:Y:S04]  /*601a0*/  LDL.LU R26, [R1+0xc84] ;  /* 0x000c8400011a7983 */ /* 0x001ea80000300800 */
[----:B------:R-:W4:Y:S04]  /*601b0*/  LDL.LU R27, [R1+0xc8c] ;  /* 0x000c8c00011b7983 */ /* 0x000f280000300800 */
[----:B---3--:R-:W-:Y:S04]  /*601c0*/  STL.64 [R1+0x72a8], R24 ;  /* 0x0072a81801007387 */ /* 0x008fe80000100a00 */
[----:B------:R-:W3:Y:S04]  /*601d0*/  LDL.LU.64 R16, [R1+0x8a0] ;  /* 0x0008a00001107983 */ /* 0x000ee80000300a00 */
[----:B------:R-:W3:Y:S04]  /*601e0*/  LDL.LU.64 R18, [R1+0x8a8] ;  /* 0x0008a80001127983 */ /* 0x000ee80000300a00 */
[----:B------:R-:W2:Y:S04]  /*601f0*/  LDL.LU.64 R8, [R1+0x460] ;  /* 0x0004600001087983 */ /* 0x000ea80000300a00 */
[----:B------:R-:W2:Y:S01]  /*60200*/  LDL.LU.64 R10, [R1+0x468] ;  /* 0x00046800010a7983 */ /* 0x000ea20000300a00 */
[----:B------:R-:W-:-:S02]  /*60210*/  F2FP.F16.E4M3.UNPACK_B R12, R12 ;  /* 0x0000000cff0c723e */ /* 0x000fc400020006ff */
[----:B------:R-:W-:Y:S01]  /*60220*/  F2FP.F16.E4M3.UNPACK_B R13, R13 ;  /* 0x0000000dff0d723e */ /* 0x000fe200020006ff */
[----:B--2---:R-:W-:Y:S04]  /*60230*/  STL.64 [R1+0x72f0], R10 ;  /* 0x0072f00a01007387 */ /* 0x004fe80000100a00 */
[----:B------:R0:W-:Y:S04]  /*60240*/  STL.64 [R1+0x72e8], R8 ;  /* 0x0072e80801007387 */ /* 0x0001e80000100a00 */
[----:B0-----:R-:W2:Y:S04]  /*60250*/  LDL.LU.64 R8, [R1+0x450] ;  /* 0x0004500001087983 */ /* 0x001ea80000300a00 */
[----:B------:R-:W2:Y:S04]  /*60260*/  LDL.LU.64 R10, [R1+0x458] ;  /* 0x00045800010a7983 */ /* 0x000ea80000300a00 */
[----:B------:R-:W2:Y:S04]  /*60270*/  LDL.LU.64 R4, [R1+0x890] ;  /* 0x0008900001047983 */ /* 0x000ea80000300a00 */
[----:B------:R-:W2:Y:S01]  /*60280*/  LDL.LU.64 R6, [R1+0x898] ;  /* 0x0008980001067983 */ /* 0x000ea20000300a00 */
[----:B------:R-:W-:-:S02]  /*60290*/  IMAD R14, R14, 0x100, R26 ;  /* 0x000001000e0e7824 */ /* 0x000fc400078e021a */
[----:B----4-:R-:W-:-:S03]  /*602a0*/  IMAD R15, R15, 0x100, R27 ;  /* 0x000001000f0f7824 */ /* 0x010fc600078e021b */
[----:B------:R-:W-:Y:S02]  /*602b0*/  F2FP.F16.E4M3.UNPACK_B R14, R14 ;  /* 0x0000000eff0e723e */ /* 0x000fe400020006ff */
[----:B------:R-:W-:-:S07]  /*602c0*/  F2FP.F16.E4M3.UNPACK_B R15, R15 ;  /* 0x0000000fff0f723e */ /* 0x000fce00020006ff */
[C---:B---3--:R-:W-:Y:S01]  /*602d0*/  HMMA.16816.F32 R16, R12.reuse, R20, R16 ;  /* 0x000000140c10723c */ /* 0x048fe20000001810 */
[----:B--2---:R-:W-:Y:S04]  /*602e0*/  STL.64 [R1+0x72d0], R6 ;  /* 0x0072d00601007387 */ /* 0x004fe80000100a00 */
[----:B------:R0:W-:Y:S04]  /*602f0*/  STL.64 [R1+0x72c8], R4 ;  /* 0x0072c80401007387 */ /* 0x0001e80000100a00 */
[----:B0-----:R-:W2:Y:S04]  /*60300*/  LDL.LU.64 R4, [R1+0x470] ;  /* 0x0004700001047983 */ /* 0x001ea80000300a00 */
[----:B------:R-:W2:Y:S04]  /*60310*/  LDL.LU.64 R6, [R1+0x478] ;  /* 0x0004780001067983 */ /* 0x000ea80000300a00 */
[----:B------:R-:W3:Y:S04]  /*60320*/  LDL.LU.64 R24, [R1+0x490] ;  /* 0x0004900001187983 */ /* 0x000ee80000300a00 */
[----:B------:R-:W3:Y:S04]  /*60330*/  LDL.LU.64 R26, [R1+0x498] ;  /* 0x00049800011a7983 */ /* 0x000ee80000300a00 */
        /* <DEDUP_REMOVED lines=15> */
[----:B------:R-:W4:Y:S04]  /*60430*/  LDL.LU.64 R8, [R1+0x72d8] ;  /* 0x0072d80001087983 */ /* 0x000f280000300a00 */
        /* <DEDUP_REMOVED lines=15> */
[----:B------:R-:W2:Y:S04]  /*60530*/  LDL.LU.64 R4, [R1+0x72b8] ;  /* 0x0072b80001047983 */ /* 0x000ea80000300a00 */
[----:B------:R-:W-:Y:S04]  /*60540*/  STL.64 [R1+0x7280], R10 ;  /* 0x0072800a01007387 */ /* 0x000fe80000100a00 */
[----:B------:R0:W-:Y:S04]  /*60550*/  STL.64 [R1+0x7278], R8 ;  /* 0x0072780801007387 */ /* 0x0001e80000100a00 */
[----:B0-----:R-:W4:Y:S04]  /*60560*/  LDL.LU.64 R8, [R1+0x4a0] ;  /* 0x0004a00001087983 */ /* 0x001f280000300a00 */
[----:B------:R-:W4:Y:S01]  /*60570*/  LDL.LU.64 R10, [R1+0x4a8] ;  /* 0x0004a800010a7983 */ /* 0x000f220000300a00 */
[C---:B---3--:R-:W-:Y:S08]  /*60580*/  HMMA.16816.F32 R24, R12.reuse, R6, R24 ;  /* 0x000000060c18723c */ /* 0x048ff00000001818 */
[C---:B--2---:R-:W-:Y:S11]  /*60590*/  HMMA.16816.F32 R16, R12.reuse, R4, R16 ;  /* 0x000000040c10723c */ /* 0x044ff60000001810 */
[----:B------:R-:W-:Y:S04]  /*605a0*/  STL.64 [R1+0x490], R24 ;  /* 0x0004901801007387 */ /* 0x000fe80000100a00 */
[----:B------:R0:W-:Y:S04]  /*605b0*/  STL.64 [R1+0x498], R26 ;  /* 0x0004981a01007387 */ /* 0x0001e80000100a00 */
[----:B0-----:R-:W2:Y:S04]  /*605c0*/  LDL.LU.64 R26, [R1+0x72b0] ;  /* 0x0072b000011a7983 */ /* 0x001ea80000300a00 */
[----:B------:R-:W3:Y:S04]  /*605d0*/  LDL.LU.64 R24, [R1+0x72a8] ;  /* 0x0072a80001187983 */ /* 0x000ee80000300a00 */
[----:B------:R0:W-:Y:S04]  /*605e0*/  STL.64 [R1+0x4b0], R16 ;  /* 0x0004b01001007387 */ /* 0x0001e80000100a00 */
[----:B------:R1:W-:Y:S04]  /*605f0*/  STL.64 [R1+0x4b8], R18 ;  /* 0x0004b81201007387 */ /* 0x0003e80000100a00 */
[----:B0-----:R-:W2:Y:S04]  /*60600*/  LDL.LU.64 R16, [R1+0x4c0] ;  /* 0x0004c00001107983 */ /* 0x001ea80000300a00 */
[----:B-1----:R-:W2:Y:S04]  /*60610*/  LDL.LU.64 R18, [R1+0x4c8] ;  /* 0x0004c80001127983 */ /* 0x002ea80000300a00 */
[----:B------:R-:W-:Y:S04]  /*60620*/  STL.64 [R1+0x7290], R6 ;  /* 0x0072900601007387 */ /* 0x000fe80000100a00 */
[----:B------:R4:W-:Y:S02]  /*60630*/  STL.64 [R1+0x7288], R4 ;  /* 0x0072880401007387 */ /* 0x0009e40000100a00 */
[----:B----4-:R-:W-:Y:S02]  /*60640*/  HMMA.16816.F32 R4, R12, R2, R8 ;  /* 0x000000020c04723c */ /* 0x010fe40000001808 */
[----:B------:R-:W4:Y:S04]  /*60650*/  LDL.LU R14, [R1+0xc94] ;  /* 0x000c9400010e7983 */ /* 0x000f280000300800 */
[----:B------:R-:W4:Y:S01]  /*60660*/  LDL.LU R15, [R1+0xc90] ;  /* 0x000c9000010f7983 */ /* 0x000f220000300800 */
[----:B------:R-:W-:-:S05]  /*60670*/  IMAD R13, R28, 0x100, R29 ;  /* 0x000001001c0d7824 */ /* 0x000fca00078e021d */
[----:B------:R-:W-:-:S07]  /*60680*/  F2FP.F16.E4M3.UNPACK_B R13, R13 ;  /* 0x0000000dff0d723e */ /* 0x000fce00020006ff */
[----:B------:R0:W-:Y:S04]  /*60690*/  STL.64 [R1+0x4a0], R4 ;  /* 0x0004a00401007387 */ /* 0x0001e80000100a00 */
[----:B------:R1:W-:Y:S04]  /*606a0*/  STL.64 [R1+0x4a8], R6 ;  /* 0x0004a80601007387 */ /* 0x0003e80000100a00 */
[----:B0-----:R-:W2:Y:S04]  /*606b0*/  LDL.LU.64 R4, [R1+0x4d0] ;  /* 0x0004d00001047983 */ /* 0x001ea80000300a00 */
[----:B-1----:R-:W2:Y:S04]  /*606c0*/  LDL.LU.64 R6, [R1+0x4d8] ;  /* 0x0004d80001067983 */ /* 0x002ea80000300a00 */
[----:B------:R-:W2:Y:S04]  /*606d0*/  LDL.LU.64 R8, [R1+0x4e0] ;  /* 0x0004e00001087983 */ /* 0x000ea80000300a00 */
[----:B------:R-:W2:Y:S01]  /*606e0*/  LDL.LU.64 R10, [R1+0x4e8] ;  /* 0x0004e800010a7983 */ /* 0x000ea20000300a00 */
[----:B----4-:R-:W-:-:S02]  /*606f0*/  IMAD R12, R15, 0x100, R14 ;  /* 0x000001000f0c7824 */ /* 0x010fc400078e020e */
[----:B---3--:R-:W-:Y:S02]  /*60700*/  IMAD R14, R25, 0x100, R24 ;  /* 0x00000100190e7824 */ /* 0x008fe400078e0218 */
[----:B--2---:R-:W-:Y:S01]  /*60710*/  IMAD R15, R27, 0x100, R26 ;  /* 0x000001001b0f7824 */ /* 0x004fe200078e021a */
[----:B------:R-:W2:Y:S04]  /*60720*/  LDL.LU.64 R24, [R1+0x880] ;  /* 0x0008800001187983 */ /* 0x000ea80000300a00 */
[----:B------:R-:W2:Y:S01]  /*60730*/  LDL.LU.64 R26, [R1+0x888] ;  /* 0x00088800011a7983 */ /* 0x000ea20000300a00 */
[----:B------:R-:W-:Y:S02]  /*60740*/  F2FP.F16.E4M3.UNPACK_B R12, R12 ;  /* 0x0000000cff0c723e */ /* 0x000fe400020006ff */
[----:B------:R-:W-:-:S02]  /*60750*/  F2FP.F16.E4M3.UNPACK_B R14, R14 ;  /* 0x0000000eff0e723e */ /* 0x000fc400020006ff */
[----:B------:R-:W-:-:S07]  /*60760*/  F2FP.F16.E4M3.UNPACK_B R15, R15 ;  /* 0x0000000fff0f723e */ /* 0x000fce00020006ff */
[----:B------:R-:W-:-:S15]  /*60770*/  HMMA.16816.F32 R16, R12, R20, R16 ;  /* 0x000000140c10723c */ /* 0x000fde0000001810 */
[----:B------:R-:W-:-:S04]  /*60780*/  NOP ;  /* 0x0000000000007918 */ /* 0x000fc80000000000 */
[----:B------:R-:W-:Y:S04]  /*60790*/  STL.64 [R1+0x4c0], R16 ;  /* 0x0004c01001007387 */ /* 0x000fe80000100a00 */
[----:B------:R0:W-:Y:S04]  /*607a0*/  STL.64 [R1+0x4c8], R18 ;  /* 0x0004c81201007387 */ /* 0x0001e80000100a00 */
[----:B0-----:R-:W3:Y:S04]  /*607b0*/  LDL.LU.64 R18, [R1+0x72a0] ;  /* 0x0072a00001127983 */ /* 0x001ee80000300a00 */
[----:B------:R-:W4:Y:S04]  /*607c0*/  LDL.LU.64 R16, [R1+0x7298] ;  /* 0x0072980001107983 */ /* 0x000f280000300a00 */
[----:B------:R-:W-:Y:S04]  /*607d0*/  STL.64 [R1+0x7260], R22 ;  /* 0x0072601601007387 */ /* 0x000fe80000100a00 */
[----:B------:R0:W-:Y:S04]  /*607e0*/  STL.64 [R1+0x7258], R20 ;  /* 0x0072581401007387 */ /* 0x0001e80000100a00 */
[----:B0-----:R-:W2:Y:S04]  /*607f0*/  LDL.LU.64 R20, [R1+0x4f0] ;  /* 0x0004f00001147983 */ /* 0x001ea80000300a00 */
[----:B------:R-:W2:Y:S01]  /*60800*/  LDL.LU.64 R22, [R1+0x4f8] ;  /* 0x0004f80001167983 */ /* 0x000ea20000300a00 */
[C---:B---3--:R-:W-:Y:S08]  /*60810*/  HMMA.16816.F32 R4, R12.reuse, R18, R4 ;  /* 0x000000120c04723c */ /* 0x048ff00000001804 */
[C---:B----4-:R-:W-:Y:S11]  /*60820*/  HMMA.16816.F32 R8, R12.reuse, R16, R8 ;  /* 0x000000100c08723c */ /* 0x050ff60000001808 */
[----:B------:R-:W-:Y:S04]  /*60830*/  STL.64 [R1+0x4d0], R4 ;  /* 0x0004d00401007387 */ /* 0x000fe80000100a00 */
[----:B------:R0:W-:Y:S04]  /*60840*/  STL.64 [R1+0x4d8], R6 ;  /* 0x0004d80601007387 */ /* 0x0001e80000100a00 */
[----:B0-----:R-:W3:Y:S04]  /*60850*/  LDL.LU.64 R6, [R1+0x7290] ;  /* 0x0072900001067983 */ /* 0x001ee80000300a00 */
[----:B------:R-:W4:Y:S04]  /*60860*/  LDL.LU.64 R4, [R1+0x7288] ;  /* 0x0072880001047983 */ /* 0x000f280000300a00 */
[----:B------:R-:W-:Y:S04]  /*60870*/  STL.64 [R1+0x4e0], R8 ;  /* 0x0004e00801007387 */ /* 0x000fe80000100a00 */
[----:B------:R0:W-:Y:S04]  /*60880*/  STL.64 [R1+0x4e8], R10 ;  /* 0x0004e80a01007387 */ /* 0x0001e80000100a00 */
[----:B0-----:R-:W2:Y:S04]  /*60890*/  LDL.LU.64 R10, [R1+0x7280] ;  /* 0x00728000010a7983 */ /* 0x001ea80000300a00 */
[----:B------:R-:W2:Y:S04]  /*608a0*/  LDL.LU.64 R8, [R1+0x7278] ;  /* 0x0072780001087983 */ /* 0x000ea80000300a00 */
[----:B------:R0:W-:Y:S04]  /*608b0*/  STL.64 [R1+0x7250], R18 ;  /* 0x0072501201007387 */ /* 0x0001e80000100a00 */
[----:B0-----:R-:W2:Y:S04]  /*608c0*/  LDL.LU R18, [R1+0xcc4] ;  /* 0x000cc40001127983 */ /* 0x001ea80000300800 */
[----:B------:R-:W2:Y:S04]  /*608d0*/  LDL.LU R19, [R1+0xcc0] ;  /* 0x000cc00001137983 */ /* 0x000ea80000300800 */
[----:B------:R0:W-:Y:S04]  /*608e0*/  STL.64 [R1+0x7248], R16 ;  /* 0x0072481001007387 */ /* 0x0001e80000100a00 */
[----:B0-----:R-:W3:Y:S04]  /*608f0*/  LDL.LU R16, [R1+0xcbc] ;  /* 0x000cbc0001107983 */ /* 0x001ee80000300800 */
[----:B------:R-:W3:Y:S04]  /*60900*/  LDL.LU R17, [R1+0xcb8] ;  /* 0x000cb80001117983 */ /* 0x000ee80000300800 */
[----:B--2---:R-:W-:Y:S04]  /*60910*/  STL.64 [R1+0x7270], R18 ;  /* 0x0072701201007387 */ /* 0x004fe80000100a00 */
[----:B---3--:R0:W-:Y:S02]  /*60920*/  STL.64 [R1+0x7268], R16 ;  /* 0x0072681001007387 */ /* 0x0081e40000100a00 */
[C---:B0-----:R-:W-:Y:S08]  /*60930*/  HMMA.16816.F32 R16, R12.reuse, R10, R20 ;  /* 0x0000000a0c10723c */ /* 0x041ff00000001814 */
[C---:B------:R-:W-:Y:S11]  /*60940*/  HMMA.16816.F32 R20, R12.reuse, R8, R24 ;  /* 0x000000080c14723c */ /* 0x040ff60000001818 */
[----:B------:R0:W-:Y:S04]  /*60950*/  STL.64 [R1+0x4f0], R16 ;  /* 0x0004f01001007387 */ /* 0x0001e80000100a00 */
[----:B------:R1:W-:Y:S04]  /*60960*/  STL.64 [R1+0x4f8], R18 ;  /* 0x0004f81201007387 */ /* 0x0003e80000100a00 */
[----:B0-----:R-:W2:Y:S04]  /*60970*/  LDL.LU.64 R16, [R1+0x510] ;  /* 0x0005100001107983 */ /* 0x001ea80000300a00 */
[----:B-1----:R-:W2:Y:S04]  /*60980*/  LDL.LU.64 R18, [R1+0x518] ;  /* 0x0005180001127983 */ /* 0x002ea80000300a00 */
[----:B------:R0:W-:Y:S04]  /*60990*/  STL.64 [R1+0x500], R20 ;  /* 0x0005001401007387 */ /* 0x0001e80000100a00 */
[----:B------:R1:W-:Y:S04]  /*609a0*/  STL.64 [R1+0x508], R22 ;  /* 0x0005081601007387 */ /* 0x0003e80000100a00 */
[----:B0-----:R-:W4:Y:S04]  /*609b0*/  LDL.LU.64 R20, [R1+0x530] ;  /* 0x0005300001147983 */ /* 0x001f280000300a00 */
[----:B-1----:R-:W4:Y:S04]  /*609c0*/  LDL.LU.64 R22, [R1+0x538] ;  /* 0x0005380001167983 */ /* 0x002f280000300a00 */
[----:B------:R0:W-:Y:S04]  /*609d0*/  STL.64 [R1+0x7230], R10 ;  /* 0x0072300a01007387 */ /* 0x0001e80000100a00 */
[----:B0-----:R-:W3:Y:S04]  /*609e0*/  LDL.LU R10, [R1+0xccc] ;  /* 0x000ccc00010a7983 */ /* 0x001ee80000300800 */
[----:B------:R-:W3:Y:S04]  /*609f0*/  LDL.LU R11, [R1+0xcc8] ;  /* 0x000cc800010b7983 */ /* 0x000ee80000300800 */
[----:B------:R0:W-:Y:S04]  /*60a00*/  STL.64 [R1+0x7228], R8 ;  /* 0x0072280801007387 */ /* 0x0001e80000100a00 */
[----:B0-----:R-:W3:Y:S04]  /*60a10*/  LDL.LU R8, [R1+0xcb4] ;  /* 0x000cb40001087983 */ /* 0x001ee80000300800 */
[----:B------:R-:W3:Y:S04]  /*60a20*/  LDL.LU R9, [R1+0xcb0] ;  /* 0x000cb00001097983 */ /* 0x000ee80000300800 */
[----:B------:R-:W3:Y:S04]  /*60a30*/  LDL.LU R29, [R1+0xcdc] ;  /* 0x000cdc00011d7983 */ /* 0x000ee80000300800 */
[----:B------:R-:W3:Y:S04]  /*60a40*/  LDL.LU R28, [R1+0xcd8] ;  /* 0x000cd800011c7983 */ /* 0x000ee80000300800 */
[----:B------:R-:W3:Y:S04]  /*60a50*/  LDL.LU R24, [R1+0xce4] ;  /* 0x000ce40001187983 */ /* 0x000ee80000300800 */
[----:B------:R-:W3:Y:S04]  /*60a60*/  LDL.LU R25, [R1+0xce0] ;  /* 0x000ce00001197983 */ /* 0x000ee80000300800 */
[----:B------:R-:W3:Y:S04]  /*60a70*/  LDL.LU R26, [R1+0xcec] ;  /* 0x000cec00011a7983 */ /* 0x000ee80000300800 */
[----:B------:R-:W3:Y:S01]  /*60a80*/  LDL.LU R27, [R1+0xce8] ;  /* 0x000ce800011b7983 */ /* 0x000ee20000300800 */
[C---:B--2---:R-:W-:Y:S03]  /*60a90*/  HMMA.16816.F32 R16, R12.reuse, R6, R16 ;  /* 0x000000060c10723c */ /* 0x044fe60000001810 */
[----:B---3--:R-:W-:Y:S04]  /*60aa0*/  STL.64 [R1+0x71f0], R26 ;  /* 0x0071f01a01007387 */ /* 0x008fe80000100a00 */
[----:B------:R0:W-:Y:S04]  /*60ab0*/  STL.64 [R1+0x71e8], R24 ;  /* 0x0071e81801007387 */ /* 0x0001e80000100a00 */
[----:B0-----:R-:W2:Y:S04]  /*60ac0*/  LDL.LU.64 R24, [R1+0x520] ;  /* 0x0005200001187983 */ /* 0x001ea80000300a00 */
[----:B------:R-:W2:Y:S04]  /*60ad0*/  LDL.LU.64 R26, [R1+0x528] ;  /* 0x00052800011a7983 */ /* 0x000ea80000300a00 */
[----:B------:R-:W-:Y:S04]  /*60ae0*/  STL.64 [R1+0x510], R16 ;  /* 0x0005101001007387 */ /* 0x000fe80000100a00 */
[----:B------:R0:W-:Y:S04]  /*60af0*/  STL.64 [R1+0x518], R18 ;  /* 0x0005181201007387 */ /* 0x0001e80000100a00 */
[----:B0-----:R-:W3:Y:S04]  /*60b00*/  LDL.LU.64 R18, [R1+0x7270] ;  /* 0x0072700001127983 */ /* 0x001ee80000300a00 */
[----:B------:R-:W3:Y:S01]  /*60b10*/  LDL.LU.64 R16, [R1+0x7268] ;  /* 0x0072680001107983 */ /* 0x000ee20000300a00 */
[----:B----4-:R-:W-:-:S15]  /*60b20*/  HMMA.16816.F32 R20, R12, R4, R20 ;  /* 0x000000040c14723c */ /* 0x010fde0000001814 */
[----:B------:R-:W-:-:S04]  /*60b30*/  NOP ;  /* 0x0000000000007918 */ /* 0x000fc80000000000 */
[----:B------:R-:W-:Y:S04]  /*60b40*/  STL.64 [R1+0x530], R20 ;  /* 0x0005301401007387 */ /* 0x000fe80000100a00 */
[----:B------:R0:W-:Y:S04]  /*60b50*/  STL.64 [R1+0x538], R22 ;  /* 0x0005381601007387 */ /* 0x0001e80000100a00 */
[----:B0-----:R-:W4:Y:S04]  /*60b60*/  LDL.LU.64 R22, [R1+0x7260] ;  /* 0x0072600001167983 */ /* 0x001f280000300a00 */
[----:B------:R-:W4:Y:S04]  /*60b70*/  LDL.LU.64 R20, [R1+0x7258] ;  /* 0x0072580001147983 */ /* 0x000f280000300a00 */
[----:B------:R-:W-:Y:S04]  /*60b80*/  STL.64 [R1+0x7210], R6 ;  /* 0x0072100601007387 */ /* 0x000fe80000100a00 */
[----:B------:R2:W-:Y:S02]  /*60b90*/  STL.64 [R1+0x7208], R4 ;  /* 0x0072080401007387 */ /* 0x0005e40000100a00 */
[----:B--2---:R-:W-:Y:S01]  /*60ba0*/  HMMA.16816.F32 R4, R12, R2, R24 ;  /* 0x000000020c04723c */ /* 0x004fe20000001818 */
[----:B------:R-:W-:-:S02]  /*60bb0*/  IMAD R12, R9, 0x100, R8 ;  /* 0x00000100090c7824 */ /* 0x000fc400078e0208 */
[----:B------:R-:W-:Y:S02]  /*60bc0*/  IMAD R15, R11, 0x100, R10 ;  /* 0x000001000b0f7824 */ /* 0x000fe400078e020a */
[----:B---3--:R-:W-:Y:S02]  /*60bd0*/  IMAD R14, R19, 0x100, R18 ;  /* 0x00000100130e7824 */ /* 0x008fe400078e0212 */
[----:B------:R-:W-:-:S12]  /*60be0*/  IMAD R13, R17, 0x100, R16 ;  /* 0x00000100110d7824 */ /* 0x000fd800078e0210 */
[----:B------:R-:W-:Y:S04]  /*60bf0*/  STL.64 [R1+0x520], R4 ;  /* 0x0005200401007387 */ /* 0x000fe80000100a00 */
[----:B------:R-:W-:Y:S04]  /*60c00*/  STL.64 [R1+0x528], R6 ;  /* 0x0005280601007387 */ /* 0x000fe80000100a00 */
[----:B------:R-:W4:Y:S04]  /*60c10*/  LDL.LU.64 R16, [R1+0x540] ;  /* 0x0005400001107983 */ /* 0x000f280000300a00 */
[----:B------:R-:W4:Y:S04]  /*60c20*/  LDL.LU.64 R18, [R1+0x548] ;  /* 0x0005480001127983 */ /* 0x000f280000300a00 */
[----:B------:R-:W2:Y:S04]  /*60c30*/  LDL.LU.64 R8, [R1+0x570] ;  /* 0x0005700001087983 */ /* 0x000ea80000300a00 */
[----:B------:R-:W3:Y:S04]  /*60c40*/  LDL.LU.64 R10, [R1+0x578] ;  /* 0x00057800010a7983 */ /* 0x000ee80000300a00 */
[----:B---3--:R-:W-:Y:S04]  /*60c50*/  STL.64 [R1+0x7240], R10 ;  /* 0x0072400a01007387 */ /* 0x008fe80000100a00 */
[----:B--2---:R0:W-:Y:S04]  /*60c60*/  STL.64 [R1+0x7238], R8 ;  /* 0x0072380801007387 */ /* 0x0041e80000100a00 */
[----:B0-----:R-:W2:Y:S04]  /*60c70*/  LDL.LU.64 R8, [R1+0x550] ;  /* 0x0005500001087983 */ /* 0x001ea80000300a00 */
[----:B------:R-:W2:Y:S04]  /*60c80*/  LDL.LU.64 R10, [R1+0x558] ;  /* 0x00055800010a7983 */ /* 0x000ea80000300a00 */
[----:B------:R-:W3:Y:S04]  /*60c90*/  LDL.LU.64 R4, [R1+0x5a0] ;  /* 0x0005a00001047983 */ /* 0x000ee80000300a00 */
[----:B------:R-:W2:Y:S01]  /*60ca0*/  LDL.LU.64 R6, [R1+0x5a8] ;  /* 0x0005a80001067983 */ /* 0x000ea20000300a00 */
[----:B------:R-:W-:-:S02]  /*60cb0*/  F2FP.F16.E4M3.UNPACK_B R12, R12 ;  /* 0x0000000cff0c723e */ /* 0x000fc400020006ff */
        /* <DEDUP_REMOVED lines=8> */
[----:B------:R-:W2:Y:S01]  /*60d40*/  LDL.LU.64 R26, [R1+0x5d8] ;  /* 0x0005d800011a7983 */ /* 0x000ea20000300a00 */
[C---:B----4-:R-:W-:Y:S03]  /*60d50*/  HMMA.16816.F32 R16, R12.reuse, R20, R16 ;  /* 0x000000140c10723c */ /* 0x050fe60000001810 */
[----:B--2---:R-:W-:Y:S04]  /*60d60*/  STL.64 [R1+0x7200], R26 ;  /* 0x0072001a01007387 */ /* 0x004fe80000100a00 */
[----:B---3--:R0:W-:Y:S04]  /*60d70*/  STL.64 [R1+0x71f8], R24 ;  /* 0x0071f81801007387 */ /* 0x0081e80000100a00 */
        /* <DEDUP_REMOVED lines=51> */
[----:B------:R4:W-:Y:S02]  /*610b0*/  STL.64 [R1+0x71a8], R4 ;  /* 0x0071a80401007387 */ /* 0x0009e40000100a00 */
[----:B----4-:R-:W-:Y:S01]  /*610c0*/  HMMA.16816.F32 R4, R12, R2, R8 ;  /* 0x000000020c04723c */ /* 0x010fe20000001808 */
[----:B------:R-:W-:-:S15]  /*610d0*/  IMAD R12, R19, 0x100, R18 ;  /* 0x00000100130c7824 */ /* 0x000fde00078e0212 */
[----:B------:R-:W-:-:S03]  /*610e0*/  NOP ;  /* 0x0000000000007918 */ /* 0x000fc60000000000 */
[----:B------:R-:W-:Y:S04]  /*610f0*/  STL.64 [R1+0x5c0], R4 ;  /* 0x0005c00401007387 */ /* 0x000fe80000100a00 */
[----:B------:R-:W-:Y:S04]  /*61100*/  STL.64 [R1+0x5c8], R6 ;  /* 0x0005c80601007387 */ /* 0x000fe80000100a00 */
[----:B------:R-:W4:Y:S04]  /*61110*/  LDL.LU.64 R16, [R1+0x5e0] ;  /* 0x0005e00001107983 */ /* 0x000f280000300a00 */
[----:B------:R-:W4:Y:S04]  /*61120*/  LDL.LU.64 R18, [R1+0x5e8] ;  /* 0x0005e80001127983 */ /* 0x000f280000300a00 */
[----:B------:R-:W4:Y:S04]  /*61130*/  LDL.LU.64 R8, [R1+0x860] ;  /* 0x0008600001087983 */ /* 0x000f280000300a00 */
[----:B------:R-:W4:Y:S01]  /*61140*/  LDL.LU.64 R10, [R1+0x868] ;  /* 0x00086800010a7983 */ /* 0x000f220000300a00 */
[----:B------:R-:W-:Y:S01]  /*61150*/  IMAD R13, R28, 0x100, R29 ;  /* 0x000001001c0d7824 */ /* 0x000fe200078e021d */
[----:B------:R-:W-:-:S04]  /*61160*/  F2FP.F16.E4M3.UNPACK_B R12, R12 ;  /* 0x0000000cff0c723e */ /* 0x000fc800020006ff */
[----:B------:R-:W-:Y:S01]  /*61170*/  F2FP.F16.E4M3.UNPACK_B R13, R13 ;  /* 0x0000000dff0d723e */ /* 0x000fe200020006ff */
[----:B--2---:R-:W-:Y:S02]  /*61180*/  IMAD R15, R27, 0x100, R26 ;  /* 0x000001001b0f7824 */ /* 0x004fe400078e021a */
[----:B---3--:R-:W-:-:S03]  /*61190*/  IMAD R14, R25, 0x100, R24 ;  /* 0x00000100190e7824 */ /* 0x008fc600078e0218 */
[----:B------:R-:W-:Y:S02]  /*611a0*/  F2FP.F16.E4M3.UNPACK_B R15, R15 ;  /* 0x0000000fff0f723e */ /* 0x000fe400020006ff */
[----:B------:R-:W-:-:S07]  /*611b0*/  F2FP.F16.E4M3.UNPACK_B R14, R14 ;  /* 0x0000000eff0e723e */ /* 0x000fce00020006ff */
[C---:B----4-:R-:W-:Y:S01]  /*611c0*/  HMMA.16816.F32 R16, R12.reuse, R20, R16 ;  /* 0x000000140c10723c */ /* 0x050fe20000001810 */
        /* <DEDUP_REMOVED lines=35> */
[----:B0-----:R-:W3:Y:S04]  /*61400*/  LDL.LU.64 R24, [R1+0x640] ;  /* 0x0006400001187983 */ /* 0x001ee80000300a00 */
[----:B-1----:R-:W3:Y:S04]  /*61410*/  LDL.LU.64 R26, [R1+0x648] ;  /* 0x00064800011a7983 */ /* 0x002ee80000300a00 */
[----:B------:R-:W4:Y:S04]  /*61420*/  LDL.LU R29, [R1+0xd24] ;  /* 0x000d2400011d7983 */ /* 0x000f280000300800 */
[----:B------:R-:W4:Y:S04]  /*61430*/  LDL.LU R28, [R1+0xd20] ;  /* 0x000d2000011c7983 */ /* 0x000f280000300800 */
        /* <DEDUP_REMOVED lines=25> */
[----:B------:R0:W-:Y:S04]  /*615d0*/  STL.64 [R1+0x7158], R4 ;  /* 0x0071580401007387 */ /* 0x0001e80000100a00 */
[----:B0-----:R-:W3:Y:S04]  /*615e0*/  LDL.LU R4, [R1+0xcf4] ;  /* 0x000cf40001047983 */ /* 0x001ee80000300800 */
[----:B------:R-:W3:Y:S01]  /*615f0*/  LDL.LU R5, [R1+0xcf0] ;  /* 0x000cf00001057983 */ /* 0x000ee20000300800 */
[----:B------:R-:W-:Y:S03]  /*61600*/  HMMA.16816.F32 R12, R12, R2, R24 ;  /* 0x000000020c0c723c */ /* 0x000fe60000001818 */
[----:B------:R-:W4:Y:S04]  /*61610*/  LDL.LU.64 R24, [R1+0x660] ;  /* 0x0006600001187983 */ /* 0x000f280000300a00 */
[----:B------:R-:W4:-:S12]  /*61620*/  LDL.LU.64 R26, [R1+0x668] ;  /* 0x00066800011a7983 */ /* 0x000f180000300a00 */
[----:B------:R-:W-:Y:S04]  /*61630*/  STL.64 [R1+0x640], R12 ;  /* 0x0006400c01007387 */ /* 0x000fe80000100a00 */
[----:B------:R0:W-:Y:S02]  /*61640*/  STL.64 [R1+0x648], R14 ;  /* 0x0006480e01007387 */ /* 0x0001e40000100a00 */
[----:B0-----:R-:W-:Y:S02]  /*61650*/  IMAD R14, R9, 0x100, R8 ;  /* 0x00000100090e7824 */ /* 0x001fe400078e0208 */
[----:B------:R-:W-:Y:S01]  /*61660*/  IMAD R15, R11, 0x100, R10 ;  /* 0x000001000b0f7824 */ /* 0x000fe200078e020a */
[----:B------:R-:W4:Y:S04]  /*61670*/  LDL.LU.64 R8, [R1+0x670] ;  /* 0x0006700001087983 */ /* 0x000f280000300a00 */
[----:B------:R-:W4:Y:S01]  /*61680*/  LDL.LU.64 R10, [R1+0x678] ;  /* 0x00067800010a7983 */ /* 0x000f220000300a00 */
[----:B--2---:R-:W-:-:S02]  /*61690*/  IMAD R13, R7, 0x100, R6 ;  /* 0x00000100070d7824 */ /* 0x004fc400078e0206 */
[----:B---3--:R-:W-:Y:S02]  /*616a0*/  IMAD R12, R5, 0x100, R4 ;  /* 0x00000100050c7824 */ /* 0x008fe400078e0204 */
[----:B------:R-:W2:Y:S04]  /*616b0*/  LDL.LU.64 R4, [R1+0x6a0] ;  /* 0x0006a00001047983 */ /* 0x000ea80000300a00 */
[----:B------:R-:W3:Y:S01]  /*616c0*/  LDL.LU.64 R6, [R1+0x6a8] ;  /* 0x0006a80001067983 */ /* 0x000ee20000300a00 */
[----:B------:R-:W-:Y:S02]  /*616d0*/  F2FP.F16.E4M3.UNPACK_B R13, R13 ;  /* 0x0000000dff0d723e */ /* 0x000fe400020006ff */
[----:B------:R-:W-:Y:S02]  /*616e0*/  F2FP.F16.E4M3.UNPACK_B R12, R12 ;  /* 0x0000000cff0c723e */ /* 0x000fe400020006ff */
[----:B------:R-:W-:-:S02]  /*616f0*/  F2FP.F16.E4M3.UNPACK_B R14, R14 ;  /* 0x0000000eff0e723e */ /* 0x000fc400020006ff */
[----:B------:R-:W-:-:S07]  /*61700*/  F2FP.F16.E4M3.UNPACK_B R15, R15 ;  /* 0x0000000fff0f723e */ /* 0x000fce00020006ff */
[C---:B----4-:R-:W-:Y:S08]  /*61710*/  HMMA.16816.F32 R24, R12.reuse, R20, R24 ;  /* 0x000000140c18723c */ /* 0x050ff00000001818 */
[C---:B------:R-:W-:Y:S01]  /*61720*/  HMMA.16816.F32 R8, R12.reuse, R18, R8 ;  /* 0x000000120c08723c */ /* 0x040fe20000001808 */
[----:B---3--:R-:W-:Y:S04]  /*61730*/  STL.64 [R1+0x7170], R6 ;  /* 0x0071700601007387 */ /* 0x008fe80000100a00 */
[----:B--2---:R0:W-:Y:S04]  /*61740*/  STL.64 [R1+0x7168], R4 ;  /* 0x0071680401007387 */ /* 0x0041e80000100a00 */
[----:B0-----:R-:W2:Y:S04]  /*61750*/  LDL.LU.64 R4, [R1+0x690] ;  /* 0x0006900001047983 */ /* 0x001ea80000300a00 */
[----:B------:R-:W2:Y:S04]  /*61760*/  LDL.LU.64 R6, [R1+0x698] ;  /* 0x0006980001067983 */ /* 0x000ea80000300a00 */
[----:B------:R0:W-:Y:S04]  /*61770*/  STL.64 [R1+0x660], R24 ;  /* 0x0006601801007387 */ /* 0x0001e80000100a00 */
[----:B------:R1:W-:Y:S04]  /*61780*/  STL.64 [R1+0x668], R26 ;  /* 0x0006681a01007387 */ /* 0x0003e80000100a00 */
[----:B0-----:R-:W3:Y:S04]  /*61790*/  LDL.LU.64 R24, [R1+0x6b0] ;  /* 0x0006b00001187983 */ /* 0x001ee80000300a00 */
[----:B-1----:R-:W3:Y:S04]  /*617a0*/  LDL.LU.64 R26, [R1+0x6b8] ;  /* 0x0006b800011a7983 */ /* 0x002ee80000300a00 */
[----:B------:R-:W-:Y:S04]  /*617b0*/  STL.64 [R1+0x7140], R22 ;  /* 0x0071401601007387 */ /* 0x000fe80000100a00 */
[----:B------:R0:W-:Y:S04]  /*617c0*/  STL.64 [R1+0x7138], R20 ;  /* 0x0071381401007387 */ /* 0x0001e80000100a00 */
[----:B0-----:R-:W4:Y:S04]  /*617d0*/  LDL.LU.64 R20, [R1+0x850] ;  /* 0x0008500001147983 */ /* 0x001f280000300a00 */
[----:B------:R-:W4:Y:S04]  /*617e0*/  LDL.LU.64 R22, [R1+0x858] ;  /* 0x0008580001167983 */ /* 0x000f280000300a00 */
[----:B------:R-:W-:Y:S04]  /*617f0*/  STL.64 [R1+0x670], R8 ;  /* 0x0006700801007387 */ /* 0x000fe80000100a00 */
[----:B------:R0:W-:Y:S04]  /*61800*/  STL.64 [R1+0x678], R10 ;  /* 0x0006780a01007387 */ /* 0x0001e80000100a00 */
[----:B0-----:R-:W2:Y:S04]  /*61810*/  LDL.LU.64 R10, [R1+0x7180] ;  /* 0x00718000010a7983 */ /* 0x001ea80000300a00 */
[----:B------:R-:W3:Y:S04]  /*61820*/  LDL.LU.64 R8, [R1+0x7178] ;  /* 0x0071780001087983 */ /* 0x000ee80000300a00 */
[----:B------:R-:W-:Y:S04]  /*61830*/  STL.64 [R1+0x7150], R18 ;  /* 0x0071501201007387 */ /* 0x000fe80000100a00 */
[----:B------:R0:W-:Y:S01]  /*61840*/  STL.64 [R1+0x7148], R16 ;  /* 0x0071481001007387 */ /* 0x0001e20000100a00 */
[C---:B----4-:R-:W-:Y:S08]  /*61850*/  HMMA.16816.F32 R20, R12.reuse, R16, R20 ;  /* 0x000000100c14723c */ /* 0x050ff00000001814 */
[C---:B--2---:R-:W-:Y:S11]  /*61860*/  HMMA.16816.F32 R4, R12.reuse, R10, R4 ;  /* 0x0000000a0c04723c */ /* 0x044ff60000001804 */
[----:B------:R1:W-:Y:S04]  /*61870*/  STL.64 [R1+0x680], R20 ;  /* 0x0006801401007387 */ /* 0x0003e80000100a00 */
[----:B------:R2:W-:Y:S04]  /*61880*/  STL.64 [R1+0x688], R22 ;  /* 0x0006881601007387 */ /* 0x0005e80000100a00 */
[----:B0-----:R-:W4:Y:S04]  /*61890*/  LDL.LU.64 R16, [R1+0x6d0] ;  /* 0x0006d00001107983 */ /* 0x001f280000300a00 */
[----:B------:R-:W4:Y:S04]  /*618a0*/  LDL.LU.64 R18, [R1+0x6d8] ;  /* 0x0006d80001127983 */ /* 0x000f280000300a00 */
[----:B-1----:R-:W3:Y:S04]  /*618b0*/  LDL.LU.64 R20, [R1+0x6c0] ;  /* 0x0006c00001147983 */ /* 0x002ee80000300a00 */
[----:B--2---:R-:W2:Y:S04]  /*618c0*/  LDL.LU.64 R22, [R1+0x6c8] ;  /* 0x0006c80001167983 */ /* 0x004ea80000300a00 */
        /* <DEDUP_REMOVED lines=13> */
[----:B------:R0:W-:Y:S04]  /*619a0*/  STL.64 [R1+0x7128], R8 ;  /* 0x0071280801007387 */ /* 0x0001e80000100a00 */
[----:B0-----:R-:W2:Y:S04]  /*619b0*/  LDL.LU R8, [R1+0xd14] ;  /* 0x000d140001087983 */ /* 0x001ea80000300800 */
[----:B------:R-:W2:Y:S01]  /*619c0*/  LDL.LU R9, [R1+0xd10] ;  /* 0x000d100001097983 */ /* 0x000ea20000300800 */
[C---:B---3--:R-:W-:Y:S08]  /*619d0*/  HMMA.16816.F32 R24, R12.reuse, R6, R24 ;  /* 0x000000060c18723c */ /* 0x048ff00000001818 */
[C---:B----4-:R-:W-:Y:S11]  /*619e0*/  HMMA.16816.F32 R16, R12.reuse, R4, R16 ;  /* 0x000000040c10723c */ /* 0x050ff60000001810 */
[----:B------:R0:W-:Y:S04]  /*619f0*/  STL.64 [R1+0x6b0], R24 ;  /* 0x0006b01801007387 */ /* 0x0001e80000100a00 */
[----:B------:R1:W-:Y:S04]  /*61a00*/  STL.64 [R1+0x6b8], R26 ;  /* 0x0006b81a01007387 */ /* 0x0003e80000100a00 */
[----:B0-----:R-:W3:Y:S04]  /*61a10*/  LDL.LU.64 R24, [R1+0x6e0] ;  /* 0x0006e00001187983 */ /* 0x001ee80000300a00 */
[----:B-1----:R-:W3:Y:S04]  /*61a20*/  LDL.LU.64 R26, [R1+0x6e8] ;  /* 0x0006e800011a7983 */ /* 0x002ee80000300a00 */
[----:B------:R-:W-:Y:S04]  /*61a30*/  STL.64 [R1+0x6d0], R16 ;  /* 0x0006d01001007387 */ /* 0x000fe80000100a00 */
[----:B------:R0:W-:Y:S04]  /*61a40*/  STL.64 [R1+0x6d8], R18 ;  /* 0x0006d81201007387 */ /* 0x0001e80000100a00 */
[----:B0-----:R-:W4:Y:S04]  /*61a50*/  LDL.LU.64 R18, [R1+0x7150] ;  /* 0x0071500001127983 */ /* 0x001f280000300a00 */
[----:B------:R-:W3:Y:S04]  /*61a60*/  LDL.LU.64 R16, [R1+0x7148] ;  /* 0x0071480001107983 */ /* 0x000ee80000300a00 */
[----:B------:R0:W-:Y:S01]  /*61a70*/  STL.64 [R1+0x7120], R6 ;  /* 0x0071200601007387 */ /* 0x0001e20000100a00 */
[----:B--2---:R-:W-:Y:S03]  /*61a80*/  HMMA.16816.F32 R12, R12, R2, R20 ;  /* 0x000000020c0c723c */ /* 0x004fe60000001814 */
[----:B0-----:R-:W2:Y:S04]  /*61a90*/  LDL.LU R6, [R1+0xd2c] ;  /* 0x000d2c0001067983 */ /* 0x001ea80000300800 */
[----:B------:R-:W2:Y:S04]  /*61aa0*/  LDL.LU R7, [R1+0xd28] ;  /* 0x000d280001077983 */ /* 0x000ea80000300800 */
[----:B------:R-:W-:Y:S04]  /*61ab0*/  STL.64 [R1+0x7118], R4 ;  /* 0x0071180401007387 */ /* 0x000fe80000100a00 */
[----:B------:R-:W3:Y:S04]  /*61ac0*/  LDL.LU.64 R22, [R1+0x7140] ;  /* 0x0071400001167983 */ /* 0x000ee80000300a00 */
[----:B------:R-:W3:Y:S04]  /*61ad0*/  LDL.LU.64 R20, [R1+0x7138] ;  /* 0x0071380001147983 */ /* 0x000ee80000300a00 */
[----:B------:R0:W-:Y:S04]  /*61ae0*/  STL.64 [R1+0x6c0], R12 ;  /* 0x0006c00c01007387 */ /* 0x0001e80000100a00 */
[----:B------:R1:W-:Y:S01]  /*61af0*/  STL.64 [R1+0x6c8], R14 ;  /* 0x0006c80e01007387 */ /* 0x0003e20000100a00 */
[----:B0-----:R-:W-:-:S02]  /*61b00*/  IMAD R12, R9, 0x100, R8 ;  /* 0x00000100090c7824 */ /* 0x001fc400078e0208 */
[----:B------:R-:W-:Y:S02]  /*61b10*/  IMAD R13, R11, 0x100, R10 ;  /* 0x000001000b0d7824 */ /* 0x000fe400078e020a */
[----:B-1----:R-:W-:Y:S01]  /*61b20*/  IMAD R14, R28, 0x100, R29 ;  /* 0x000001001c0e7824 */ /* 0x002fe200078e021d */
[----:B------:R-:W4:Y:S04]  /*61b30*/  LDL.LU.64 R8, [R1+0x6f0] ;  /* 0x0006f00001087983 */ /* 0x000f280000300a00 */
[----:B------:R-:W4:Y:S01]  /*61b40*/  LDL.LU.64 R10, [R1+0x6f8] ;  /* 0x0006f800010a7983 */ /* 0x000f220000300a00 */
[----:B------:R-:W-:Y:S02]  /*61b50*/  F2FP.F16.E4M3.UNPACK_B R12, R12 ;  /* 0x0000000cff0c723e */ /* 0x000fe400020006ff */
[----:B------:R-:W-:-:S02]  /*61b60*/  F2FP.F16.E4M3.UNPACK_B R13, R13 ;  /* 0x0000000dff0d723e */ /* 0x000fc400020006ff */
[----:B------:R-:W-:Y:S01]  /*61b70*/  F2FP.F16.E4M3.UNPACK_B R14, R14 ;  /* 0x0000000eff0e723e */ /* 0x000fe200020006ff */
[----:B------:R-:W4:Y:S04]  /*61b80*/  LDL.LU R29, [R1+0xd4c] ;  /* 0x000d4c00011d7983 */ /* 0x000f280000300800 */
[----:B------:R-:W4:Y:S04]  /*61b90*/  LDL.LU R28, [R1+0xd48] ;  /* 0x000d4800011c7983 */ /* 0x000f280000300800 */
[----:B------:R-:W4:Y:S01]  /*61ba0*/  LDL.LU.64 R4, [R1+0x710] ;  /* 0x0007100001047983 */ /* 0x000f220000300a00 */
[----:B--2---:R-:W-:-:S03]  /*61bb0*/  IMAD R15, R7, 0x100, R6 ;  /* 0x00000100070f7824 */ /* 0x004fc600078e0206 */
[----:B------:R-:W2:Y:S02]  /*61bc0*/  LDL.LU.64 R6, [R1+0x718] ;  /* 0x0007180001067983 */ /* 0x000ea40000300a00 */
[----:B------:R-:W-:-:S07]  /*61bd0*/  F2FP.F16.E4M3.UNPACK_B R15, R15 ;  /* 0x0000000fff0f723e */ /* 0x000fce00020006ff */
[----:B---3--:R-:W-:-:S15]  /*61be0*/  HMMA.16816.F32 R24, R12, R20, R24 ;  /* 0x000000140c18723c */ /* 0x008fde0000001818 */
[----:B------:R-:W-:-:S04]  /*61bf0*/  NOP ;  /* 0x0000000000007918 */ /* 0x000fc80000000000 */
[----:B------:R0:W-:Y:S04]  /*61c00*/  STL.64 [R1+0x6e0], R24 ;  /* 0x0006e01801007387 */ /* 0x0001e80000100a00 */
[----:B------:R1:W-:Y:S04]  /*61c10*/  STL.64 [R1+0x6e8], R26 ;  /* 0x0006e81a01007387 */ /* 0x0003e80000100a00 */
[----:B0-----:R-:W3:Y:S04]  /*61c20*/  LDL.LU.64 R24, [R1+0x720] ;  /* 0x0007200001187983 */ /* 0x001ee80000300a00 */
[----:B-1----:R-:W3:Y:S04]  /*61c30*/  LDL.LU.64 R26, [R1+0x728] ;  /* 0x00072800011a7983 */ /* 0x002ee80000300a00 */
[----:B------:R-:W-:Y:S04]  /*61c40*/  STL.64 [R1+0x7100], R22 ;  /* 0x0071001601007387 */ /* 0x000fe80000100a00 */
[----:B------:R0:W-:Y:S04]  /*61c50*/  STL.64 [R1+0x70f8], R20 ;  /* 0x0070f81401007387 */ /* 0x0001e80000100a00 */
[----:B0-----:R-:W2:Y:S04]  /*61c60*/  LDL.LU.64 R20, [R1+0x840] ;  /* 0x0008400001147983 */ /* 0x001ea80000300a00 */
[----:B------:R-:W2:Y:S01]  /*61c70*/  LDL.LU.64 R22, [R1+0x848] ;  /* 0x0008480001167983 */ /* 0x000ea20000300a00 */
[----:B----4-:R-:W-:-:S15]  /*61c80*/  HMMA.16816.F32 R8, R12, R18, R8 ;  /* 0x000000120c08723c */ /* 0x010fde0000001808 */
[----:B------:R-:W-:-:S04]  /*61c90*/  NOP ;  /* 0x0000000000007918 */ /* 0x000fc80000000000 */
[----:B------:R-:W-:Y:S04]  /*61ca0*/  STL.64 [R1+0x6f0], R8 ;  /* 0x0006f00801007387 */ /* 0x000fe80000100a00 */
[----:B------:R0:W-:Y:S04]  /*61cb0*/  STL.64 [R1+0x6f8], R10 ;  /* 0x0006f80a01007387 */ /* 0x0001e80000100a00 */
[----:B0-----:R-:W4:Y:S04]  /*61cc0*/  LDL.LU.64 R10, [R1+0x7130] ;  /* 0x00713000010a7983 */ /* 0x001f280000300a00 */
[----:B------:R-:W3:Y:S01]  /*61cd0*/  LDL.LU.64 R8, [R1+0x7128] ;  /* 0x0071280001087983 */ /* 0x000ee20000300a00 */
[----:B--2---:R-:W-:-:S15]  /*61ce0*/  HMMA.16816.F32 R20, R12, R16, R20 ;  /* 0x000000100c14723c */ /* 0x004fde0000001814 */
[----:B------:R-:W-:-:S04]  /*61cf0*/  NOP ;  /* 0x0000000000007918 */ /* 0x000fc80000000000 */
[----:B------:R0:W-:Y:S04]  /*61d00*/  STL.64 [R1+0x700], R20 ;  /* 0x0007001401007387 */ /* 0x0001e80000100a00 */
[----:B------:R1:W-:Y:S04]  /*61d10*/  STL.64 [R1+0x708], R22 ;  /* 0x0007081601007387 */ /* 0x0003e80000100a00 */
[----:B0-----:R-:W2:Y:S04]  /*61d20*/  LDL.LU.64 R20, [R1+0x750] ;  /* 0x0007500001147983 */ /* 0x001ea80000300a00 */
[----:B-1----:R-:W2:Y:S01]  /*61d30*/  LDL.LU.64 R22, [R1+0x758] ;  /* 0x0007580001167983 */ /* 0x002ea20000300a00 */
[C---:B----4-:R-:W-:Y:S03]  /*61d40*/  HMMA.16816.F32 R4, R12.reuse, R10, R4 ;  /* 0x0000000a0c04723c */ /* 0x050fe60000001804 */
[----:B--2---:R-:W-:Y:S04]  /*61d50*/  STL.64 [R1+0x7110], R22 ;  /* 0x0071101601007387 */ /* 0x004fe80000100a00 */
[----:B------:R0:W-:Y:S04]  /*61d60*/  STL.64 [R1+0x7108], R20 ;  /* 0x0071081401007387 */ /* 0x0001e80000100a00 */
[----:B0-----:R-:W2:Y:S04]  /*61d70*/  LDL.LU.64 R20, [R1+0x730] ;  /* 0x0007300001147983 */ /* 0x001ea80000300a00 */
[----:B------:R-:W2:Y:S04]  /*61d80*/  LDL.LU.64 R22, [R1+0x738] ;  /* 0x0007380001167983 */ /* 0x000ea80000300a00 */
[----:B------:R0:W-:Y:S04]  /*61d90*/  STL.64 [R1+0x70f0], R18 ;  /* 0x0070f01201007387 */ /* 0x0001e80000100a00 */
[----:B0-----:R-:W4:Y:S04]  /*61da0*/  LDL.LU R18, [R1+0xd44] ;  /* 0x000d440001127983 */ /* 0x001f280000300800 */
[----:B------:R-:W4:Y:S04]  /*61db0*/  LDL.LU R19, [R1+0xd40] ;  /* 0x000d400001137983 */ /* 0x000f280000300800 */
[----:B------:R0:W-:Y:S04]  /*61dc0*/  STL.64 [R1+0x70e8], R16 ;  /* 0x0070e81001007387 */ /* 0x0001e80000100a00 */
[----:B0-----:R-:W2:Y:S04]  /*61dd0*/  LDL.LU R16, [R1+0xd3c] ;  /* 0x000d3c0001107983 */ /* 0x001ea80000300800 */
[----:B------:R-:W2:Y:S04]  /*61de0*/  LDL.LU R17, [R1+0xd38] ;  /* 0x000d380001117983 */ /* 0x000ea80000300800 */
[----:B------:R-:W-:Y:S04]  /*61df0*/  STL.64 [R1+0x710], R4 ;  /* 0x0007100401007387 */ /* 0x000fe80000100a00 */
[----:B------:R0:W-:Y:S04]  /*61e00*/  STL.64 [R1+0x718], R6 ;  /* 0x0007180601007387 */ /* 0x0001e80000100a00 */
[----:B0-----:R-:W2:Y:S01]  /*61e10*/  LDL.LU.64 R6, [R1+0x7120] ;  /* 0x0071200001067983 */ /* 0x001ea20000300a00 */
[C---:B---3--:R-:W-:Y:S03]  /*61e20*/  HMMA.16816.F32 R24, R12.reuse, R8, R24 ;  /* 0x000000080c18723c */ /* 0x048fe60000001818 */
[----:B------:R-:W3:Y:S04]  /*61e30*/  LDL.LU.64 R4, [R1+0x7118] ;  /* 0x0071180001047983 */ /* 0x000ee80000300a00 */
[----:B------:R0:W-:Y:S04]  /*61e40*/  STL.64 [R1+0x70d0], R10 ;  /* 0x0070d00a01007387 */ /* 0x0001e80000100a00 */
[----:B0-----:R-:W3:Y:S08]  /*61e50*/  LDL.LU R10, [R1+0xd34] ;  /* 0x000d3400010a7983 */ /* 0x001ef00000300800 */
[----:B------:R0:W-:Y:S04]  /*61e60*/  STL.64 [R1+0x720], R24 ;  /* 0x0007201801007387 */ /* 0x0001e80000100a00 */
[----:B------:R1:W-:Y:S04]  /*61e70*/  STL.64 [R1+0x728], R26 ;  /* 0x0007281a01007387 */ /* 0x0003e80000100a00 */
[----:B------:R-:W3:Y:S04]  /*61e80*/  LDL.LU R11, [R1+0xd30] ;  /* 0x000d3000010b7983 */ /* 0x000ee80000300800 */
[----:B------:R-:W-:Y:S04]  /*61e90*/  STL.64 [R1+0x70c8], R8 ;  /* 0x0070c80801007387 */ /* 0x000fe80000100a00 */
[----:B0-----:R-:W3:Y:S04]  /*61ea0*/  LDL.LU R24, [R1+0xd58] ;  /* 0x000d580001187983 */ /* 0x001ee80000300800 */
[----:B------:R-:W3:Y:S04]  /*61eb0*/  LDL.LU R25, [R1+0xd64] ;  /* 0x000d640001197983 */ /* 0x000ee80000300800 */
[----:B-1----:R-:W3:Y:S01]  /*61ec0*/  LDL.LU R26, [R1+0xd60] ;  /* 0x000d6000011a7983 */ /* 0x002ee20000300800 */
        /* <DEDUP_REMOVED lines=15> */
[----:B------:R-:W2:Y:S04]  /*61fc0*/  LDL.LU.64 R6, [R1+0x748] ;  /* 0x0007480001067983 */ /* 0x000ea80000300a00 */
[----:B------:R-:W3:Y:S01]  /*61fd0*/  LDL.LU R27, [R1+0xd6c] ;  /* 0x000d6c00011b7983 */ /* 0x000ee20000300800 */
[----:B--2---:R-:W-:Y:S03]  /*61fe0*/  HMMA.16816.F32 R4, R12, R2, R4 ;  /* 0x000000020c04723c */ /* 0x004fe60000001804 */
[----:B---3--:R-:W-:Y:S04]  /*61ff0*/  STL.64 [R1+0x7090], R26 ;  /* 0x0070901a01007387 */ /* 0x008fe80000100a00 */
[----:B------:R-:W-:Y:S01]  /*62000*/  STL.64 [R1+0x7088], R24 ;  /* 0x0070881801007387 */ /* 0x000fe20000100a00 */
[----:B------:R-:W-:-:S02]  /*62010*/  IMAD R13, R17, 0x100, R16 ;  /* 0x00000100110d7824 */ /* 0x000fc400078e0210 */
[----:B----4-:R-:W-:Y:S02]  /*62020*/  IMAD R14, R19, 0x100, R18 ;  /* 0x00000100130e7824 */ /* 0x010fe400078e0212 */
[----:B------:R-:W-:-:S07]  /*62030*/  IMAD R12, R11, 0x100, R10 ;  /* 0x000001000b0c7824 */ /* 0x000fce00078e020a */
[----:B------:R-:W-:Y:S04]  /*62040*/  STL.64 [R1+0x740], R4 ;  /* 0x0007400401007387 */ /* 0x000fe80000100a00 */
[----:B------:R-:W-:Y:S04]  /*62050*/  STL.64 [R1+0x748], R6 ;  /* 0x0007480601007387 */ /* 0x000fe80000100a00 */
[----:B------:R-:W2:Y:S04]  /*62060*/  LDL.LU.64 R16, [R1+0x760] ;  /* 0x0007600001107983 */ /* 0x000ea80000300a00 */
[----:B------:R-:W2:Y:S04]  /*62070*/  LDL.LU.64 R18, [R1+0x768] ;  /* 0x0007680001127983 */ /* 0x000ea80000300a00 */
[----:B------:R-:W3:Y:S04]  /*62080*/  LDL.LU.64 R8, [R1+0x830] ;  /* 0x0008300001087983 */ /* 0x000ee80000300a00 */
[----:B------:R-:W4:Y:S04]  /*62090*/  LDL.LU.64 R10, [R1+0x838] ;  /* 0x00083800010a7983 */ /* 0x000f280000300a00 */
[----:B----4-:R-:W-:Y:S04]  /*620a0*/  STL.64 [R1+0x70e0], R10 ;  /* 0x0070e00a01007387 */ /* 0x010fe80000100a00 */
[----:B---3--:R0:W-:Y:S04]  /*620b0*/  STL.64 [R1+0x70d8], R8 ;  /* 0x0070d80801007387 */ /* 0x0081e80000100a00 */
[----:B0-----:R-:W3:Y:S04]  /*620c0*/  LDL.LU.64 R8, [R1+0x770] ;  /* 0x0007700001087983 */ /* 0x001ee80000300a00 */
[----:B------:R-:W3:Y:S04]  /*620d0*/  LDL.LU.64 R10, [R1+0x778] ;  /* 0x00077800010a7983 */ /* 0x000ee80000300a00 */
        /* <DEDUP_REMOVED lines=13> */
[C---:B------:R-:W-:Y:S03]  /*621b0*/  HMMA.16816.F32 R16, R12.reuse, R20, R16 ;  /* 0x000000140c10723c */ /* 0x040fe60000001810 */
        /* <DEDUP_REMOVED lines=24> */
[----:B0-----:R-:W2:Y:S01]  /*62340*/  LDL.LU R17, [R1+0xd54] ;  /* 0x000d540001117983 */ /* 0x001ea20000300800 */
        /* <DEDUP_REMOVED lines=30> */
[----:B------:R-:W2:Y:S04]  /*62530*/  LDL.LU R29, [R1+0xa00] ;  /* 0x000a0000011d7983 */ /* 0x000ea80000300800 */
[----:B------:R-:W2:Y:S01]  /*62540*/  LDL.LU R28, [R1+0xa04] ;  /* 0x000a0400011c7983 */ /* 0x000ea20000300800 */
[----:B----4-:R-:W-:Y:S01]  /*62550*/  HMMA.16816.F32 R4, R12, R2, R8 ;  /* 0x000000020c04723c */ /* 0x010fe20000001808 */
[----:B------:R-:W-:-:S15]  /*62560*/  IMAD R12, R18, 0x100, R17 ;  /* 0x00000100120c7824 */ /* 0x000fde00078e0211 */
[----:B------:R-:W-:-:S03]  /*62570*/  NOP ;  /* 0x0000000000007918 */ /* 0x000fc60000000000 */
[----:B------:R-:W-:Y:S04]  /*62580*/  STL.64 [R1+0x850], R4 ;  /* 0x0008500401007387 */ /* 0x000fe80000100a00 */
[----:B------:R-:W-:Y:S04]  /*62590*/  STL.64 [R1+0x858], R6 ;  /* 0x0008580601007387 */ /* 0x000fe80000100a00 */
[----:B------:R-:W4:Y:S01]  /*625a0*/  LDL.LU.64 R16, [R1+0x7f0] ;  /* 0x0007f00001107983 */ /* 0x000f220000300a00 */
[----:B---3--:R-:W-:-:S03]  /*625b0*/  IMAD R13, R24, 0x100, R19 ;  /* 0x00000100180d7824 */ /* 0x008fc600078e0213 */
[----:B------:R-:W4:Y:S04]  /*625c0*/  LDL.LU.64 R18, [R1+0x7f8] ;  /* 0x0007f80001127983 */ /* 0x000f280000300a00 */
[----:B------:R-:W3:Y:S04]  /*625d0*/  LDL.LU.64 R8, [R1+0x590] ;  /* 0x0005900001087983 */ /* 0x000ee80000300a00 */
[----:B------:R-:W2:Y:S04]  /*625e0*/  LDL.LU.64 R10, [R1+0x598] ;  /* 0x00059800010a7983 */ /* 0x000ea80000300a00 */
[----:B--2---:R-:W-:Y:S04]  /*625f0*/  STL.64 [R1+0x7070], R10 ;  /* 0x0070700a01007387 */ /* 0x004fe80000100a00 */
[----:B---3--:R0:W-:Y:S04]  /*62600*/  STL.64 [R1+0x7068], R8 ;  /* 0x0070680801007387 */ /* 0x0081e80000100a00 */
[----:B0-----:R-:W2:Y:S04]  /*62610*/  LDL.LU.64 R8, [R1+0x7b0] ;  /* 0x0007b00001087983 */ /* 0x001ea80000300a00 */
[----:B------:R-:W2:Y:S04]  /*62620*/  LDL.LU.64 R10, [R1+0x7b8] ;  /* 0x0007b800010a7983 */ /* 0x000ea80000300a00 */
[----:B------:R-:W3:Y:S04]  /*62630*/  LDL.LU.64 R4, [R1+0x3b0] ;  /* 0x0003b00001047983 */ /* 0x000ee80000300a00 */
[----:B------:R-:W2:Y:S01]  /*62640*/  LDL.LU.64 R6, [R1+0x3b8] ;  /* 0x0003b80001067983 */ /* 0x000ea20000300a00 */
[----:B------:R-:W-:-:S02]  /*62650*/  IMAD R14, R26, 0x100, R25 ;  /* 0x000001001a0e7824 */ /* 0x000fc400078e0219 */
[----:B------:R-:W-:Y:S01]  /*62660*/  IMAD R15, R0, 0x100, R27 ;  /* 0x00000100000f7824 */ /* 0x000fe200078e021b */
        /* <DEDUP_REMOVED lines=18> */
[----:B------:R-:W4:Y:S04]  /*62790*/  LDL.LU.64 R16, [R1+0x7078] ;  /* 0x0070780001107983 */ /* 0x000f280000300a00 */
[----:B------:R-:W2:Y:S04]  /*627a0*/  LDL.LU R20, [R1+0xd8c] ;  /* 0x000d8c0001147983 */ /* 0x000ea80000300800 */
[----:B------:R-:W2:Y:S01]  /*627b0*/  LDL.LU R21, [R1+0xd88] ;  /* 0x000d880001157983 */ /* 0x000ea20000300800 */
[----:B---3--:R-:W-:-:S15]  /*627c0*/  HMMA.16816.F32 R8, R12, R18, R8 ;  /* 0x000000120c08723c */ /* 0x008fde0000001808 */
[----:B------:R-:W-:-:S04]  /*627d0*/  NOP ;  /* 0x0000000000007918 */ /* 0x000fc80000000000 */
[----:B------:R-:W-:Y:S04]  /*627e0*/  STL.64 [R1+0x8c0], R8 ;  /* 0x0008c00801007387 */ /* 0x000fe80000100a00 */
[----:B------:R0:W-:Y:S04]  /*627f0*/  STL.64 [R1+0x8c8], R10 ;  /* 0x0008c80a01007387 */ /* 0x0001e80000100a00 */
[----:B0-----:R-:W4:Y:S04]  /*62800*/  LDL.LU.64 R10, [R1+0x7070] ;  /* 0x00707000010a7983 */ /* 0x001f280000300a00 */
[----:B------:R-:W4:Y:S04]  /*62810*/  LDL.LU.64 R8, [R1+0x7068] ;  /* 0x0070680001087983 */ /* 0x000f280000300a00 */
[----:B------:R-:W3:Y:S04]  /*62820*/  LDL.LU R18, [R1+0xd80] ;  /* 0x000d800001127983 */ /* 0x000ee80000300800 */
[----:B------:R-:W2:Y:S01]  /*62830*/  LDL.LU R19, [R1+0x9f0] ;  /* 0x0009f00001137983 */ /* 0x000ea20000300800 */
[----:B----4-:R-:W-:-:S15]  /*62840*/  HMMA.16816.F32 R8, R12, R16, R8 ;  /* 0x000000100c08723c */ /* 0x010fde0000001808 */
[----:B------:R-:W-:-:S04]  /*62850*/  NOP ;  /* 0x0000000000007918 */ /* 0x000fc80000000000 */
[----:B------:R-:W-:Y:S04]  /*62860*/  STL.64 [R1+0x8b0], R8 ;  /* 0x0008b00801007387 */ /* 0x000fe80000100a00 */
[----:B------:R0:W-:Y:S04]  /*62870*/  STL.64 [R1+0x8b8], R10 ;  /* 0x0008b80a01007387 */ /* 0x0001e80000100a00 */
[----:B0-----:R-:W4:Y:S04]  /*62880*/  LDL.LU.64 R10, [R1+0x7060] ;  /* 0x00706000010a7983 */ /* 0x001f280000300a00 */
[----:B------:R-:W2:Y:S04]  /*62890*/  LDL.LU.64 R8, [R1+0x7058] ;  /* 0x0070580001087983 */ /* 0x000ea80000300a00 */
[----:B------:R-:W2:Y:S04]  /*628a0*/  LDL.LU R16, [R1+0xd78] ;  /* 0x000d780001107983 */ /* 0x000ea80000300800 */
[----:B------:R-:W3:Y:S01]  /*628b0*/  LDL.LU R17, [R1+0xd84] ;  /* 0x000d840001117983 */ /* 0x000ee20000300800 */
[----:B----4-:R-:W-:-:S15]  /*628c0*/  HMMA.16816.F32 R4, R12, R10, R4 ;  /* 0x0000000a0c04723c */ /* 0x010fde0000001804 */
[----:B------:R-:W-:-:S04]  /*628d0*/  NOP ;  /* 0x0000000000007918 */ /* 0x000fc80000000000 */
[----:B------:R-:W-:Y:S04]  /*628e0*/  STL.64 [R1+0x8a0], R4 ;  /* 0x0008a00401007387 */ /* 0x000fe80000100a00 */
[----:B------:R0:W-:Y:S04]  /*628f0*/  STL.64 [R1+0x8a8], R6 ;  /* 0x0008a80601007387 */ /* 0x0001e80000100a00 */
[----:B0-----:R-:W2:Y:S04]  /*62900*/  LDL.LU.64 R6, [R1+0x7050] ;  /* 0x0070500001067983 */ /* 0x001ea80000300a00 */
[----:B------:R-:W2:Y:S04]  /*62910*/  LDL.LU.64 R4, [R1+0x7048] ;  /* 0x0070480001047983 */ /* 0x000ea80000300a00 */
[----:B------:R-:W4:Y:S04]  /*62920*/  LDL.LU R10, [R1+0xd70] ;  /* 0x000d7000010a7983 */ /* 0x000f280000300800 */
[----:B------:R-:W3:Y:S01]  /*62930*/  LDL.LU R11, [R1+0xd7c] ;  /* 0x000d7c00010b7983 */ /* 0x000ee20000300800 */
[----:B--2---:R-:W-:-:S15]  /*62940*/  HMMA.16816.F32 R4, R12, R8, R4 ;  /* 0x000000080c04723c */ /* 0x004fde0000001804 */
[----:B------:R-:W-:-:S04]  /*62950*/  NOP ;  /* 0x0000000000007918 */ /* 0x000fc80000000000 */
[----:B------:R-:W-:Y:S04]  /*62960*/  STL.64 [R1+0x890], R4 ;  /* 0x0008900401007387 */ /* 0x000fe80000100a00 */
[----:B------:R0:W-:Y:S04]  /*62970*/  STL.64 [R1+0x898], R6 ;  /* 0x0008980601007387 */ /* 0x0001e80000100a00 */
[----:B0-----:R-:W2:Y:S04]  /*62980*/  LDL.LU.64 R6, [R1+0x7040] ;  /* 0x0070400001067983 */ /* 0x001ea80000300a00 */
[----:B------:R-:W3:Y:S04]  /*62990*/  LDL.LU.64 R4, [R1+0x7038] ;  /* 0x0070380001047983 */ /* 0x000ee80000300a00 */
[----:B------:R-:W4:Y:S01]  /*629a0*/  LDL.LU R9, [R1+0xd74] ;  /* 0x000d740001097983 */ /* 0x000f220000300800 */
[----:B--2---:R-:W-:-:S15]  /*629b0*/  HMMA.16816.F32 R24, R12, R6, R24 ;  /* 0x000000060c18723c */ /* 0x004fde0000001818 */
[----:B------:R-:W-:-:S04]  /*629c0*/  NOP ;  /* 0x0000000000007918 */ /* 0x000fc80000000000 */
[----:B------:R-:W-:Y:S04]  /*629d0*/  STL.64 [R1+0x880], R24 ;  /* 0x0008801801007387 */ /* 0x000fe80000100a00 */
[----:B------:R0:W-:Y:S04]  /*629e0*/  STL.64 [R1+0x888], R26 ;  /* 0x0008881a01007387 */ /* 0x0001e80000100a00 */
[----:B0-----:R-:W3:Y:S04]  /*629f0*/  LDL.LU.64 R26, [R1+0x7030] ;  /* 0x00703000011a7983 */ /* 0x001ee80000300a00 */
[----:B------:R-:W3:Y:S02]  /*62a00*/  LDL.LU.64 R24, [R1+0x7028] ;  /* 0x0070280001187983 */ /* 0x000ee40000300a00 */
[----:B---3--:R-:W-:Y:S02]  /*62a10*/  HMMA.16816.F32 R4, R12, R4, R24 ;  /* 0x000000040c04723c */ /* 0x008fe40000001818 */
[----:B------:R-:W2:Y:S04]  /*62a20*/  LDL.LU.64 R26, [R1+0x7020] ;  /* 0x00702000011a7983 */ /* 0x000ea80000300a00 */
[----:B------:R-:W2:-:S13]  /*62a30*/  LDL.LU.64 R24, [R1+0x7018] ;  /* 0x0070180001187983 */ /* 0x000e9a0000300a00 */
[----:B------:R0:W-:Y:S04]  /*62a40*/  STL.64 [R1+0x870], R4 ;  /* 0x0008700401007387 */ /* 0x0001e80000100a00 */
[----:B------:R1:W-:Y:S01]  /*62a50*/  STL [R1+0x878], R6 ;  /* 0x0008780601007387 */ /* 0x0003e20000100800 */
[----:B------:R-:W-:-:S03]  /*62a60*/  IMAD.MOV.U32 R0, RZ, RZ, R7 ;  /* 0x000000ffff007224 */ /* 0x000fc600078e0007 */
[----:B0-----:R-:W3:Y:S04]  /*62a70*/  LDL.LU.64 R4, [R1+0x300] ;  /* 0x0003000001047983 */ /* 0x001ee80000300a00 */
[----:B-1----:R-:W3:Y:S04]  /*62a80*/  LDL.LU.64 R6, [R1+0x308] ;  /* 0x0003080001067983 */ /* 0x002ee80000300a00 */
[----:B------:R0:W-:Y:S01]  /*62a90*/  STL [R1+0x69a8], R0 ;  /* 0x0069a80001007387 */ /* 0x0001e20000100800 */
[----:B---3--:R-:W-:Y:S01]  /*62aa0*/  HMMA.16816.F32 R4, R12, R2, R4 ;  /* 0x000000020c04723c */ /* 0x008fe20000001804 */
[----:B----4-:R-:W-:-:S02]  /*62ab0*/  IMAD R12, R10, 0x100, R9 ;  /* 0x000001000a0c7824 */ /* 0x010fc400078e0209 */
[----:B------:R-:W-:Y:S02]  /*62ac0*/  IMAD R13, R16, 0x100, R11 ;  /* 0x00000100100d7824 */ /* 0x000fe400078e020b */
[----:B------:R-:W-:Y:S02]  /*62ad0*/  IMAD R14, R18, 0x100, R17 ;  /* 0x00000100120e7824 */ /* 0x000fe400078e0211 */
[----:B------:R-:W-:Y:S01]  /*62ae0*/  IMAD R15, R21, 0x100, R20 ;  /* 0x00000100150f7824 */ /* 0x000fe200078e0214 */
[----:B------:R-:W-:Y:S02]  /*62af0*/  F2FP.F16.E4M3.UNPACK_B R20, R29.H1 ;  /* 0x0000001dff14723e */ /* 0x000fe400030006ff */
[----:B------:R-:W-:Y:S02]  /*62b00*/  F2FP.F16.E4M3.UNPACK_B R12, R12 ;  /* 0x0000000cff0c723e */ /* 0x000fe400020006ff */
[----:B------:R-:W-:Y:S02]  /*62b10*/  F2FP.F16.E4M3.UNPACK_B R13, R13 ;  /* 0x0000000dff0d723e */ /* 0x000fe400020006ff */
[----:B------:R-:W-:-:S02]  /*62b20*/  F2FP.F16.E4M3.UNPACK_B R14, R14 ;  /* 0x0000000eff0e723e */ /* 0x000fc400020006ff */
[----:B------:R-:W-:Y:S02]  /*62b30*/  F2FP.F16.E4M3.UNPACK_B R15, R15 ;  /* 0x0000000fff0f723e */ /* 0x000fe400020006ff */
[----:B------:R-:W-:Y:S01]  /*62b40*/  F2FP.F16.E4M3.UNPACK_B R21, R28.H1 ;  /* 0x0000001cff15723e */ /* 0x000fe200030006ff */
[----:B------:R-:W-:Y:S04]  /*62b50*/  STL.64 [R1+0x840], R4 ;  /* 0x0008400401007387 */ /* 0x000fe80000100a00 */
[----:B------:R2:W-:Y:S01]  /*62b60*/  STL [R1+0x848], R6 ;  /* 0x0008480601007387 */ /* 0x0005e20000100800 */
[----:B0-----:R-:W-:Y:S02]  /*62b70*/  IMAD.MOV.U32 R0, RZ, RZ, R7 ;  /* 0x000000ffff007224 */ /* 0x001fe400078e0007 */
[----:B--2---:R-:W-:Y:S03]  /*62b80*/  HMMA.16816.F32 R4, R12, R20, R24 ;  /* 0x000000140c04723c */ /* 0x004fe60000001818 */
[----:B------:R0:W-:Y:S04]  /*62b90*/  STL [R1+0x6a08], R0 ;  /* 0x006a080001007387 */ /* 0x0001e80000100800 */
[----:B0-----:R-:W2:Y:S04]  /*62ba0*/  LDL.LU R0, [R1+0xda0] ;  /* 0x000da00001007983 */ /* 0x001ea80000300800 */
[----:B------:R-:W3:Y:S04]  /*62bb0*/  LDL.LU R29, [R1+0xdac] ;  /* 0x000dac00011d7983 */ /* 0x000ee80000300800 */
[----:B------:R-:W3:Y:S04]  /*62bc0*/  LDL.LU R28, [R1+0xda8] ;  /* 0x000da800011c7983 */ /* 0x000ee80000300800 */
[----:B------:R-:W-:Y:S04]  /*62bd0*/  STL.64 [R1+0x6fc0], R22 ;  /* 0x006fc01601007387 */ /* 0x000fe80000100a00 */
[----:B------:R0:W-:Y:S04]  /*62be0*/  STL.64 [R1+0x6fb8], R20 ;  /* 0x006fb81401007387 */ /* 0x0001e80000100a00 */
[----:B------:R-:W-:Y:S04]  /*62bf0*/  STL.64 [R1+0x8e0], R4 ;  /* 0x0008e00401007387 */ /* 0x000fe80000100a00 */
[----:B------:R-:W-:Y:S04]  /*62c00*/  STL.64 [R1+0x8e8], R6 ;  /* 0x0008e80601007387 */ /* 0x000fe80000100a00 */
[----:B0-----:R-:W4:Y:S04]  /*62c10*/  LDL.LU R20, [R1+0x1b0] ;  /* 0x0001b00001147983 */ /* 0x001f280000300800 */
[----:B------:R-:W4:Y:S04]  /*62c20*/  LDL.LU R21, [R1+0x1b4] ;  /* 0x0001b40001157983 */ /* 0x000f280000300800 */
[----:B------:R-:W2:Y:S04]  /*62c30*/  LDL.LU R22, [R1+0x1b8] ;  /* 0x0001b80001167983 */ /* 0x000ea80000300800 */
[----:B------:R-:W2:Y:S04]  /*62c40*/  LDL.LU R23, [R1+0x1bc] ;  /* 0x0001bc0001177983 */ /* 0x000ea80000300800 */
[----:B------:R-:W2:Y:S04]  /*62c50*/  LDL.LU R17, [R1+0x9d4] ;  /* 0x0009d40001117983 */ /* 0x000ea80000300800 */
[----:B------:R-:W2:Y:S04]  /*62c60*/  LDL.LU R10, [R1+0x9e0] ;  /* 0x0009e000010a7983 */ /* 0x000ea80000300800 */
[----:B------:R-:W2:Y:S04]  /*62c70*/  LDL.LU R11, [R1+0x9e4] ;  /* 0x0009e400010b7983 */ /* 0x000ea80000300800 */
[----:B------:R-:W3:Y:S04]  /*62c80*/  LDL.LU R8, [R1+0xa10] ;  /* 0x000a100001087983 */ /* 0x000ee80000300800 */
[----:B------:R-:W3:Y:S01]  /*62c90*/  LDL.LU R9, [R1+0xa14] ;  /* 0x000a140001097983 */ /* 0x000ee20000300800 */
[----:B------:R-:W-:-:S03]  /*62ca0*/  F2FP.F16.E4M3.UNPACK_B R18, R19.H1 ;  /* 0x00000013ff12723e */ /* 0x000fc600030006ff */
[----:B--2---:R-:W-:Y:S04]  /*62cb0*/  STL.64 [R1+0x7010], R10 ;  /* 0x0070100a01007387 */ /* 0x004fe80000100a00 */
[----:B---3--:R0:W-:Y:S04]  /*62cc0*/  STL.64 [R1+0x7008], R8 ;  /* 0x0070080801007387 */ /* 0x0081e80000100a00 */
[----:B0-----:R-:W2:Y:S04]  /*62cd0*/  LDL.LU R8, [R1] ;  /* 0x0000000001087983 */ /* 0x001ea80000300800 */
[----:B------:R-:W2:Y:S04]  /*62ce0*/  LDL.LU R9, [R1+0x4] ;  /* 0x0000040001097983 */ /* 0x000ea80000300800 */
[----:B------:R-:W2:Y:S04]  /*62cf0*/  LDL.LU R10, [R1+0x8] ;  /* 0x00000800010a7983 */ /* 0x000ea80000300800 */
[----:B------:R-:W2:Y:S04]  /*62d00*/  LDL.LU R11, [R1+0xc] ;  /* 0x00000c00010b7983 */ /* 0x000ea80000300800 */
[----:B------:R-:W3:Y:S04]  /*62d10*/  LDL.LU R19, [R1+0x9f4] ;  /* 0x0009f40001137983 */ /* 0x000ee80000300800 */
[----:B------:R-:W2:Y:S04]  /*62d20*/  LDL.LU R16, [R1+0x9d0] ;  /* 0x0009d00001107983 */ /* 0x000ea80000300800 */
[----:B------:R-:W2:Y:S04]  /*62d30*/  LDL.LU R6, [R1+0xa20] ;  /* 0x000a200001067983 */ /* 0x000ea80000300800 */
[----:B------:R-:W2:Y:S04]  /*62d40*/  LDL.LU R7, [R1+0xa24] ;  /* 0x000a240001077983 */ /* 0x000ea80000300800 */
[----:B------:R-:W2:Y:S04]  /*62d50*/  LDL.LU R4, [R1+0xa30] ;  /* 0x000a300001047983 */ /* 0x000ea80000300800 */
[----:B------:R-:W-:Y:S04]  /*62d60*/  STL.64 [R1+0x6fd0], R22 ;  /* 0x006fd01601007387 */ /* 0x000fe80000100a00 */
[----:B----4-:R0:W-:Y:S04]  /*62d70*/  STL.64 [R1+0x6fc8], R20 ;  /* 0x006fc81401007387 */ /* 0x0101e80000100a00 */
[----:B0-----:R-:W4:Y:S04]  /*62d80*/  LDL.LU R20, [R1+0x70] ;  /* 0x0000700001147983 */ /* 0x001f280000300800 */
[----:B------:R-:W4:Y:S04]  /*62d90*/  LDL.LU R21, [R1+0x74] ;  /* 0x0000740001157983 */ /* 0x000f280000300800 */
[----:B------:R-:W2:Y:S04]  /*62da0*/  LDL.LU R22, [R1+0x78] ;  /* 0x0000780001167983 */ /* 0x000ea80000300800 */
[----:B------:R-:W2:Y:S04]  /*62db0*/  LDL.LU R23, [R1+0x7c] ;  /* 0x00007c0001177983 */ /* 0x000ea80000300800 */
[----:B--2---:R-:W-:Y:S04]  /*62dc0*/  STL.64 [R1+0x6fe0], R22 ;  /* 0x006fe01601007387 */ /* 0x004fe80000100a00 */
[----:B----4-:R0:W-:Y:S04]  /*62dd0*/  STL.64 [R1+0x6fd8], R20 ;  /* 0x006fd81401007387 */ /* 0x0101e80000100a00 */
[----:B0-----:R-:W2:Y:S04]  /*62de0*/  LDL.LU R20, [R1+0x30] ;  /* 0x0000300001147983 */ /* 0x001ea80000300800 */
[----:B------:R-:W2:Y:S04]  /*62df0*/  LDL.LU R21, [R1+0x34] ;  /* 0x0000340001157983 */ /* 0x000ea80000300800 */
[----:B------:R-:W4:Y:S04]  /*62e00*/  LDL.LU R22, [R1+0x38] ;  /* 0x0000380001167983 */ /* 0x000f280000300800 */
[----:B------:R-:W4:Y:S04]  /*62e10*/  LDL.LU R23, [R1+0x3c] ;  /* 0x00003c0001177983 */ /* 0x000f280000300800 */
[----:B----4-:R-:W-:Y:S04]  /*62e20*/  STL.64 [R1+0x6ff0], R22 ;  /* 0x006ff01601007387 */ /* 0x010fe80000100a00 */
[----:B--2---:R0:W-:Y:S04]  /*62e30*/  STL.64 [R1+0x6fe8], R20 ;  /* 0x006fe81401007387 */ /* 0x0041e80000100a00 */
[----:B0-----:R-:W2:Y:S04]  /*62e40*/  LDL.LU R20, [R1+0x20] ;  /* 0x0000200001147983 */ /* 0x001ea80000300800 */
[----:B------:R-:W2:Y:S04]  /*62e50*/  LDL.LU R21, [R1+0x24] ;  /* 0x0000240001157983 */ /* 0x000ea80000300800 */
[----:B------:R-:W4:Y:S04]  /*62e60*/  LDL.LU R22, [R1+0x28] ;  /* 0x0000280001167983 */ /* 0x000f280000300800 */
[----:B------:R-:W4:Y:S01]  /*62e70*/  LDL.LU R23, [R1+0x2c] ;  /* 0x00002c0001177983 */ /* 0x000f220000300800 */
[----:B---3--:R-:W-:-:S02]  /*62e80*/  F2FP.F16.E4M3.UNPACK_B R19, R19.H1 ;  /* 0x00000013ff13723e */ /* 0x008fc400030006ff */
[----:B------:R-:W-:Y:S01]  /*62e90*/  F2FP.F16.E4M3.UNPACK_B R16, R16.H1 ;  /* 0x00000010ff10723e */ /* 0x000fe200030006ff */
[----:B----4-:R-:W-:Y:S04]  /*62ea0*/  STL.64 [R1+0x7000], R22 ;  /* 0x0070001601007387 */ /* 0x010fe80000100a00 */
[----:B--2---:R0:W-:Y:S04]  /*62eb0*/  STL.64 [R1+0x6ff8], R20 ;  /* 0x006ff81401007387 */ /* 0x0041e80000100a00 */
[----:B0-----:R-:W2:Y:S04]  /*62ec0*/  LDL.LU R20, [R1+0x10] ;  /* 0x0000100001147983 */ /* 0x001ea80000300800 */
[----:B------:R-:W2:Y:S04]  /*62ed0*/  LDL.LU R21, [R1+0x14] ;  /* 0x0000140001157983 */ /* 0x000ea80000300800 */
[----:B------:R-:W2:Y:S04]  /*62ee0*/  LDL.LU R22, [R1+0x18] ;  /* 0x0000180001167983 */ /* 0x000ea80000300800 */
[----:B------:R-:W2:Y:S01]  /*62ef0*/  LDL.LU R23, [R1+0x1c] ;  /* 0x00001c0001177983 */ /* 0x000ea20000300800 */
[----:B------:R-:W-:Y:S01]  /*62f00*/  F2FP.F16.E4M3.UNPACK_B R17, R17.H1 ;  /* 0x00000011ff11723e */ /* 0x000fe200030006ff */
[C---:B------:R-:W-:Y:S02]  /*62f10*/  HMMA.16816.F32 R8, R12.reuse, R18, R8 ;  /* 0x000000120c08723c */ /* 0x040fe40000001808 */
[----:B------:R-:W3:Y:S04]  /*62f20*/  LDL.LU R5, [R1+0xa34] ;  /* 0x000a340001057983 */ /* 0x000ee80000300800 */
[----:B------:R-:W4:Y:S04]  /*62f30*/  LDL.LU R2, [R1+0xa40] ;  /* 0x000a400001027983 */ /* 0x000f280000300800 */
[----:B------:R-:W3:Y:S04]  /*62f40*/  LDL.LU R3, [R1+0xa44] ;  /* 0x000a440001037983 */ /* 0x000ee80000300800 */
[----:B------:R-:W3:Y:S04]  /*62f50*/  LDL.LU R24, [R1+0xd90] ;  /* 0x000d900001187983 */ /* 0x000ee80000300800 */
[----:B------:R-:W3:Y:S04]  /*62f60*/  LDL.LU R25, [R1+0xd9c] ;  /* 0x000d9c0001197983 */ /* 0x000ee80000300800 */
[----:B------:R-:W3:Y:S04]  /*62f70*/  LDL.LU R26, [R1+0xd98] ;  /* 0x000d9800011a7983 */ /* 0x000ee80000300800 */
[----:B------:R-:W3:Y:S04]  /*62f80*/  LDL.LU R27, [R1+0xda4] ;  /* 0x000da400011b7983 */ /* 0x000ee80000300800 */
[----:B------:R-:W-:Y:S04]  /*62f90*/  STL.64 [R1+0x920], R8 ;  /* 0x0009200801007387 */ /* 0x000fe80000100a00 */
[----:B------:R0:W-:Y:S04]  /*62fa0*/  STL.64 [R1+0x928], R10 ;  /* 0x0009280a01007387 */ /* 0x0001e80000100a00 */
[----:B0-----:R-:W3:Y:S04]  /*62fb0*/  LDL.LU.64 R10, [R1+0x7010] ;  /* 0x00701000010a7983 */ /* 0x001ee80000300a00 */
[----:B------:R-:W4:Y:S01]  /*62fc0*/  LDL.LU.64 R8, [R1+0x7008] ;  /* 0x0070080001087983 */ /* 0x000f220000300a00 */
[----:B--2---:R-:W-:-:S15]  /*62fd0*/  HMMA.16816.F32 R20, R12, R16, R20 ;  /* 0x000000100c14723c */ /* 0x004fde0000001814 */
[----:B------:R-:W-:-:S04]  /*62fe0*/  NOP ;  /* 0x0000000000007918 */ /* 0x000fc80000000000 */
[----:B------:R-:W-:Y:S04]  /*62ff0*/  STL.64 [R1+0x930], R20 ;  /* 0x0009301401007387 */ /* 0x000fe80000100a00 */
[----:B------:R0:W-:Y:S04]  /*63000*/  STL.64 [R1+0x938], R22 ;  /* 0x0009381601007387 */ /* 0x0001e80000100a00 */
[----:B0-----:R-:W2:Y:S04]  /*63010*/  LDL.LU.64 R22, [R1+0x7000] ;  /* 0x0070000001167983 */ /* 0x001ea80000300a00 */
[----:B------:R-:W2:Y:S01]  /*63020*/  LDL.LU.64 R20, [R1+0x6ff8] ;  /* 0x006ff80001147983 */ /* 0x000ea20000300a00 */
[----:B---3--:R-:W-:-:S02]  /*63030*/  F2FP.F16.E4M3.UNPACK_B R10, R10.H1 ;  /* 0x0000000aff0a723e */ /* 0x008fc400030006ff */
[----:B------:R-:W-:Y:S01]  /*63040*/  F2FP.F16.E4M3.UNPACK_B R11, R11.H1 ;  /* 0x0000000bff0b723e */ /* 0x000fe200030006ff */
[----:B------:R0:W-:Y:S04]  /*63050*/  STL.64 [R1+0x6fb0], R18 ;  /* 0x006fb01201007387 */ /* 0x0001e80000100a00 */
[----:B0-----:R-:W3:Y:S04]  /*63060*/  LDL.LU R19, [R1+0xd94] ;  /* 0x000d940001137983 */ /* 0x001ee80000300800 */
[----:B------:R-:W-:Y:S01]  /*63070*/  STL.64 [R1+0x6fa8], R16 ;  /* 0x006fa81001007387 */ /* 0x000fe20000100a00 */
[----:B--2---:R-:W-:-:S15]  /*63080*/  HMMA.16816.F32 R20, R12, R10, R20 ;  /* 0x0000000a0c14723c */ /* 0x004fde0000001814 */
[----:B------:R-:W-:-:S04]  /*63090*/  NOP ;  /* 0x0000000000007918 */ /* 0x000fc80000000000 */
[----:B------:R-:W-:Y:S04]  /*630a0*/  STL.64 [R1+0x950], R20 ;  /* 0x0009501401007387 */ /* 0x000fe80000100a00 */
[----:B------:R0:W-:Y:S04]  /*630b0*/  STL.64 [R1+0x958], R22 ;  /* 0x0009581601007387 */ /* 0x0001e80000100a00 */
[----:B0-----:R-:W2:Y:S04]  /*630c0*/  LDL.LU.64 R22, [R1+0x6ff0] ;  /* 0x006ff00001167983 */ /* 0x001ea80000300a00 */
[----:B------:R-:W2:Y:S01]  /*630d0*/  LDL.LU.64 R20, [R1+0x6fe8] ;  /* 0x006fe80001147983 */ /* 0x000ea20000300a00 */
[----:B----4-:R-:W-:-:S02]  /*630e0*/  F2FP.F16.E4M3.UNPACK_B R8, R8.H1 ;  /* 0x00000008ff08723e */ /* 0x010fc400030006ff */
[----:B------:R-:W-:-:S07]  /*630f0*/  F2FP.F16.E4M3.UNPACK_B R9, R9.H1 ;  /* 0x00000009ff09723e */ /* 0x000fce00030006ff */
[----:B--2---:R-:W-:-:S15]  /*63100*/  HMMA.16816.F32 R20, R12, R8, R20 ;  /* 0x000000080c14723c */ /* 0x004fde0000001814 */
[----:B------:R-:W-:-:S04]  /*63110*/  NOP ;  /* 0x0000000000007918 */ /* 0x000fc80000000000 */
[----:B------:R-:W-:Y:S04]  /*63120*/  STL.64 [R1+0x960], R20 ;  /* 0x0009601401007387 */ /* 0x000fe80000100a00 */
[----:B------:R0:W-:Y:S04]  /*63130*/  STL.64 [R1+0x968], R22 ;  /* 0x0009681601007387 */ /* 0x0001e80000100a00 */
[----:B0-----:R-:W2:Y:S04]  /*63140*/  LDL.LU.64 R22, [R1+0x6fe0] ;  /* 0x006fe00001167983 */ /* 0x001ea80000300a00 */
[----:B------:R-:W2:Y:S01]  /*63150*/  LDL.LU.64 R20, [R1+0x6fd8] ;  /* 0x006fd80001147983 */ /* 0x000ea20000300a00 */
[----:B------:R-:W-:-:S02]  /*63160*/  F2FP.F16.E4M3.UNPACK_B R6, R6.H1 ;  /* 0x00000006ff06723e */ /* 0x000fc400030006ff */
[----:B------:R-:W-:Y:S01]  /*63170*/  F2FP.F16.E4M3.UNPACK_B R7, R7.H1 ;  /* 0x00000007ff07723e */ /* 0x000fe200030006ff */
[----:B------:R-:W-:Y:S04]  /*63180*/  STL.64 [R1+0x6f90], R10 ;  /* 0x006f900a01007387 */ /* 0x000fe80000100a00 */
[----:B------:R0:W-:Y:S04]  /*63190*/  STL.64 [R1+0x6f88], R8 ;  /* 0x006f880801007387 */ /* 0x0001e80000100a00 */
[----:B0-----:R-:W4:Y:S04]  /*631a0*/  LDL.LU R8, [R1+0x60] ;  /* 0x0000600001087983 */ /* 0x001f280000300800 */
[----:B------:R-:W4:Y:S04]  /*631b0*/  LDL.LU R9, [R1+0x64] ;  /* 0x0000640001097983 */ /* 0x000f280000300800 */
[----:B------:R-:W4:Y:S04]  /*631c0*/  LDL.LU R10, [R1+0x68] ;  /* 0x00006800010a7983 */ /* 0x000f280000300800 */
[----:B------:R-:W4:Y:S01]  /*631d0*/  LDL.LU R11, [R1+0x6c] ;  /* 0x00006c00010b7983 */ /* 0x000f220000300800 */
[----:B--2---:R-:W-:-:S15]  /*631e0*/  HMMA.16816.F32 R20, R12, R6, R20 ;  /* 0x000000060c14723c */ /* 0x004fde0000001814 */
[----:B------:R-:W-:-:S04]  /*631f0*/  NOP ;  /* 0x0000000000007918 */ /* 0x000fc80000000000 */
[----:B------:R-:W-:Y:S04]  /*63200*/  STL.64 [R1+0x990], R20 ;  /* 0x0009901401007387 */ /* 0x000fe80000100a00 */
[----:B------:R0:W-:Y:S04]  /*63210*/  STL.64 [R1+0x998], R22 ;  /* 0x0009981601007387 */ /* 0x0001e80000100a00 */
[----:B0-----:R-:W2:Y:S04]  /*63220*/  LDL.LU.64 R22, [R1+0x6fd0] ;  /* 0x006fd00001167983 */ /* 0x001ea80000300a00 */
[----:B------:R-:W2:Y:S01]  /*63230*/  LDL.LU.64 R20, [R1+0x6fc8] ;  /* 0x006fc80001147983 */ /* 0x000ea20000300a00 */
[----:B------:R-:W-:-:S02]  /*63240*/  F2FP.F16.E4M3.UNPACK_B R4, R4.H1 ;  /* 0x00000004ff04723e */ /* 0x000fc400030006ff */
[----:B------:R-:W-:Y:S02]  /*63250*/  F2FP.F16.E4M3.UNPACK_B R5, R5.H1 ;  /* 0x00000005ff05723e */ /* 0x000fe400030006ff */
[----:B------:R-:W-:Y:S02]  /*63260*/  F2FP.F16.E4M3.UNPACK_B R2, R2.H1 ;  /* 0x00000002ff02723e */ /* 0x000fe400030006ff */
[----:B------:R-:W-:-:S03]  /*63270*/  F2FP.F16.E4M3.UNPACK_B R3, R3.H1 ;  /* 0x00000003ff03723e */ /* 0x000fc600030006ff */
[----:B--2---:R-:W-:-:S15]  /*63280*/  HMMA.16816.F32 R20, R12, R4, R20 ;  /* 0x000000040c14723c */ /* 0x004fde0000001814 */
[----:B------:R-:W-:-:S04]  /*63290*/  NOP ;  /* 0x0000000000007918 */ /* 0x000fc80000000000 */
[----:B------:R-:W-:Y:S04]  /*632a0*/  STL.64 [R1+0x9a0], R20 ;  /* 0x0009a01401007387 */ /* 0x000fe80000100a00 */
[----:B------:R0:W-:Y:S04]  /*632b0*/  STL.64 [R1+0x9a8], R22 ;  /* 0x0009a81601007387 */ /* 0x0001e80000100a00 */
[----:B0-----:R-:W2:Y:S04]  /*632c0*/  LDL.LU.64 R22, [R1+0x6fc0] ;  /* 0x006fc00001167983 */ /* 0x001ea80000300a00 */
[----:B------:R-:W2:Y:S04]  /*632d0*/  LDL.LU.64 R20, [R1+0x6fb8] ;  /* 0x006fb80001147983 */ /* 0x000ea80000300a00 */
[----:B------:R-:W-:Y:S04]  /*632e0*/  STL.64 [R1+0x6f70], R6 ;  /* 0x006f700601007387 */ /* 0x000fe80000100a00 */
[----:B------:R4:W-:Y:S02]  /*632f0*/  STL.64 [R1+0x6f68], R4 ;  /* 0x006f680401007387 */ /* 0x0009e40000100a00 */
[----:B----4-:R-:W-:Y:S01]  /*63300*/  HMMA.16816.F32 R4, R12, R2, R8 ;  /* 0x000000020c04723c */ /* 0x010fe20000001808 */
[----:B---3--:R-:W-:-:S02]  /*63310*/  IMAD R12, R24, 0x100, R19 ;  /* 0x00000100180c7824 */ /* 0x008fc400078e0213 */
[----:B------:R-:W-:Y:S02]  /*63320*/  IMAD R13, R26, 0x100, R25 ;  /* 0x000001001a0d7824 */ /* 0x000fe400078e0219 */
[----:B------:R-:W-:-:S14]  /*63330*/  IMAD R14, R0, 0x100, R27 ;  /* 0x00000100000e7824 */ /* 0x000fdc00078e021b */
[----:B------:R-:W-:Y:S04]  /*63340*/  STL.64 [R1+0x970], R4 ;  /* 0x0009700401007387 */ /* 0x000fe80000100a00 */
[----:B------:R-:W-:Y:S04]  /*63350*/  STL.64 [R1+0x978], R6 ;  /* 0x0009780601007387 */ /* 0x000fe80000100a00 */
[----:B------:R-:W3:Y:S04]  /*63360*/  LDL.LU R24, [R1+0xd0] ;  /* 0x0000d00001187983 */ /* 0x000ee80000300800 */
[----:B------:R-:W3:Y:S04]  /*63370*/  LDL.LU R25, [R1+0xd4] ;  /* 0x0000d40001197983 */ /* 0x000ee80000300800 */
[----:B------:R-:W4:Y:S04]  /*63380*/  LDL.LU R26, [R1+0xd8] ;  /* 0x0000d800011a7983 */ /* 0x000f280000300800 */
[----:B------:R-:W4:Y:S04]  /*63390*/  LDL.LU R27, [R1+0xdc] ;  /* 0x0000dc00011b7983 */ /* 0x000f280000300800 */
[----:B----4-:R-:W-:Y:S04]  /*633a0*/  STL.64 [R1+0x6ef0], R26 ;  /* 0x006ef01a01007387 */ /* 0x010fe80000100a00 */
[----:B---3--:R0:W-:Y:S04]  /*633b0*/  STL.64 [R1+0x6ee8], R24 ;  /* 0x006ee81801007387 */ /* 0x0081e80000100a00 */
[----:B0-----:R-:W3:Y:S04]  /*633c0*/  LDL.LU R24, [R1+0xf0] ;  /* 0x0000f00001187983 */ /* 0x001ee80000300800 */
        /* <DEDUP_REMOVED lines=8> */
[----:B------:R-:W4:Y:S01]  /*63450*/  LDL.LU R27, [R1+0x10c] ;  /* 0x00010c00011b7983 */ /* 0x000f220000300800 */
[----:B------:R-:W-:-:S03]  /*63460*/  IMAD R15, R28, 0x100, R29 ;  /* 0x000001001c0f7824 */ /* 0x000fc600078e021d */
[----:B------:R-:W2:Y:S04]  /*63470*/  LDL.LU R0, [R1+0xdc0] ;  /* 0x000dc00001007983 */ /* 0x000ea80000300800 */
[----:B------:R-:W2:Y:S04]  /*63480*/  LDL.LU R29, [R1+0xdcc] ;  /* 0x000dcc00011d7983 */ /* 0x000ea80000300800 */
[----:B------:R-:W2:Y:S04]  /*63490*/  LDL.LU R28, [R1+0xdc8] ;  /* 0x000dc800011c7983 */ /* 0x000ea80000300800 */
        /* <DEDUP_REMOVED lines=12> */
[----:B------:R-:W2:Y:S04]  /*63560*/  LDL.LU R4, [R1+0x160] ;  /* 0x0001600001047983 */ /* 0x000ea80000300800 */
[----:B------:R-:W2:Y:S04]  /*63570*/  LDL.LU R5, [R1+0x164] ;  /* 0x0001640001057983 */ /* 0x000ea80000300800 */
[----:B------:R-:W2:Y:S04]  /*63580*/  LDL.LU R6, [R1+0x168] ;  /* 0x0001680001067983 */ /* 0x000ea80000300800 */
[----:B------:R-:W2:Y:S04]  /*63590*/  LDL.LU R7, [R1+0x16c] ;  /* 0x00016c0001077983 */ /* 0x000ea80000300800 */
[----:B--2---:R-:W-:Y:S04]  /*635a0*/  STL.64 [R1+0x6f80], R6 ;  /* 0x006f800601007387 */ /* 0x004fe80000100a00 */
[----:B------:R0:W-:Y:S04]  /*635b0*/  STL.64 [R1+0x6f78], R4 ;  /* 0x006f780401007387 */ /* 0x0001e80000100a00 */
[----:B0-----:R-:W2:Y:S04]  /*635c0*/  LDL.LU R4, [R1+0x170] ;  /* 0x0001700001047983 */ /* 0x001ea80000300800 */
        /* <DEDUP_REMOVED lines=29> */
[----:B------:R-:W-:-:S02]  /*637a0*/  F2FP.F16.E4M3.UNPACK_B R12, R12 ;  /* 0x0000000cff0c723e */ /* 0x000fc400020006ff */
[----:B------:R-:W-:Y:S02]  /*637b0*/  F2FP.F16.E4M3.UNPACK_B R13, R13 ;  /* 0x0000000dff0d723e */ /* 0x000fe400020006ff */
[----:B------:R-:W-:Y:S02]  /*637c0*/  F2FP.F16.E4M3.UNPACK_B R14, R14 ;  /* 0x0000000eff0e723e */ /* 0x000fe400020006ff */
[----:B------:R-:W-:Y:S01]  /*637d0*/  F2FP.F16.E4M3.UNPACK_B R15, R15 ;  /* 0x0000000fff0f723e */ /* 0x000fe200020006ff */
[----:B----4-:R-:W-:Y:S04]  /*637e0*/  STL.64 [R1+0x6f50], R26 ;  /* 0x006f501a01007387 */ /* 0x010fe80000100a00 */
[----:B---3--:R0:W-:Y:S04]  /*637f0*/  STL.64 [R1+0x6f48], R24 ;  /* 0x006f481801007387 */ /* 0x0081e80000100a00 */
[----:B0-----:R-:W3:Y:S04]  /*63800*/  LDL.LU R24, [R1+0x140] ;  /* 0x0001400001187983 */ /* 0x001ee80000300800 */
[----:B------:R-:W3:Y:S04]  /*63810*/  LDL.LU R25, [R1+0x144] ;  /* 0x0001440001197983 */ /* 0x000ee80000300800 */
[----:B------:R-:W4:Y:S04]  /*63820*/  LDL.LU R26, [R1+0x148] ;  /* 0x00014800011a7983 */ /* 0x000f280000300800 */
[----:B------:R-:W4:Y:S01]  /*63830*/  LDL.LU R27, [R1+0x14c] ;  /* 0x00014c00011b7983 */ /* 0x000f220000300800 */
[C---:B--2---:R-:W-:Y:S03]  /*63840*/  HMMA.16816.F32 R16, R12.reuse, R20, R16 ;  /* 0x000000140c10723c */ /* 0x044fe60000001810 */
[----:B----4-:R-:W-:Y:S04]  /*63850*/  STL.64 [R1+0x6f60], R26 ;  /* 0x006f601a01007387 */ /* 0x010fe80000100a00 */
[----:B---3--:R0:W-:Y:S04]  /*63860*/  STL.64 [R1+0x6f58], R24 ;  /* 0x006f581801007387 */ /* 0x0081e80000100a00 */
[----:B0-----:R-:W2:Y:S04]  /*63870*/  LDL.LU R24, [R1+0x150] ;  /* 0x0001500001187983 */ /* 0x001ea80000300800 */
[----:B------:R-:W2:Y:S04]  /*63880*/  LDL.LU R25, [R1+0x154] ;  /* 0x0001540001197983 */ /* 0x000ea80000300800 */
[----:B------:R-:W2:Y:S04]  /*63890*/  LDL.LU R26, [R1+0x158] ;  /* 0x00015800011a7983 */ /* 0x000ea80000300800 */
[----:B------:R-:W2:Y:S04]  /*638a0*/  LDL.LU R27, [R1+0x15c] ;  /* 0x00015c00011b7983 */ /* 0x000ea80000300800 */
[----:B------:R-:W-:Y:S04]  /*638b0*/  STL.64 [R1+0x980], R16 ;  /* 0x0009801001007387 */ /* 0x000fe80000100a00 */
[----:B------:R0:W-:Y:S04]  /*638c0*/  STL.64 [R1+0x988], R18 ;  /* 0x0009881201007387 */ /* 0x0001e80000100a00 */
[----:B0-----:R-:W3:Y:S04]  /*638d0*/  LDL.LU.64 R18, [R1+0x6fb0] ;  /* 0x006fb00001127983 */ /* 0x001ee80000300a00 */
[----:B------:R-:W4:Y:S01]  /*638e0*/  LDL.LU.64 R16, [R1+0x6fa8] ;  /* 0x006fa80001107983 */ /* 0x000f220000300a00 */
[C---:B---3--:R-:W-:Y:S08]  /*638f0*/  HMMA.16816.F32 R4, R12.reuse, R18, R4 ;  /* 0x000000120c04723c */ /* 0x048ff00000001804 */
[C---:B----4-:R-:W-:Y:S11]  /*63900*/  HMMA.16816.F32 R8, R12.reuse, R16, R8 ;  /* 0x000000100c08723c */ /* 0x050ff60000001808 */
[----:B------:R-:W-:Y:S04]  /*63910*/  STL.64 [R1+0x940], R4 ;  /* 0x0009400401007387 */ /* 0x000fe80000100a00 */
[----:B------:R0:W-:Y:S04]  /*63920*/  STL.64 [R1+0x948], R6 ;  /* 0x0009480601007387 */ /* 0x0001e80000100a00 */
[----:B0-----:R-:W3:Y:S04]  /*63930*/  LDL.LU.64 R6, [R1+0x6fa0] ;  /* 0x006fa00001067983 */ /* 0x001ee80000300a00 */
[----:B------:R-:W3:Y:S04]  /*63940*/  LDL.LU.64 R4, [R1+0x6f98] ;  /* 0x006f980001047983 */ /* 0x000ee80000300a00 */
        /* <DEDUP_REMOVED lines=27> */
[----:B------:R-:W2:Y:S02]  /*63b00*/  LDL.LU.64 R24, [R1+0x6f48] ;  /* 0x006f480001187983 */ /* 0x000ea40000300a00 */
[----:B--2---:R-:W-:Y:S02]  /*63b10*/  HMMA.16816.F32 R12, R12, R2, R24 ;  /* 0x000000020c0c723c */ /* 0x004fe40000001818 */
[----:B------:R-:W2:Y:S04]  /*63b20*/  LDL.LU.64 R26, [R1+0x6f40] ;  /* 0x006f4000011a7983 */ /* 0x000ea80000300a00 */
[----:B------:R-:W2:-:S13]  /*63b30*/  LDL.LU.64 R24, [R1+0x6f38] ;  /* 0x006f380001187983 */ /* 0x000e9a0000300a00 */
[----:B------:R0:W-:Y:S04]  /*63b40*/  STL.64 [R1+0x800], R12 ;  /* 0x0008000c01007387 */ /* 0x0001e80000100a00 */
[----:B------:R1:W-:Y:S04]  /*63b50*/  STL.64 [R1+0x808], R14 ;  /* 0x0008080e01007387 */ /* 0x0003e80000100a00 */
[----:B0-----:R-:W3:Y:S04]  /*63b60*/  LDL.LU R12, [R1+0xdb0] ;  /* 0x000db000010c7983 */ /* 0x001ee80000300800 */
[----:B------:R-:W4:Y:S04]  /*63b70*/  LDL.LU R13, [R1+0xdbc] ;  /* 0x000dbc00010d7983 */ /* 0x000f280000300800 */
[----:B-1----:R-:W4:Y:S04]  /*63b80*/  LDL.LU R14, [R1+0xdb8] ;  /* 0x000db800010e7983 */ /* 0x002f280000300800 */
[----:B------:R-:W2:Y:S04]  /*63b90*/  LDL.LU R15, [R1+0xdc4] ;  /* 0x000dc400010f7983 */ /* 0x000ea80000300800 */
[----:B------:R0:W-:Y:S04]  /*63ba0*/  STL [R1+0x6ee0], R3 ;  /* 0x006ee00301007387 */ /* 0x0001e80000100800 */
[----:B0-----:R-:W3:Y:S01]  /*63bb0*/  LDL.LU R3, [R1+0xdb4] ;  /* 0x000db40001037983 */ /* 0x001ee20000300800 */
[----:B----4-:R-:W-:-:S02]  /*63bc0*/  IMAD R13, R14, 0x100, R13 ;  /* 0x000001000e0d7824 */ /* 0x010fc400078e020d */
[----:B--2---:R-:W-:Y:S02]  /*63bd0*/  IMAD R14, R0, 0x100, R15 ;  /* 0x00000100000e7824 */ /* 0x004fe400078e020f */
[----:B------:R-:W-:Y:S01]  /*63be0*/  IMAD R15, R28, 0x100, R29 ;  /* 0x000001001c0f7824 */ /* 0x000fe200078e021d */
[----:B------:R-:W-:Y:S02]  /*63bf0*/  F2FP.F16.E4M3.UNPACK_B R13, R13 ;  /* 0x0000000dff0d723e */ /* 0x000fe400020006ff */
[----:B------:R-:W-:Y:S02]  /*63c00*/  F2FP.F16.E4M3.UNPACK_B R14, R14 ;  /* 0x0000000eff0e723e */ /* 0x000fe400020006ff */
[----:B------:R-:W-:Y:S01]  /*63c10*/  F2FP.F16.E4M3.UNPACK_B R15, R15 ;  /* 0x0000000fff0f723e */ /* 0x000fe200020006ff */
[----:B---3--:R-:W-:-:S05]  /*63c20*/  IMAD R12, R12, 0x100, R3 ;  /* 0x000001000c0c7824 */ /* 0x008fca00078e0203 */
[----:B------:R-:W-:-:S07]  /*63c30*/  F2FP.F16.E4M3.UNPACK_B R12, R12 ;  /* 0x0000000cff0c723e */ /* 0x000fce00020006ff */
[----:B------:R-:W-:-:S15]  /*63c40*/  HMMA.16816.F32 R24, R12, R20, R24 ;  /* 0x000000140c18723c */ /* 0x000fde0000001818 */
        /* <DEDUP_REMOVED lines=16> */
[----:B------:R-:W2:Y:S04]  /*63d50*/  LDL.LU.64 R24, [R1+0x6f08] ;  /* 0x006f080001187983 */ /* 0x000ea80000300a00 */
[----:B------:R-:W-:Y:S04]  /*63d60*/  STL.64 [R1+0x6ec0], R18 ;  /* 0x006ec01201007387 */ /* 0x000fe80000100a00 */
[----:B------:R0:W-:Y:S04]  /*63d70*/  STL.64 [R1+0x6eb8], R16 ;  /* 0x006eb81001007387 */ /* 0x0001e80000100a00 */
[----:B0-----:R-:W3:Y:S04]  /*63d80*/  LDL.LU R16, [R1+0xe0] ;  /* 0x0000e00001107983 */ /* 0x001ee80000300800 */
[----:B------:R-:W3:Y:S04]  /*63d90*/  LDL.LU R17, [R1+0xe4] ;  /* 0x0000e40001117983 */ /* 0x000ee80000300800 */
[----:B------:R-:W3:Y:S04]  /*63da0*/  LDL.LU R18, [R1+0xe8] ;  /* 0x0000e80001127983 */ /* 0x000ee80000300800 */
[----:B------:R-:W3:Y:S01]  /*63db0*/  LDL.LU R19, [R1+0xec] ;  /* 0x0000ec0001137983 */ /* 0x000ee20000300800 */
        /* <DEDUP_REMOVED lines=11> */
[----:B------:R-:W2:Y:S01]  /*63e70*/  LDL.LU.64 R24, [R1+0x6ee8] ;  /* 0x006ee80001187983 */ /* 0x000ea20000300a00 */
[----:B---3--:R-:W-:Y:S03]  /*63e80*/  HMMA.16816.F32 R16, R12, R6, R16 ;  /* 0x000000060c10723c */ /* 0x008fe60000001810 */
[----:B------:R-:W-:Y:S04]  /*63e90*/  STL.64 [R1+0x6ea0], R10 ;  /* 0x006ea00a01007387 */ /* 0x000fe80000100a00 */
[----:B------:R-:W-:Y:S04]  /*63ea0*/  STL.64 [R1+0x6e98], R8 ;  /* 0x006e980801007387 */ /* 0x000fe80000100a00 */
[----:B------:R0:W-:Y:S08]  /*63eb0*/  STL.64 [R1+0x6e80], R6 ;  /* 0x006e800601007387 */ /* 0x0001f00000100a00 */
[----:B------:R-:W-:Y:S04]  /*63ec0*/  STL.64 [R1+0x590], R16 ;  /* 0x0005901001007387 */ /* 0x000fe80000100a00 */
[----:B------:R-:W-:Y:S04]  /*63ed0*/  STL.64 [R1+0x598], R18 ;  /* 0x0005981201007387 */ /* 0x000fe80000100a00 */
[----:B------:R1:W-:Y:S01]  /*63ee0*/  STL.64 [R1+0x6e78], R4 ;  /* 0x006e780401007387 */ /* 0x0003e20000100a00 */
[----:B0-----:R-:W-:-:S02]  /*63ef0*/  IMAD.MOV.U32 R7, RZ, RZ, R22 ;  /* 0x000000ffff077224 */ /* 0x001fc400078e0016 */
[----:B------:R-:W-:Y:S01]  /*63f00*/  IMAD.MOV.U32 R6, RZ, RZ, R23 ;  /* 0x000000ffff067224 */ /* 0x000fe200078e0017 */
[----:B--2---:R-:W-:-:S15]  /*63f10*/  HMMA.16816.F32 R8, R12, R4, R24 ;  /* 0x000000040c08723c */ /* 0x004fde0000001818 */
[----:B------:R-:W-:-:S04]  /*63f20*/  NOP ;  /* 0x0000000000007918 */ /* 0x000fc80000000000 */
[----:B------:R0:W-:Y:S04]  /*63f30*/  STL.64 [R1+0x560], R8 ;  /* 0x0005600801007387 */ /* 0x0001e80000100a00 */
[----:B------:R2:W-:Y:S04]  /*63f40*/  STL.64 [R1+0x568], R10 ;  /* 0x0005680a01007387 */ /* 0x0005e80000100a00 */
[----:B-1----:R-:W3:Y:S04]  /*63f50*/  LDL.LU R4, [R1+0x80] ;  /* 0x0000800001047983 */ /* 0x002ee80000300800 */
[----:B------:R-:W3:Y:S04]  /*63f60*/  LDL.LU R5, [R1+0x84] ;  /* 0x0000840001057983 */ /* 0x000ee80000300800 */
[----:B------:R-:W4:Y:S04]  /*63f70*/  LDL.LU R0, [R1+0xdd4] ;  /* 0x000dd40001007983 */ /* 0x000f280000300800 */
[----:B------:R-:W4:Y:S04]  /*63f80*/  LDL.LU R22, [R1+0xdd0] ;  /* 0x000dd00001167983 */ /* 0x000f280000300800 */
[----:B------:R-:W3:Y:S04]  /*63f90*/  LDL.LU R3, [R1+0xddc] ;  /* 0x000ddc0001037983 */ /* 0x000ee80000300800 */
[----:B------:R-:W3:Y:S04]  /*63fa0*/  LDL.LU R23, [R1+0xdd8] ;  /* 0x000dd80001177983 */ /* 0x000ee80000300800 */
[----:B------:R-:W3:Y:S04]  /*63fb0*/  LDL.LU R28, [R1+0xde4] ;  /* 0x000de400011c7983 */ /* 0x000ee80000300800 */
[----:B------:R-:W3:Y:S04]  /*63fc0*/  LDL.LU R24, [R1+0xde0] ;  /* 0x000de00001187983 */ /* 0x000ee80000300800 */
[----:B------:R-:W3:Y:S04]  /*63fd0*/  LDL.LU R29, [R1+0xdec] ;  /* 0x000dec00011d7983 */ /* 0x000ee80000300800 */
[----:B------:R-:W3:Y:S04]  /*63fe0*/  LDL.LU R25, [R1+0xde8] ;  /* 0x000de80001197983 */ /* 0x000ee80000300800 */
[----:B0-----:R-:W3:Y:S04]  /*63ff0*/  LDL.LU R8, [R1+0xa0] ;  /* 0x0000a00001087983 */ /* 0x001ee80000300800 */
[----:B------:R-:W3:Y:S04]  /*64000*/  LDL.LU R9, [R1+0xa4] ;  /* 0x0000a40001097983 */ /* 0x000ee80000300800 */
[----:B--2---:R-:W2:Y:S04]  /*64010*/  LDL.LU R10, [R1+0xa8] ;  /* 0x0000a800010a7983 */ /* 0x004ea80000300800 */
[----:B------:R-:W2:Y:S04]  /*64020*/  LDL.LU R11, [R1+0xac] ;  /* 0x0000ac00010b7983 */ /* 0x000ea80000300800 */
        /* <DEDUP_REMOVED lines=10> */
[----:B------:R-:W-:Y:S04]  /*640d0*/  STL.64 [R1+0x6eb0], R10 ;  /* 0x006eb00a01007387 */ /* 0x000fe80000100a00 */
[----:B---3--:R0:W-:Y:S01]  /*640e0*/  STL.64 [R1+0x6ea8], R8 ;  /* 0x006ea80801007387 */ /* 0x0081e20000100a00 */
[----:B----4-:R-:W-:-:S03]  /*640f0*/  IMAD R22, R22, 0x100, R0 ;  /* 0x0000010016167824 */ /* 0x010fc600078e0200 */
[----:B0-----:R-:W3:Y:S04]  /*64100*/  LDL.LU R8, [R1+0xb0] ;  /* 0x0000b00001087983 */ /* 0x001ee80000300800 */
[----:B------:R-:W3:Y:S04]  /*64110*/  LDL.LU R9, [R1+0xb4] ;  /* 0x0000b40001097983 */ /* 0x000ee80000300800 */
[----:B------:R-:W3:Y:S04]  /*64120*/  LDL.LU R10, [R1+0xb8] ;  /* 0x0000b800010a7983 */ /* 0x000ee80000300800 */
[----:B------:R-:W3:Y:S04]  /*64130*/  LDL.LU R11, [R1+0xbc] ;  /* 0x0000bc00010b7983 */ /* 0x000ee80000300800 */
[----:B------:R-:W-:Y:S04]  /*64140*/  STL.64 [R1+0x6e90], R6 ;  /* 0x006e900601007387 */ /* 0x000fe80000100a00 */
[----:B------:R0:W-:Y:S01]  /*64150*/  STL.64 [R1+0x6e88], R4 ;  /* 0x006e880401007387 */ /* 0x0001e20000100a00 */
[----:B------:R-:W-:-:S03]  /*64160*/  IMAD R23, R23, 0x100, R3 ;  /* 0x0000010017177824 */ /* 0x000fc600078e0203 */
[----:B0-----:R-:W4:Y:S04]  /*64170*/  LDL.LU R4, [R1+0x90] ;  /* 0x0000900001047983 */ /* 0x001f280000300800 */
[----:B------:R-:W4:Y:S04]  /*64180*/  LDL.LU R5, [R1+0x94] ;  /* 0x0000940001057983 */ /* 0x000f280000300800 */
[----:B------:R-:W4:Y:S04]  /*64190*/  LDL.LU R6, [R1+0x98] ;  /* 0x0000980001067983 */ /* 0x000f280000300800 */
[----:B------:R-:W4:Y:S04]  /*641a0*/  LDL.LU R7, [R1+0x9c] ;  /* 0x00009c0001077983 */ /* 0x000f280000300800 */
[----:B------:R-:W2:Y:S04]  /*641b0*/  LDL.LU R26, [R1+0xe00] ;  /* 0x000e0000011a7983 */ /* 0x000ea80000300800 */
[----:B------:R-:W2:Y:S04]  /*641c0*/  LDL.LU R27, [R1+0xe0c] ;  /* 0x000e0c00011b7983 */ /* 0x000ea80000300800 */
[----:B------:R-:W2:Y:S04]  /*641d0*/  LDL.LU R0, [R1+0xe08] ;  /* 0x000e080001007983 */ /* 0x000ea80000300800 */
[----:B------:R-:W2:Y:S01]  /*641e0*/  LDL.LU R3, [R1+0x6ee0] ;  /* 0x006ee00001037983 */ /* 0x000ea20000300800 */
[----:B------:R-:W-:-:S02]  /*641f0*/  IMAD R24, R24, 0x100, R28 ;  /* 0x0000010018187824 */ /* 0x000fc400078e021c */
[----:B------:R-:W-:Y:S01]  /*64200*/  IMAD R25, R25, 0x100, R29 ;  /* 0x0000010019197824 */ /* 0x000fe200078e021d */
[----:B------:R-:W3:Y:S04]  /*64210*/  LDL.LU R28, [R1+0x6edc] ;  /* 0x006edc00011c7983 */ /* 0x000ee80000300800 */
[----:B------:R-:W3:Y:S01]  /*64220*/  LDL.LU R29, [R1+0x6ed8] ;  /* 0x006ed800011d7983 */ /* 0x000ee20000300800 */
[----:B--2---:R-:W-:Y:S03]  /*64230*/  HMMA.16816.F32 R12, R12, R2, R16 ;  /* 0x000000020c0c723c */ /* 0x004fe60000001810 */
[----:B------:R-:W2:Y:S04]  /*64240*/  LDL.LU.64 R18, [R1+0x6ed0] ;  /* 0x006ed00001127983 */ /* 0x000ea80000300a00 */
[----:B------:R-:W2:-:S12]  /*64250*/  LDL.LU.64 R16, [R1+0x6ec8] ;  /* 0x006ec80001107983 */ /* 0x000e980000300a00 */
[----:B------:R0:W-:Y:S04]  /*64260*/  STL.64 [R1+0x3b0], R12 ;  /* 0x0003b00c01007387 */ /* 0x0001e80000100a00 */
[----:B------:R1:W-:Y:S01]  /*64270*/  STL.64 [R1+0x3b8], R14 ;  /* 0x0003b80e01007387 */ /* 0x0003e20000100a00 */
[----:B0-----:R-:W-:Y:S02]  /*64280*/  F2FP.F16.E4M3.UNPACK_B R12, R22 ;  /* 0x00000016ff0c723e */ /* 0x001fe400020006ff */
[----:B------:R-:W-:Y:S01]  /*64290*/  F2FP.F16.E4M3.UNPACK_B R13, R23 ;  /* 0x00000017ff0d723e */ /* 0x000fe200020006ff */
[----:B------:R-:W3:Y:S04]  /*642a0*/  LDL.LU R22, [R1+0xdf0] ;  /* 0x000df00001167983 */ /* 0x000ee80000300800 */
[----:B------:R-:W3:Y:S01]  /*642b0*/  LDL.LU R23, [R1+0xdf8] ;  /* 0x000df80001177983 */ /* 0x000ee20000300800 */
[----:B-1----:R-:W-:-:S02]  /*642c0*/  F2FP.F16.E4M3.UNPACK_B R14, R24 ;  /* 0x00000018ff0e723e */ /* 0x002fc400020006ff */
[----:B------:R-:W-:Y:S01]  /*642d0*/  F2FP.F16.E4M3.UNPACK_B R15, R25 ;  /* 0x00000019ff0f723e */ /* 0x000fe200020006ff */
[----:B------:R-:W3:Y:S04]  /*642e0*/  LDL.LU R24, [R1+0xe04] ;  /* 0x000e040001187983 */ /* 0x000ee80000300800 */
[----:B------:R-:W3:Y:S04]  /*642f0*/  LDL.LU R25, [R1+0xdfc] ;  /* 0x000dfc0001197983 */ /* 0x000ee80000300800 */
[----:B------:R-:W-:Y:S01]  /*64300*/  STL.64 [R1+0x6e70], R26 ;  /* 0x006e701a01007387 */ /* 0x000fe20000100a00 */
[C---:B--2---:R-:W-:Y:S03]  /*64310*/  HMMA.16816.F32 R16, R12.reuse, R20, R16 ;  /* 0x000000140c10723c */ /* 0x044fe60000001810 */
        /* <DEDUP_REMOVED lines=8> */
[----:B------:R-:W2:Y:S01]  /*643a0*/  LDL.LU.64 R16, [R1+0x6eb8] ;  /* 0x006eb80001107983 */ /* 0x000ea20000300a00 */
[----:B---3--:R-:W-:-:S15]  /*643b0*/  HMMA.16816.F32 R8, R12, R18, R8 ;  /* 0x000000120c08723c */ /* 0x008fde0000001808 */
        /* <DEDUP_REMOVED lines=9> */
[----:B0-----:R-:W4:Y:S04]  /*64450*/  LDL.LU.64 R10, [R1+0x6ea0] ;  /* 0x006ea000010a7983 */ /* 0x001f280000300a00 */
[----:B------:R-:W2:Y:S04]  /*64460*/  LDL.LU.64 R8, [R1+0x6e98] ;  /* 0x006e980001087983 */ /* 0x000ea80000300a00 */
[----:B------:R0:W-:Y:S04]  /*64470*/  STL.64 [R1+0x6e50], R18 ;  /* 0x006e501201007387 */ /* 0x0001e80000100a00 */
[----:B0-----:R-:W3:Y:S04]  /*64480*/  LDL.LU R19, [R1+0xdf4] ;  /* 0x000df40001137983 */ /* 0x001ee80000300800 */
[----:B------:R-:W-:Y:S01]  /*64490*/  STL.64 [R1+0x6e48], R16 ;  /* 0x006e481001007387 */ /* 0x000fe20000100a00 */
        /* <DEDUP_REMOVED lines=24> */
[----:B----4-:R-:W-:Y:S01]  /*64620*/  HMMA.16816.F32 R8, R12, R4, R8 ;  /* 0x000000040c08723c */ /* 0x010fe20000001808 */
[----:B---3--:R-:W-:-:S02]  /*64630*/  IMAD R22, R22, 0x100, R19 ;  /* 0x0000010016167824 */ /* 0x008fc400078e0213 */
[----:B------:R-:W-:Y:S04]  /*64640*/  STL.64 [R1+0x6e10], R6 ;  /* 0x006e100601007387 */ /* 0x000fe80000100a00 */
[----:B------:R-:W-:-:S12]  /*64650*/  STL.64 [R1+0x6e08], R4 ;  /* 0x006e080401007387 */ /* 0x000fd80000100a00 */
[----:B------:R-:W-:Y:S04]  /*64660*/  STL.64 [R1+0x180], R8 ;  /* 0x0001800801007387 */ /* 0x000fe80000100a00 */
[----:B------:R-:W-:Y:S01]  /*64670*/  STL.64 [R1+0x188], R10 ;  /* 0x0001880a01007387 */ /* 0x000fe20000100a00 */
[----:B--2---:R-:W-:-:S05]  /*64680*/  IMAD R23, R23, 0x100, R25 ;  /* 0x0000010017177824 */ /* 0x004fca00078e0219 */
[----:B------:R-:W-:Y:S04]  /*64690*/  STL.64 [R1+0x6e60], R22 ;  /* 0x006e601601007387 */ /* 0x000fe80000100a00 */
[----:B------:R0:W-:Y:S04]  /*646a0*/  STL.64 [R1+0x6e58], R20 ;  /* 0x006e581401007387 */ /* 0x0001e80000100a00 */
[----:B0-----:R-:W2:Y:S04]  /*646b0*/  LDL.LU R20, [R1+0x1d0] ;  /* 0x0001d00001147983 */ /* 0x001ea80000300800 */
[----:B------:R-:W2:Y:S04]  /*646c0*/  LDL.LU R21, [R1+0x1d4] ;  /* 0x0001d40001157983 */ /* 0x000ea80000300800 */
[----:B------:R-:W2:Y:S04]  /*646d0*/  LDL.LU R22, [R1+0x1d8] ;  /* 0x0001d80001167983 */ /* 0x000ea80000300800 */
[----:B------:R-:W2:Y:S04]  /*646e0*/  LDL.LU R23, [R1+0x1dc] ;  /* 0x0001dc0001177983 */ /* 0x000ea80000300800 */
[----:B------:R-:W3:Y:S04]  /*646f0*/  LDL.LU R8, [R1+0x210] ;  /* 0x0002100001087983 */ /* 0x000ee80000300800 */
[----:B------:R-:W3:Y:S04]  /*64700*/  LDL.LU R9, [R1+0x214] ;  /* 0x0002140001097983 */ /* 0x000ee80000300800 */
[----:B------:R-:W4:Y:S04]  /*64710*/  LDL.LU R10, [R1+0x218] ;  /* 0x00021800010a7983 */ /* 0x000f280000300800 */
[----:B------:R-:W4:Y:S04]  /*64720*/  LDL.LU R11, [R1+0x21c] ;  /* 0x00021c00010b7983 */ /* 0x000f280000300800 */
        /* <DEDUP_REMOVED lines=8> */
[----:B------:R-:W3:Y:S04]  /*647b0*/  LDL.LU R10, [R1+0x208] ;  /* 0x00020800010a7983 */ /* 0x000ee80000300800 */
[----:B------:R-:W3:Y:S04]  /*647c0*/  LDL.LU R11, [R1+0x20c] ;  /* 0x00020c00010b7983 */ /* 0x000ee80000300800 */
[----:B------:R-:W4:Y:S04]  /*647d0*/  LDL.LU R4, [R1+0x230] ;  /* 0x0002300001047983 */ /* 0x000f280000300800 */
[----:B------:R-:W4:Y:S04]  /*647e0*/  LDL.LU R5, [R1+0x234] ;  /* 0x0002340001057983 */ /* 0x000f280000300800 */
[----:B------:R-:W3:Y:S04]  /*647f0*/  LDL.LU R6, [R1+0x238] ;  /* 0x0002380001067983 */ /* 0x000ee80000300800 */
[----:B------:R-:W3:Y:S01]  /*64800*/  LDL.LU R7, [R1+0x23c] ;  /* 0x00023c0001077983 */ /* 0x000ee20000300800 */
[----:B--2---:R-:W-:Y:S03]  /*64810*/  HMMA.16816.F32 R12, R12, R2, R20 ;  /* 0x000000020c0c723c */ /* 0x004fe60000001814 */
[----:B---3--:R-:W-:Y:S04]  /*64820*/  STL.64 [R1+0x6e20], R6 ;  /* 0x006e200601007387 */ /* 0x008fe80000100a00 */
[----:B----4-:R0:W-:Y:S04]  /*64830*/  STL.64 [R1+0x6e18], R4 ;  /* 0x006e180401007387 */ /* 0x0101e80000100a00 */
[----:B0-----:R-:W2:Y:S04]  /*64840*/  LDL.LU R4, [R1+0x220] ;  /* 0x0002200001047983 */ /* 0x001ea80000300800 */
[----:B------:R-:W2:Y:S04]  /*64850*/  LDL.LU R5, [R1+0x224] ;  /* 0x0002240001057983 */ /* 0x000ea80000300800 */
[----:B------:R-:W2:Y:S04]  /*64860*/  LDL.LU R6, [R1+0x228] ;  /* 0x0002280001067983 */ /* 0x000ea80000300800 */
[----:B------:R-:W2:Y:S04]  /*64870*/  LDL.LU R7, [R1+0x22c] ;  /* 0x00022c0001077983 */ /* 0x000ea80000300800 */
[----:B------:R-:W3:Y:S04]  /*64880*/  LDL.LU.64 R22, [R1+0x6e60] ;  /* 0x006e600001167983 */ /* 0x000ee80000300a00 */
[----:B------:R-:W4:Y:S01]  /*64890*/  LDL.LU.64 R20, [R1+0x6e58] ;  /* 0x006e580001147983 */ /* 0x000f220000300a00 */
[----:B------:R-:W-:-:S02]  /*648a0*/  IMAD R24, R26, 0x100, R24 ;  /* 0x000001001a187824 */ /* 0x000fc400078e0218 */
[----:B------:R-:W-:Y:S01]  /*648b0*/  IMAD R25, R0, 0x100, R27 ;  /* 0x0000010000197824 */ /* 0x000fe200078e021b */
[----:B------:R-:W-:Y:S04]  /*648c0*/  STL.64 [R1+0x20], R12 ;  /* 0x0000200c01007387 */ /* 0x000fe80000100a00 */
[----:B------:R0:W-:Y:S02]  /*648d0*/  STL.64 [R1+0x28], R14 ;  /* 0x0000280e01007387 */ /* 0x0001e40000100a00 */
[----:B0-----:R-:W-:Y:S02]  /*648e0*/  F2FP.F16.E4M3.UNPACK_B R14, R24 ;  /* 0x00000018ff0e723e */ /* 0x001fe400020006ff */
[----:B------:R-:W-:Y:S02]  /*648f0*/  F2FP.F16.E4M3.UNPACK_B R15, R25 ;  /* 0x00000019ff0f723e */ /* 0x000fe400020006ff */
[----:B---3--:R-:W-:-:S02]  /*64900*/  F2FP.F16.E4M3.UNPACK_B R12, R22 ;  /* 0x00000016ff0c723e */ /* 0x008fc400020006ff */
[----:B------:R-:W-:Y:S01]  /*64910*/  F2FP.F16.E4M3.UNPACK_B R13, R23 ;  /* 0x00000017ff0d723e */ /* 0x000fe200020006ff */
[----:B------:R-:W3:Y:S04]  /*64920*/  LDL.LU R22, [R1+0xe1c] ;  /* 0x000e1c0001167983 */ /* 0x000ee80000300800 */
[----:B------:R-:W3:Y:S04]  /*64930*/  LDL.LU R23, [R1+0xe24] ;  /* 0x000e240001177983 */ /* 0x000ee80000300800 */
[----:B------:R-:W2:Y:S04]  /*64940*/  LDL.LU R24, [R1+0xe2c] ;  /* 0x000e2c0001187983 */ /* 0x000ea80000300800 */
[----:B------:R-:W2:Y:S01]  /*64950*/  LDL.LU R25, [R1+0xe34] ;  /* 0x000e340001197983 */ /* 0x000ea20000300800 */
[C---:B----4-:R-:W-:Y:S03]  /*64960*/  HMMA.16816.F32 R16, R12.reuse, R20, R16 ;  /* 0x000000140c10723c */ /* 0x050fe60000001810 */
[----:B--2---:R0:W-:Y:S04]  /*64970*/  STL.64 [R1+0x6e00], R24 ;  /* 0x006e001801007387 */ /* 0x0041e80000100a00 */
[----:B0-----:R-:W2:Y:S04]  /*64980*/  LDL.LU R24, [R1+0x240] ;  /* 0x0002400001187983 */ /* 0x001ea80000300800 */
[----:B------:R-:W2:Y:S04]  /*64990*/  LDL.LU R25, [R1+0x244] ;  /* 0x0002440001197983 */ /* 0x000ea80000300800 */
[----:B------:R-:W2:Y:S04]  /*649a0*/  LDL.LU R26, [R1+0x248] ;  /* 0x00024800011a7983 */ /* 0x000ea80000300800 */
[----:B------:R-:W2:Y:S04]  /*649b0*/  LDL.LU R27, [R1+0x24c] ;  /* 0x00024c00011b7983 */ /* 0x000ea80000300800 */
[----:B------:R-:W-:Y:S04]  /*649c0*/  STL.64 [R1+0x170], R16 ;  /* 0x0001701001007387 */ /* 0x000fe80000100a00 */
[----:B------:R0:W-:Y:S04]  /*649d0*/  STL.64 [R1+0x178], R18 ;  /* 0x0001781201007387 */ /* 0x0001e80000100a00 */
[----:B0-----:R-:W4:Y:S04]  /*649e0*/  LDL.LU.64 R18, [R1+0x6e50] ;  /* 0x006e500001127983 */ /* 0x001f280000300a00 */
[----:B------:R-:W2:Y:S04]  /*649f0*/  LDL.LU.64 R16, [R1+0x6e48] ;  /* 0x006e480001107983 */ /* 0x000ea80000300a00 */
[----:B---3--:R-:W-:Y:S04]  /*64a00*/  STL.64 [R1+0x6df8], R22 ;  /* 0x006df81601007387 */ /* 0x008fe80000100a00 */
[----:B------:R0:W-:Y:S04]  /*64a10*/  STL.64 [R1+0x6df0], R20 ;  /* 0x006df01401007387 */ /* 0x0001e80000100a00 */
[----:B0-----:R-:W3:Y:S04]  /*64a20*/  LDL.LU R20, [R1+0x260] ;  /* 0x0002600001147983 */ /* 0x001ee80000300800 */
[----:B------:R-:W3:Y:S04]  /*64a30*/  LDL.LU R21, [R1+0x264] ;  /* 0x0002640001157983 */ /* 0x000ee80000300800 */
[----:B------:R-:W3:Y:S04]  /*64a40*/  LDL.LU R22, [R1+0x268] ;  /* 0x0002680001167983 */ /* 0x000ee80000300800 */
[----:B------:R-:W3:Y:S01]  /*64a50*/  LDL.LU R23, [R1+0x26c] ;  /* 0x00026c0001177983 */ /* 0x000ee20000300800 */
        /* <DEDUP_REMOVED lines=30> */
[----:B------:R0:W-:Y:S04]  /*64c40*/  STL.64 [R1+0x6dc8], R10 ;  /* 0x006dc80a01007387 */ /* 0x0001e80000100a00 */
[----:B0-----:R-:W4:Y:S04]  /*64c50*/  LDL.LU R10, [R1+0xe30] ;  /* 0x000e3000010a7983 */ /* 0x001f280000300800 */
[----:B------:R-:W4:Y:S04]  /*64c60*/  LDL.LU R11, [R1+0xe38] ;  /* 0x000e3800010b7983 */ /* 0x000f280000300800 */
[----:B------:R0:W-:Y:S04]  /*64c70*/  STL.64 [R1+0x6dc0], R8 ;  /* 0x006dc00801007387 */ /* 0x0001e80000100a00 */
[----:B0-----:R-:W4:Y:S04]  /*64c80*/  LDL.LU R8, [R1+0xe20] ;  /* 0x000e200001087983 */ /* 0x001f280000300800 */
[----:B------:R-:W4:Y:S01]  /*64c90*/  LDL.LU R9, [R1+0xe28] ;  /* 0x000e280001097983 */ /* 0x000f220000300800 */
[C---:B--2---:R-:W-:Y:S08]  /*64ca0*/  HMMA.16816.F32 R24, R12.reuse, R6, R24 ;  /* 0x000000060c18723c */ /* 0x044ff00000001818 */
[C---:B---3--:R-:W-:Y:S11]  /*64cb0*/  HMMA.16816.F32 R20, R12.reuse, R4, R20 ;  /* 0x000000040c14723c */ /* 0x048ff60000001814 */
[----:B------:R0:W-:Y:S04]  /*64cc0*/  STL.64 [R1+0x120], R24 ;  /* 0x0001201801007387 */ /* 0x0001e80000100a00 */
[----:B------:R1:W-:Y:S04]  /*64cd0*/  STL.64 [R1+0x128], R26 ;  /* 0x0001281a01007387 */ /* 0x0003e80000100a00 */
[----:B0-----:R-:W4:Y:S04]  /*64ce0*/  LDL.LU.64 R24, [R1+0x6e00] ;  /* 0x006e000001187983 */ /* 0x001f280000300a00 */
[----:B-1----:R-:W2:Y:S04]  /*64cf0*/  LDL.LU R26, [R1+0xe4c] ;  /* 0x000e4c00011a7983 */ /* 0x002ea80000300800 */
[----:B------:R-:W2:Y:S04]  /*64d00*/  LDL.LU R27, [R1+0xe58] ;  /* 0x000e5800011b7983 */ /* 0x000ea80000300800 */
[----:B------:R-:W3:Y:S04]  /*64d10*/  LDL.LU R0, [R1+0xe54] ;  /* 0x000e540001007983 */ /* 0x000ee80000300800 */
[----:B------:R-:W-:Y:S04]  /*64d20*/  STL.64 [R1+0x110], R20 ;  /* 0x0001101401007387 */ /* 0x000fe80000100a00 */
[----:B------:R0:W-:Y:S04]  /*64d30*/  STL.64 [R1+0x118], R22 ;  /* 0x0001181601007387 */ /* 0x0001e80000100a00 */
[----:B0-----:R-:W2:Y:S04]  /*64d40*/  LDL.LU.64 R22, [R1+0x6df8] ;  /* 0x006df80001167983 */ /* 0x001ea80000300a00 */
[----:B------:R-:W3:Y:S04]  /*64d50*/  LDL.LU.64 R20, [R1+0x6df0] ;  /* 0x006df00001147983 */ /* 0x000ee80000300a00 */
[----:B------:R-:W-:Y:S04]  /*64d60*/  STL.64 [R1+0x6da8], R6 ;  /* 0x006da80601007387 */ /* 0x000fe80000100a00 */
[----:B------:R0:W-:Y:S02]  /*64d70*/  STL.64 [R1+0x6da0], R4 ;  /* 0x006da00401007387 */ /* 0x0001e40000100a00 */
[----:B0-----:R-:W-:Y:S01]  /*64d80*/  HMMA.16816.F32 R4, R12, R2, R16 ;  /* 0x000000020c04723c */ /* 0x001fe20000001810 */
[----:B----4-:R-:W-:-:S02]  /*64d90*/  IMAD R24, R24, 0x100, R10 ;  /* 0x0000010018187824 */ /* 0x010fc400078e020a */
[----:B------:R-:W-:Y:S02]  /*64da0*/  IMAD R25, R25, 0x100, R11 ;  /* 0x0000010019197824 */ /* 0x000fe400078e020b */
[----:B--2---:R-:W-:Y:S02]  /*64db0*/  IMAD R22, R22, 0x100, R8 ;  /* 0x0000010016167824 */ /* 0x004fe400078e0208 */
[----:B------:R-:W2:-:S12]  /*64dc0*/  LDL.LU R8, [R1+0x290] ;  /* 0x0002900001087983 */ /* 0x000e980000300800 */
[----:B------:R-:W-:Y:S01]  /*64dd0*/  STL.64 [R1+0x10], R4 ;  /* 0x0000100401007387 */ /* 0x000fe20000100a00 */
[----:B------:R-:W-:-:S03]  /*64de0*/  IMAD R23, R23, 0x100, R9 ;  /* 0x0000010017177824 */ /* 0x000fc600078e0209 */
[----:B------:R-:W-:Y:S04]  /*64df0*/  STL.64 [R1+0x18], R6 ;  /* 0x0000180601007387 */ /* 0x000fe80000100a00 */
[----:B------:R-:W2:Y:S04]  /*64e00*/  LDL.LU R9, [R1+0x294] ;  /* 0x0002940001097983 */ /* 0x000ea80000300800 */
[----:B------:R-:W4:Y:S04]  /*64e10*/  LDL.LU R10, [R1+0x298] ;  /* 0x00029800010a7983 */ /* 0x000f280000300800 */
[----:B------:R-:W4:Y:S04]  /*64e20*/  LDL.LU R11, [R1+0x29c] ;  /* 0x00029c00010b7983 */ /* 0x000f280000300800 */
[----:B----4-:R-:W-:Y:S04]  /*64e30*/  STL.64 [R1+0x6dd8], R10 ;  /* 0x006dd80a01007387 */ /* 0x010fe80000100a00 */
[----:B--2---:R0:W-:Y:S04]  /*64e40*/  STL.64 [R1+0x6dd0], R8 ;  /* 0x006dd00801007387 */ /* 0x0041e80000100a00 */
[----:B0-----:R-:W2:Y:S04]  /*64e50*/  LDL.LU R8, [R1+0x280] ;  /* 0x0002800001087983 */ /* 0x001ea80000300800 */
[----:B------:R-:W2:Y:S04]  /*64e60*/  LDL.LU R9, [R1+0x284] ;  /* 0x0002840001097983 */ /* 0x000ea80000300800 */
[----:B------:R-:W2:Y:S04]  /*64e70*/  LDL.LU R10, [R1+0x288] ;  /* 0x00028800010a7983 */ /* 0x000ea80000300800 */
[----:B------:R-:W2:Y:S04]  /*64e80*/  LDL.LU R11, [R1+0x28c] ;  /* 0x00028c00010b7983 */ /* 0x000ea80000300800 */
[----:B------:R-:W3:Y:S04]  /*64e90*/  LDL.LU R16, [R1+0x270] ;  /* 0x0002700001107983 */ /* 0x000ee80000300800 */
[----:B------:R-:W3:Y:S04]  /*64ea0*/  LDL.LU R17, [R1+0x274] ;  /* 0x0002740001117983 */ /* 0x000ee80000300800 */
[----:B------:R-:W3:Y:S04]  /*64eb0*/  LDL.LU R18, [R1+0x278] ;  /* 0x0002780001127983 */ /* 0x000ee80000300800 */
[----:B------:R-:W3:Y:S04]  /*64ec0*/  LDL.LU R19, [R1+0x27c] ;  /* 0x00027c0001137983 */ /* 0x000ee80000300800 */
[----:B------:R-:W4:Y:S04]  /*64ed0*/  LDL.LU R4, [R1+0x2c0] ;  /* 0x0002c00001047983 */ /* 0x000f280000300800 */
[----:B------:R-:W4:Y:S04]  /*64ee0*/  LDL.LU R5, [R1+0x2c4] ;  /* 0x0002c40001057983 */ /* 0x000f280000300800 */
[----:B------:R-:W2:Y:S04]  /*64ef0*/  LDL.LU R6, [R1+0x2c8] ;  /* 0x0002c80001067983 */ /* 0x000ea80000300800 */
[----:B------:R-:W2:Y:S01]  /*64f00*/  LDL.LU R7, [R1+0x2cc] ;  /* 0x0002cc0001077983 */ /* 0x000ea20000300800 */
[----:B------:R-:W-:-:S02]  /*64f10*/  F2FP.F16.E4M3.UNPACK_B R12, R22 ;  /* 0x00000016ff0c723e */ /* 0x000fc400020006ff */
[----:B------:R-:W-:Y:S02]  /*64f20*/  F2FP.F16.E4M3.UNPACK_B R13, R23 ;  /* 0x00000017ff0d723e */ /* 0x000fe400020006ff */
[----:B------:R-:W-:Y:S02]  /*64f30*/  F2FP.F16.E4M3.UNPACK_B R14, R24 ;  /* 0x00000018ff0e723e */ /* 0x000fe400020006ff */
[----:B------:R-:W-:Y:S01]  /*64f40*/  F2FP.F16.E4M3.UNPACK_B R15, R25 ;  /* 0x00000019ff0f723e */ /* 0x000fe200020006ff */
[----:B--2---:R-:W-:Y:S04]  /*64f50*/  STL.64 [R1+0x6db8], R6 ;  /* 0x006db80601007387 */ /* 0x004fe80000100a00 */
[----:B----4-:R0:W-:Y:S04]  /*64f60*/  STL.64 [R1+0x6db0], R4 ;  /* 0x006db00401007387 */ /* 0x0101e80000100a00 */
[----:B0-----:R-:W2:Y:S04]  /*64f70*/  LDL.LU R4, [R1+0x2a0] ;  /* 0x0002a00001047983 */ /* 0x001ea80000300800 */
[----:B------:R-:W2:Y:S04]  /*64f80*/  LDL.LU R5, [R1+0x2a4] ;  /* 0x0002a40001057983 */ /* 0x000ea80000300800 */
[----:B------:R-:W2:Y:S04]  /*64f90*/  LDL.LU R6, [R1+0x2a8] ;  /* 0x0002a80001067983 */ /* 0x000ea80000300800 */
[----:B------:R-:W2:Y:S04]  /*64fa0*/  LDL.LU R7, [R1+0x2ac] ;  /* 0x0002ac0001077983 */ /* 0x000ea80000300800 */
[----:B------:R-:W4:Y:S04]  /*64fb0*/  LDL.LU R22, [R1+0xe3c] ;  /* 0x000e3c0001167983 */ /* 0x000f280000300800 */
[----:B------:R-:W2:Y:S04]  /*64fc0*/  LDL.LU R23, [R1+0xe44] ;  /* 0x000e440001177983 */ /* 0x000ea80000300800 */
[----:B------:R-:W2:Y:S04]  /*64fd0*/  LDL.LU R24, [R1+0xe50] ;  /* 0x000e500001187983 */ /* 0x000ea80000300800 */
[----:B------:R-:W2:Y:S04]  /*64fe0*/  LDL.LU R25, [R1+0xe48] ;  /* 0x000e480001197983 */ /* 0x000ea80000300800 */
[----:B------:R-:W-:Y:S01]  /*64ff0*/  STL.64 [R1+0x6d88], R26 ;  /* 0x006d881a01007387 */ /* 0x000fe20000100a00 */
[C---:B---3--:R-:W-:Y:S03]  /*65000*/  HMMA.16816.F32 R16, R12.reuse, R20, R16 ;  /* 0x000000140c10723c */ /* 0x048fe60000001810 */
[----:B--2---:R0:W-:Y:S04]  /*65010*/  STL.64 [R1+0x6d80], R24 ;  /* 0x006d801801007387 */ /* 0x0041e80000100a00 */
[----:B0-----:R-:W2:Y:S04]  /*65020*/  LDL.LU R24, [R1+0x2f0] ;  /* 0x0002f00001187983 */ /* 0x001ea80000300800 */
[----:B------:R-:W2:Y:S04]  /*65030*/  LDL.LU R25, [R1+0x2f4] ;  /* 0x0002f40001197983 */ /* 0x000ea80000300800 */
[----:B------:R-:W3:Y:S04]  /*65040*/  LDL.LU R26, [R1+0x2f8] ;  /* 0x0002f800011a7983 */ /* 0x000ee80000300800 */
[----:B------:R-:W3:Y:S04]  /*65050*/  LDL.LU R27, [R1+0x2fc] ;  /* 0x0002fc00011b7983 */ /* 0x000ee80000300800 */
[----:B---3--:R-:W-:Y:S04]  /*65060*/  STL.64 [R1+0x6d98], R26 ;  /* 0x006d981a01007387 */ /* 0x008fe80000100a00 */
[----:B--2---:R0:W-:Y:S04]  /*65070*/  STL.64 [R1+0x6d90], R24 ;  /* 0x006d901801007387 */ /* 0x0041e80000100a00 */
        /* <DEDUP_REMOVED lines=39> */
[----:B0-----:R-:W4:Y:S04]  /*652f0*/  LDL.LU R11, [R1+0xe40] ;  /* 0x000e4000010b7983 */ /* 0x001f280000300800 */
[----:B------:R-:W-:Y:S01]  /*65300*/  STL.64 [R1+0x6d40], R8 ;  /* 0x006d400801007387 */ /* 0x000fe20000100a00 */
[----:B--2---:R-:W-:-:S15]  /*65310*/  HMMA.16816.F32 R24, R12, R6, R24 ;  /* 0x000000060c18723c */ /* 0x004fde0000001818 */
[----:B------:R-:W-:-:S04]  /*65320*/  NOP ;  /* 0x0000000000007918 */ /* 0x000fc80000000000 */
[----:B------:R-:W-:Y:S04]  /*65330*/  STL.64 [R1+0xb0], R24 ;  /* 0x0000b01801007387 */ /* 0x000fe80000100a00 */
[----:B------:R0:W-:Y:S04]  /*65340*/  STL.64 [R1+0xb8], R26 ;  /* 0x0000b81a01007387 */ /* 0x0001e80000100a00 */
[----:B0-----:R-:W3:Y:S04]  /*65350*/  LDL.LU.64 R26, [R1+0x6d98] ;  /* 0x006d9800011a7983 */ /* 0x001ee80000300a00 */
[----:B------:R-:W3:Y:S01]  /*65360*/  LDL.LU.64 R24, [R1+0x6d90] ;  /* 0x006d900001187983 */ /* 0x000ee20000300a00 */
[----:B----4-:R-:W-:-:S02]  /*65370*/  IMAD R22, R22, 0x100, R11 ;  /* 0x0000010016167824 */ /* 0x010fc400078e020b */
[C---:B------:R-:W-:Y:S08]  /*65380*/  HMMA.16816.F32 R8, R12.reuse, R2, R16 ;  /* 0x000000020c08723c */ /* 0x040ff00000001810 */
        /* <DEDUP_REMOVED lines=8> */
[----:B0-----:R-:W4:Y:S04]  /*65410*/  LDL.LU R4, [R1+0x350] ;  /* 0x0003500001047983 */ /* 0x001f280000300800 */
[----:B------:R-:W-:Y:S04]  /*65420*/  STL.64 [R1], R8 ;  /* 0x0000000801007387 */ /* 0x000fe80000100a00 */
[----:B------:R-:W-:Y:S04]  /*65430*/  STL.64 [R1+0x8], R10 ;  /* 0x0000080a01007387 */ /* 0x000fe80000100a00 */
[----:B------:R-:W4:Y:S01]  /*65440*/  LDL.LU R5, [R1+0x354] ;  /* 0x0003540001057983 */ /* 0x000f220000300800 */
[----:B------:R-:W-:-:S02]  /*65450*/  IMAD.MOV.U32 R6, RZ, RZ, R29 ;  /* 0x000000ffff067224 */ /* 0x000fc400078e001d */
[----:B------:R-:W-:Y:S01]  /*65460*/  IMAD.MOV.U32 R7, RZ, RZ, R28 ;  /* 0x000000ffff077224 */ /* 0x000fe200078e001c */
[----:B------:R-:W2:Y:S04]  /*65470*/  LDL.LU R29, [R1+0x6d7c] ;  /* 0x006d7c00011d7983 */ /* 0x000ea80000300800 */
[----:B------:R-:W2:Y:S04]  /*65480*/  LDL.LU R28, [R1+0x6d78] ;  /* 0x006d7800011c7983 */ /* 0x000ea80000300800 */
[----:B------:R-:W-:Y:S04]  /*65490*/  STL.64 [R1+0x6d38], R6 ;  /* 0x006d380601007387 */ /* 0x000fe80000100a00 */
[----:B----4-:R0:W-:Y:S04]  /*654a0*/  STL.64 [R1+0x6d30], R4 ;  /* 0x006d300401007387 */ /* 0x0101e80000100a00 */
[----:B0-----:R-:W4:Y:S04]  /*654b0*/  LDL.LU R4, [R1+0x340] ;  /* 0x0003400001047983 */ /* 0x001f280000300800 */
[----:B------:R-:W4:Y:S04]  /*654c0*/  LDL.LU R5, [R1+0x344] ;  /* 0x0003440001057983 */ /* 0x000f280000300800 */
[----:B------:R-:W3:Y:S04]  /*654d0*/  LDL.LU R6, [R1+0x348] ;  /* 0x0003480001067983 */ /* 0x000ee80000300800 */
[----:B------:R-:W3:Y:S01]  /*654e0*/  LDL.LU R7, [R1+0x34c] ;  /* 0x00034c0001077983 */ /* 0x000ee20000300800 */
[----:B--2---:R-:W-:-:S02]  /*654f0*/  IMAD.MOV.U32 R10, RZ, RZ, R28 ;  /* 0x000000ffff0a7224 */ /* 0x004fc400078e001c */
[----:B------:R-:W-:Y:S01]  /*65500*/  IMAD.MOV.U32 R11, RZ, RZ, R29 ;  /* 0x000000ffff0b7224 */ /* 0x000fe200078e001d */
[----:B---3--:R-:W-:Y:S04]  /*65510*/  STL.64 [R1+0x6d58], R6 ;  /* 0x006d580601007387 */ /* 0x008fe80000100a00 */
[----:B----4-:R0:W-:Y:S04]  /*65520*/  STL.64 [R1+0x6d50], R4 ;  /* 0x006d500401007387 */ /* 0x0101e80000100a00 */
[----:B------:R-:W2:Y:S04]  /*65530*/  LDL.LU R8, [R1+0x330] ;  /* 0x0003300001087983 */ /* 0x000ea80000300800 */
[----:B------:R-:W2:Y:S04]  /*65540*/  LDL.LU R9, [R1+0x334] ;  /* 0x0003340001097983 */ /* 0x000ea80000300800 */
[----:B------:R-:W3:Y:S04]  /*65550*/  LDL.LU R28, [R1+0x6d74] ;  /* 0x006d7400011c7983 */ /* 0x000ee80000300800 */
[----:B------:R-:W4:Y:S04]  /*65560*/  LDL.LU R29, [R1+0x6d70] ;  /* 0x006d7000011d7983 */ /* 0x000f280000300800 */
[----:B0-----:R-:W2:Y:S04]  /*65570*/  LDL.LU R4, [R1+0x320] ;  /* 0x0003200001047983 */ /* 0x001ea80000300800 */
[----:B------:R-:W2:Y:S04]  /*65580*/  LDL.LU R5, [R1+0x324] ;  /* 0x0003240001057983 */ /* 0x000ea80000300800 */
[----:B------:R-:W2:Y:S04]  /*65590*/  LDL.LU R6, [R1+0x328] ;  /* 0x0003280001067983 */ /* 0x000ea80000300800 */
[----:B------:R-:W2:Y:S04]  /*655a0*/  LDL.LU R7, [R1+0x32c] ;  /* 0x00032c0001077983 */ /* 0x000ea80000300800 */
[----:B------:R-:W2:Y:S04]  /*655b0*/  LDL.LU R16, [R1+0x310] ;  /* 0x0003100001107983 */ /* 0x000ea80000300800 */
[----:B------:R-:W2:Y:S04]  /*655c0*/  LDL.LU R17, [R1+0x314] ;  /* 0x0003140001117983 */ /* 0x000ea80000300800 */
[----:B------:R0:W-:Y:S04]  /*655d0*/  STL [R1+0x6cf4], R2 ;  /* 0x006cf40201007387 */ /* 0x0001e80000100800 */
[----:B0-----:R-:W2:Y:S01]  /*655e0*/  LDL.LU R2, [R1+0xe68] ;  /* 0x000e680001027983 */ /* 0x001ea20000300800 */
[----:B------:R-:W-:-:S02]  /*655f0*/  IMAD R23, R23, 0x100, R25 ;  /* 0x0000010017177824 */ /* 0x000fc400078e0219 */
[----:B------:R-:W-:Y:S02]  /*65600*/  IMAD R24, R26, 0x100, R24 ;  /* 0x000001001a187824 */ /* 0x000fe400078e0218 */
[----:B------:R-:W-:Y:S01]  /*65610*/  IMAD R25, R0, 0x100, R27 ;  /* 0x0000010000197824 */ /* 0x000fe200078e021b */
[----:B------:R-:W-:Y:S02]  /*65620*/  F2FP.F16.E4M3.UNPACK_B R12, R22 ;  /* 0x00000016ff0c723e */ /* 0x000fe400020006ff */
[----:B------:R-:W-:Y:S02]  /*65630*/  F2FP.F16.E4M3.UNPACK_B R13, R23 ;  /* 0x00000017ff0d723e */ /* 0x000fe400020006ff */
[----:B------:R-:W-:Y:S02]  /*65640*/  F2FP.F16.E4M3.UNPACK_B R14, R24 ;  /* 0x00000018ff0e723e */ /* 0x000fe400020006ff */
[----:B------:R-:W-:Y:S01]  /*65650*/  F2FP.F16.E4M3.UNPACK_B R15, R25 ;  /* 0x00000019ff0f723e */ /* 0x000fe200020006ff */
[----:B---3--:R-:W-:-:S02]  /*65660*/  IMAD.MOV.U32 R19, RZ, RZ, R28 ;  /* 0x000000ffff137224 */ /* 0x008fc400078e001c */
[----:B----4-:R-:W-:Y:S01]  /*65670*/  IMAD.MOV.U32 R18, RZ, RZ, R29 ;  /* 0x000000ffff127224 */ /* 0x010fe200078e001d */
[----:B--2---:R0:W-:Y:S04]  /*65680*/  STL [R1+0x6cf8], R2 ;  /* 0x006cf80201007387 */ /* 0x0041e80000100800 */
[----:B0-----:R-:W2:Y:S04]  /*65690*/  LDL.LU R2, [R1+0xe60] ;  /* 0x000e600001027983 */ /* 0x001ea80000300800 */
[----:B------:R0:W-:Y:S04]  /*656a0*/  STL [R1+0x6cf0], R3 ;  /* 0x006cf00301007387 */ /* 0x0001e80000100800 */
        /* <DEDUP_REMOVED lines=8> */
[----:B------:R-:W2:Y:S04]  /*65730*/  LDL.LU R26, [R1+0x378] ;  /* 0x00037800011a7983 */ /* 0x000ea80000300800 */
[----:B------:R-:W2:Y:S01]  /*65740*/  LDL.LU R27, [R1+0x37c] ;  /* 0x00037c00011b7983 */ /* 0x000ea20000300800 */
[C---:B------:R-:W-:Y:S03]  /*65750*/  HMMA.16816.F32 R16, R12.reuse, R20, R16 ;  /* 0x000000140c10723c */ /* 0x040fe60000001810 */
        /* <DEDUP_REMOVED lines=13> */
[----:B------:R0:W-:Y:S04]  /*65830*/  STL.64 [R1+0x98], R18 ;  /* 0x0000981201007387 */ /* 0x0001e80000100a00 */
[----:B0-----:R-:W2:Y:S04]  /*65840*/  LDL.LU.64 R18, [R1+0x6d68] ;  /* 0x006d680001127983 */ /* 0x001ea80000300a00 */
[----:B------:R-:W3:Y:S01]  /*65850*/  LDL.LU.64 R16, [R1+0x6d60] ;  /* 0x006d600001107983 */ /* 0x000ee20000300a00 */
[C---:B--2---:R-:W-:Y:S08]  /*65860*/  HMMA.16816.F32 R4, R12.reuse, R18, R4 ;  /* 0x000000120c04723c */ /* 0x044ff00000001804 */
[C---:B---3--:R-:W-:Y:S11]  /*65870*/  HMMA.16816.F32 R8, R12.reuse, R16, R8 ;  /* 0x000000100c08723c */ /* 0x048ff60000001808 */
[----:B------:R-:W-:Y:S04]  /*65880*/  STL.64 [R1+0x80], R4 ;  /* 0x0000800401007387 */ /* 0x000fe80000100a00 */
[----:B------:R0:W-:Y:S04]  /*65890*/  STL.64 [R1+0x88], R6 ;  /* 0x0000880601007387 */ /* 0x0001e80000100a00 */
[----:B0-----:R-:W2:Y:S04]  /*658a0*/  LDL.LU.64 R6, [R1+0x6d58] ;  /* 0x006d580001067983 */ /* 0x001ea80000300a00 */
[----:B------:R-:W2:Y:S04]  /*658b0*/  LDL.LU.64 R4, [R1+0x6d50] ;  /* 0x006d500001047983 */ /* 0x000ea80000300a00 */
        /* <DEDUP_REMOVED lines=27> */
[----:B------:R-:W3:Y:S01]  /*65a70*/  LDL.LU.64 R24, [R1+0x6d10] ;  /* 0x006d100001187983 */ /* 0x000ee20000300a00 */
[----:B------:R-:W-:Y:S01]  /*65a80*/  IMAD R22, R22, 0x100, R2 ;  /* 0x0000010016167824 */ /* 0x000fe200078e0202 */
        /* <DEDUP_REMOVED lines=11> */
[----:B------:R-:W3:Y:S04]  /*65b40*/  LDL.LU R7, [R1+0x3ec] ;  /* 0x0003ec0001077983 */ /* 0x000ee80000300800 */
[----:B------:R-:W2:Y:S01]  /*65b50*/  LDL.LU R2, [R1+0x6cf8] ;  /* 0x006cf80001027983 */ /* 0x000ea20000300800 */
[----:B------:R-:W-:-:S02]  /*65b60*/  IMAD R28, R28, 0x100, R3 ;  /* 0x000001001c1c7824 */ /* 0x000fc400078e0203 */
[----:B----4-:R-:W-:Y:S02]  /*65b70*/  IMAD R29, R29, 0x100, R0 ;  /* 0x000001001d1d7824 */ /* 0x010fe400078e0200 */
[----:B--2---:R-:W-:Y:S02]  /*65b80*/  IMAD R23, R23, 0x100, R2 ;  /* 0x0000010017177824 */ /* 0x004fe400078e0202 */
[----:B------:R-:W2:Y:S04]  /*65b90*/  LDL.LU R2, [R1+0x6cf4] ;  /* 0x006cf40001027983 */ /* 0x000ea80000300800 */
[----:B------:R-:W2:Y:S02]  /*65ba0*/  LDL.LU R3, [R1+0x6cf0] ;  /* 0x006cf00001037983 */ /* 0x000ea40000300800 */
[----:B--2---:R-:W-:Y:S01]  /*65bb0*/  HMMA.16816.F32 R24, R12, R2, R24 ;  /* 0x000000020c18723c */ /* 0x004fe20000001818 */
[----:B------:R-:W-:-:S02]  /*65bc0*/  F2FP.F16.E4M3.UNPACK_B R12, R22 ;  /* 0x00000016ff0c723e */ /* 0x000fc400020006ff */
[----:B------:R-:W-:Y:S02]  /*65bd0*/  F2FP.F16.E4M3.UNPACK_B R13, R23 ;  /* 0x00000017ff0d723e */ /* 0x000fe400020006ff */
[----:B------:R-:W-:Y:S02]  /*65be0*/  F2FP.F16.E4M3.UNPACK_B R14, R28 ;  /* 0x0000001cff0e723e */ /* 0x000fe400020006ff */
[----:B------:R-:W-:-:S07]  /*65bf0*/  F2FP.F16.E4M3.UNPACK_B R15, R29 ;  /* 0x0000001dff0f723e */ /* 0x000fce00020006ff */
[C---:B------:R-:W-:Y:S01]  /*65c00*/  HMMA.16816.F32 R16, R12.reuse, R20, R16 ;  /* 0x000000140c10723c */ /* 0x040fe20000001810 */
[----:B------:R-:W-:Y:S04]  /*65c10*/  STL [R1+0x6ca4], R2 ;  /* 0x006ca40201007387 */ /* 0x000fe80000100800 */
[----:B------:R-:W-:Y:S04]  /*65c20*/  STL [R1+0x6ca0], R3 ;  /* 0x006ca00301007387 */ /* 0x000fe80000100800 */
[----:B------:R0:W-:Y:S04]  /*65c30*/  STL [R1+0x6654], R24 ;  /* 0x0066541801007387 */ /* 0x0001e80000100800 */
[----:B------:R1:W-:Y:S04]  /*65c40*/  STL [R1+0x6650], R25 ;  /* 0x0066501901007387 */ /* 0x0003e80000100800 */
[----:B------:R2:W-:Y:S04]  /*65c50*/  STL [R1+0x664c], R26 ;  /* 0x00664c1a01007387 */ /* 0x0005e80000100800 */
[----:B------:R4:W-:Y:S04]  /*65c60*/  STL [R1+0x6648], R27 ;  /* 0x0066481b01007387 */ /* 0x0009e80000100800 */
[----:B0-----:R-:W3:Y:S04]  /*65c70*/  LDL.LU R24, [R1+0x3d0] ;  /* 0x0003d00001187983 */ /* 0x001ee80000300800 */
[----:B-1----:R-:W3:Y:S04]  /*65c80*/  LDL.LU R25, [R1+0x3d4] ;  /* 0x0003d40001197983 */ /* 0x002ee80000300800 */
[----:B--2---:R-:W3:Y:S04]  /*65c90*/  LDL.LU R26, [R1+0x3d8] ;  /* 0x0003d800011a7983 */ /* 0x004ee80000300800 */
[----:B----4-:R-:W3:Y:S04]  /*65ca0*/  LDL.LU R27, [R1+0x3dc] ;  /* 0x0003dc00011b7983 */ /* 0x010ee80000300800 */
[----:B------:R-:W-:Y:S04]  /*65cb0*/  STL.64 [R1+0x1b0], R16 ;  /* 0x0001b01001007387 */ /* 0x000fe80000100a00 */
[----:B------:R0:W-:Y:S04]  /*65cc0*/  STL.64 [R1+0x1b8], R18 ;  /* 0x0001b81201007387 */ /* 0x0001e80000100a00 */
[----:B0-----:R-:W3:Y:S04]  /*65cd0*/  LDL.LU.64 R18, [R1+0x6ce8] ;  /* 0x006ce80001127983 */ /* 0x001ee80000300a00 */
[----:B------:R-:W2:Y:S04]  /*65ce0*/  LDL.LU.64 R16, [R1+0x6ce0] ;  /* 0x006ce00001107983 */ /* 0x000ea80000300a00 */
[----:B------:R-:W-:Y:S01]  /*65cf0*/  STL [R1+0x6ca8], R21 ;  /* 0x006ca81501007387 */ /* 0x000fe20000100800 */
[----:B---3--:R-:W-:-:S15]  /*65d00*/  HMMA.16816.F32 R24, R12, R18, R24 ;  /* 0x000000120c18723c */ /* 0x008fde0000001818 */
[----:B------:R-:W-:-:S04]  /*65d10*/  NOP ;  /* 0x0000000000007918 */ /* 0x000fc80000000000 */
[----:B------:R-:W-:Y:S04]  /*65d20*/  STL.64 [R1+0x1c0], R24 ;  /* 0x0001c01801007387 */ /* 0x000fe80000100a00 */
[----:B------:R2:W-:Y:S02]  /*65d30*/  STL.64 [R1+0x1c8], R26 ;  /* 0x0001c81a01007387 */ /* 0x0005e40000100a00 */
[----:B--2---:R-:W-:Y:S02]  /*65d40*/  HMMA.16816.F32 R24, R12, R16, R4 ;  /* 0x000000100c18723c */ /* 0x004fe40000001804 */
[----:B------:R-:W2:-:S15]  /*65d50*/  LDL.LU R4, [R1+0x400] ;  /* 0x0004000001047983 */ /* 0x000e9e0000300800 */
[----:B------:R-:W-:Y:S02]  /*65d60*/  NOP ;  /* 0x0000000000007918 */ /* 0x000fe40000000000 */
[----:B------:R0:W-:Y:S04]  /*65d70*/  STL.64 [R1+0x1d0], R24 ;  /* 0x0001d01801007387 */ /* 0x0001e80000100a00 */
[----:B------:R1:W-:Y:S04]  /*65d80*/  STL.64 [R1+0x1d8], R26 ;  /* 0x0001d81a01007387 */ /* 0x0003e80000100a00 */
[----:B------:R-:W2:Y:S04]  /*65d90*/  LDL.LU R5, [R1+0x404] ;  /* 0x0004040001057983 */ /* 0x000ea80000300800 */
[----:B------:R-:W2:Y:S04]  /*65da0*/  LDL.LU R6, [R1+0x408] ;  /* 0x0004080001067983 */ /* 0x000ea80000300800 */
[----:B------:R-:W2:Y:S04]  /*65db0*/  LDL.LU R7, [R1+0x40c] ;  /* 0x00040c0001077983 */ /* 0x000ea80000300800 */
[----:B0-----:R-:W3:Y:S04]  /*65dc0*/  LDL.LU R24, [R1+0x3f0] ;  /* 0x0003f00001187983 */ /* 0x001ee80000300800 */
[----:B------:R-:W3:Y:S04]  /*65dd0*/  LDL.LU R25, [R1+0x3f4] ;  /* 0x0003f40001197983 */ /* 0x000ee80000300800 */
[----:B-1----:R-:W3:Y:S04]  /*65de0*/  LDL.LU R26, [R1+0x3f8] ;  /* 0x0003f800011a7983 */ /* 0x002ee80000300800 */
[----:B------:R-:W3:Y:S04]  /*65df0*/  LDL.LU R27, [R1+0x3fc] ;  /* 0x0003fc00011b7983 */ /* 0x000ee80000300800 */
[----:B------:R-:W4:Y:S04]  /*65e00*/  LDL.LU R21, [R1+0xe80] ;  /* 0x000e800001157983 */ /* 0x000f280000300800 */
[----:B------:R-:W2:Y:S04]  /*65e10*/  LDL.LU R22, [R1+0xe7c] ;  /* 0x000e7c0001167983 */ /* 0x000ea80000300800 */
        /* <DEDUP_REMOVED lines=14> */
[----:B------:R-:W4:Y:S04]  /*65f00*/  LDL.LU R3, [R1+0xe90] ;  /* 0x000e900001037983 */ /* 0x000f280000300800 */
[----:B------:R-:W4:Y:S04]  /*65f10*/  LDL.LU R28, [R1+0xe8c] ;  /* 0x000e8c00011c7983 */ /* 0x000f280000300800 */
[----:B------:R-:W2:Y:S04]  /*65f20*/  LDL.LU R29, [R1+0xe98] ;  /* 0x000e9800011d7983 */ /* 0x000ea80000300800 */
[----:B------:R-:W2:Y:S04]  /*65f30*/  LDL.LU R0, [R1+0xe94] ;  /* 0x000e940001007983 */ /* 0x000ea80000300800 */
[----:B------:R-:W-:Y:S04]  /*65f40*/  STL.64 [R1+0x6c88], R18 ;  /* 0x006c881201007387 */ /* 0x000fe80000100a00 */
[----:B------:R0:W-:Y:S04]  /*65f50*/  STL.64 [R1+0x6c80], R16 ;  /* 0x006c801001007387 */ /* 0x0001e80000100a00 */
[----:B0-----:R-:W2:Y:S04]  /*65f60*/  LDL.LU R16, [R1+0x440] ;  /* 0x0004400001107983 */ /* 0x001ea80000300800 */
[----:B------:R-:W2:Y:S04]  /*65f70*/  LDL.LU R17, [R1+0x444] ;  /* 0x0004440001117983 */ /* 0x000ea80000300800 */
[----:B------:R-:W2:Y:S04]  /*65f80*/  LDL.LU R18, [R1+0x448] ;  /* 0x0004480001127983 */ /* 0x000ea80000300800 */
[----:B------:R-:W2:Y:S01]  /*65f90*/  LDL.LU R19, [R1+0x44c] ;  /* 0x00044c0001137983 */ /* 0x000ea20000300800 */
[C---:B---3--:R-:W-:Y:S08]  /*65fa0*/  HMMA.16816.F32 R24, R12.reuse, R10, R24 ;  /* 0x0000000a0c18723c */ /* 0x048ff00000001818 */
[----:B------:R-:W-:Y:S01]  /*65fb0*/  HMMA.16816.F32 R4, R12, R8, R4 ;  /* 0x000000080c04723c */ /* 0x000fe20000001804 */
[----:B--2---:R-:W-:Y:S04]  /*65fc0*/  STL.64 [R1+0x6c98], R18 ;  /* 0x006c981201007387 */ /* 0x004fe80000100a00 */
[----:B------:R0:W-:Y:S04]  /*65fd0*/  STL.64 [R1+0x6c90], R16 ;  /* 0x006c901001007387 */ /* 0x0001e80000100a00 */
[----:B0-----:R-:W2:Y:S04]  /*65fe0*/  LDL.LU R16, [R1+0x420] ;  /* 0x0004200001107983 */ /* 0x001ea80000300800 */
[----:B------:R-:W2:Y:S04]  /*65ff0*/  LDL.LU R17, [R1+0x424] ;  /* 0x0004240001117983 */ /* 0x000ea80000300800 */
[----:B------:R-:W2:Y:S04]  /*66000*/  LDL.LU R18, [R1+0x428] ;  /* 0x0004280001127983 */ /* 0x000ea80000300800 */
[----:B------:R-:W2:Y:S04]  /*66010*/  LDL.LU R19, [R1+0x42c] ;  /* 0x00042c0001137983 */ /* 0x000ea80000300800 */
[----:B------:R0:W-:Y:S04]  /*66020*/  STL [R1+0x1e0], R24 ;  /* 0x0001e01801007387 */ /* 0x0001e80000100800 */
[----:B------:R-:W-:Y:S01]  /*66030*/  STL.64 [R1+0x1e8], R26 ;  /* 0x0001e81a01007387 */ /* 0x000fe20000100a00 */
[----:B0-----:R-:W-:-:S05]  /*66040*/  IMAD.MOV.U32 R24, RZ, RZ, R25 ;  /* 0x000000ffff187224 */ /* 0x001fca00078e0019 */
[----:B------:R0:W-:Y:S04]  /*66050*/  STL [R1+0x6688], R24 ;  /* 0x0066881801007387 */ /* 0x0001e80000100800 */
[----:B0-----:R-:W3:Y:S04]  /*66060*/  LDL.LU R24, [R1+0x470] ;  /* 0x0004700001187983 */ /* 0x001ee80000300800 */
[----:B------:R-:W3:Y:S04]  /*66070*/  LDL.LU R25, [R1+0x474] ;  /* 0x0004740001197983 */ /* 0x000ee80000300800 */
[----:B------:R-:W3:Y:S04]  /*66080*/  LDL.LU R26, [R1+0x478] ;  /* 0x00047800011a7983 */ /* 0x000ee80000300800 */
[----:B------:R-:W3:Y:S04]  /*66090*/  LDL.LU R27, [R1+0x47c] ;  /* 0x00047c00011b7983 */ /* 0x000ee80000300800 */
        /* <DEDUP_REMOVED lines=17> */
[----:B------:R0:W-:Y:S01]  /*661b0*/  STL.64 [R1+0x6c70], R4 ;  /* 0x006c700401007387 */ /* 0x0001e20000100a00 */
[----:B----4-:R-:W-:-:S03]  /*661c0*/  IMAD R28, R28, 0x100, R3 ;  /* 0x000001001c1c7824 */ /* 0x010fc600078e0203 */
[----:B0-----:R-:W4:Y:S04]  /*661d0*/  LDL.LU R4, [R1+0x460] ;  /* 0x0004600001047983 */ /* 0x001f280000300800 */
[----:B------:R-:W4:Y:S04]  /*661e0*/  LDL.LU R5, [R1+0x464] ;  /* 0x0004640001057983 */ /* 0x000f280000300800 */
[----:B------:R-:W4:Y:S04]  /*661f0*/  LDL.LU R6, [R1+0x468] ;  /* 0x0004680001067983 */ /* 0x000f280000300800 */
[----:B------:R-:W4:Y:S01]  /*66200*/  LDL.LU R7, [R1+0x46c] ;  /* 0x00046c0001077983 */ /* 0x000f220000300800 */
[----:B--2---:R-:W-:-:S02]  /*66210*/  IMAD R23, R23, 0x100, R2 ;  /* 0x0000010017177824 */ /* 0x004fc400078e0202 */
[----:B---3--:R-:W-:Y:S02]  /*66220*/  IMAD R22, R22, 0x100, R21 ;  /* 0x0000010016167824 */ /* 0x008fe400078e0215 */
[----:B------:R-:W2:Y:S04]  /*66230*/  LDL.LU R21, [R1+0x6ca8] ;  /* 0x006ca80001157983 */ /* 0x000ea80000300800 */
[----:B------:R-:W3:Y:S04]  /*66240*/  LDL.LU R2, [R1+0x6ca4] ;  /* 0x006ca40001027983 */ /* 0x000ee80000300800 */
[----:B------:R-:W3:Y:S01]  /*66250*/  LDL.LU R3, [R1+0x6ca0] ;  /* 0x006ca00001037983 */ /* 0x000ee20000300800 */
[----:B------:R-:W-:Y:S01]  /*66260*/  IMAD R29, R0, 0x100, R29 ;  /* 0x00000100001d7824 */ /* 0x000fe200078e021d */
[----:B---3--:R-:W-:Y:S02]  /*66270*/  HMMA.16816.F32 R12, R12, R2, R16 ;  /* 0x000000020c0c723c */ /* 0x008fe40000001810 */
[----:B------:R-:W2:Y:S04]  /*66280*/  LDL.LU.64 R18, [R1+0x6c98] ;  /* 0x006c980001127983 */ /* 0x000ea80000300a00 */
[----:B------:R-:W2:Y:S04]  /*66290*/  LDL.LU.64 R16, [R1+0x6c90] ;  /* 0x006c900001107983 */ /* 0x000ea80000300a00 */
[----:B------:R-:W-:Y:S04]  /*662a0*/  STL [R1+0x6c44], R2 ;  /* 0x006c440201007387 */ /* 0x000fe80000100800 */
[----:B------:R-:W-:Y:S05]  /*662b0*/  STL [R1+0x6c40], R3 ;  /* 0x006c400301007387 */ /* 0x000fea0000100800 */
[----:B------:R0:W-:Y:S04]  /*662c0*/  STL.64 [R1+0x210], R12 ;  /* 0x0002100c01007387 */ /* 0x0001e80000100a00 */
[----:B------:R1:W-:Y:S01]  /*662d0*/  STL.64 [R1+0x218], R14 ;  /* 0x0002180e01007387 */ /* 0x0003e20000100a00 */
[----:B0-----:R-:W-:-:S02]  /*662e0*/  F2FP.F16.E4M3.UNPACK_B R12, R22 ;  /* 0x00000016ff0c723e */ /* 0x001fc400020006ff */
[----:B------:R-:W-:Y:S02]  /*662f0*/  F2FP.F16.E4M3.UNPACK_B R13, R23 ;  /* 0x00000017ff0d723e */ /* 0x000fe400020006ff */
[----:B-1----:R-:W-:Y:S02]  /*66300*/  F2FP.F16.E4M3.UNPACK_B R14, R28 ;  /* 0x0000001cff0e723e */ /* 0x002fe400020006ff */
[----:B------:R-:W-:-:S07]  /*66310*/  F2FP.F16.E4M3.UNPACK_B R15, R29 ;  /* 0x0000001dff0f723e */ /* 0x000fce00020006ff */
[----:B--2---:R-:W-:-:S15]  /*66320*/  HMMA.16816.F32 R16, R12, R20, R16 ;  /* 0x000000140c10723c */ /* 0x004fde0000001810 */
[----:B------:R-:W-:-:S04]  /*66330*/  NOP ;  /* 0x0000000000007918 */ /* 0x000fc80000000000 */
[----:B------:R-:W-:Y:S04]  /*66340*/  STL.64 [R1+0x230], R16 ;  /* 0x0002301001007387 */ /* 0x000fe80000100a00 */
[----:B------:R0:W-:Y:S04]  /*66350*/  STL.64 [R1+0x238], R18 ;  /* 0x0002381201007387 */ /* 0x0001e80000100a00 */
[----:B0-----:R-:W2:Y:S04]  /*66360*/  LDL.LU.64 R18, [R1+0x6c88] ;  /* 0x006c880001127983 */ /* 0x001ea80000300a00 */
[----:B------:R-:W4:Y:S04]  /*66370*/  LDL.LU.64 R16, [R1+0x6c80] ;  /* 0x006c800001107983 */ /* 0x000f280000300a00 */
[----:B------:R0:W-:Y:S04]  /*66380*/  STL [R1+0x6c4c], R20 ;  /* 0x006c4c1401007387 */ /* 0x0001e80000100800 */
[----:B------:R1:W-:Y:S04]  /*66390*/  STL [R1+0x6c48], R21 ;  /* 0x006c481501007387 */ /* 0x0003e80000100800 */
[----:B0-----:R-:W2:Y:S04]  /*663a0*/  LDL.LU R20, [R1+0x450] ;  /* 0x0004500001147983 */ /* 0x001ea80000300800 */
[----:B-1----:R-:W2:Y:S04]  /*663b0*/  LDL.LU R21, [R1+0x454] ;  /* 0x0004540001157983 */ /* 0x002ea80000300800 */
[----:B------:R-:W2:Y:S04]  /*663c0*/  LDL.LU R22, [R1+0x458] ;  /* 0x0004580001167983 */ /* 0x000ea80000300800 */
[----:B------:R-:W2:Y:S01]  /*663d0*/  LDL.LU R23, [R1+0x45c] ;  /* 0x00045c0001177983 */ /* 0x000ea20000300800 */
[C---:B----4-:R-:W-:Y:S08]  /*663e0*/  HMMA.16816.F32 R4, R12.reuse, R16, R4 ;  /* 0x000000100c04723c */ /* 0x050ff00000001804 */
[----:B--2---:R-:W-:Y:S01]  /*663f0*/  HMMA.16816.F32 R20, R12, R18, R20 ;  /* 0x000000120c14723c */ /* 0x004fe20000001814 */
[----:B------:R-:W-:-:S15]  /*66400*/  STL.64 [R1+0x6c28], R18 ;  /* 0x006c281201007387 */ /* 0x000fde0000100a00 */
[----:B------:R-:W-:-:S03]  /*66410*/  NOP ;  /* 0x0000000000007918 */ /* 0x000fc60000000000 */
[----:B------:R-:W-:Y:S04]  /*66420*/  STL.64 [R1+0x240], R20 ;  /* 0x0002401401007387 */ /* 0x000fe80000100a00 */
[----:B------:R-:W-:Y:S04]  /*66430*/  STL.64 [R1+0x248], R22 ;  /* 0x0002481601007387 */ /* 0x000fe80000100a00 */
[----:B------:R-:W-:Y:S04]  /*66440*/  STL.64 [R1+0x6c20], R16 ;  /* 0x006c201001007387 */ /* 0x000fe80000100a00 */
[----:B------:R-:W-:Y:S04]  /*66450*/  STL.64 [R1+0x250], R4 ;  /* 0x0002500401007387 */ /* 0x000fe80000100a00 */
[----:B------:R0:W-:Y:S02]  /*66460*/  STL.64 [R1+0x258], R6 ;  /* 0x0002580601007387 */ /* 0x0001e40000100a00 */
[----:B0-----:R-:W-:Y:S02]  /*66470*/  HMMA.16816.F32 R4, R12, R10, R24 ;  /* 0x0000000a0c04723c */ /* 0x001fe40000001818 */
[----:B------:R-:W2:Y:S04]  /*66480*/  LDL.LU R24, [R1+0xec4] ;  /* 0x000ec40001187983 */ /* 0x000ea80000300800 */
[----:B------:R-:W3:-:S13]  /*66490*/  LDL.LU R27, [R1+0xed0] ;  /* 0x000ed000011b7983 */ /* 0x000eda0000300800 */
[----:B------:R-:W-:Y:S04]  /*664a0*/  STL.64 [R1+0x260], R4 ;  /* 0x0002600401007387 */ /* 0x000fe80000100a00 */
[----:B------:R-:W-:Y:S04]  /*664b0*/  STL.64 [R1+0x268], R6 ;  /* 0x0002680601007387 */ /* 0x000fe80000100a00 */
[----:B------:R-:W3:Y:S04]  /*664c0*/  LDL.LU R26, [R1+0xecc] ;  /* 0x000ecc00011a7983 */ /* 0x000ee80000300800 */
[----:B------:R-:W2:Y:S04]  /*664d0*/  LDL.LU R25, [R1+0xed8] ;  /* 0x000ed80001197983 */ /* 0x000ea80000300800 */
[----:B---3--:R-:W-:Y:S04]  /*664e0*/  STL.64 [R1+0x6be8], R26 ;  /* 0x006be81a01007387 */ /* 0x008fe80000100a00 */
[----:B--2---:R0:W-:Y:S04]  /*664f0*/  STL.64 [R1+0x6be0], R24 ;  /* 0x006be01801007387 */ /* 0x0041e80000100a00 */
[----:B0-----:R-:W2:Y:S04]  /*66500*/  LDL.LU R24, [R1+0x500] ;  /* 0x0005000001187983 */ /* 0x001ea80000300800 */
        /* <DEDUP_REMOVED lines=35> */
[----:B------:R-:W4:Y:S04]  /*66740*/  LDL.LU R18, [R1+0x4a8] ;  /* 0x0004a80001127983 */ /* 0x000f280000300800 */
[----:B------:R-:W4:Y:S04]  /*66750*/  LDL.LU R19, [R1+0x4ac] ;  /* 0x0004ac0001137983 */ /* 0x000f280000300800 */
[----:B---3--:R-:W-:Y:S04]  /*66760*/  STL.64 [R1+0x6bf8], R26 ;  /* 0x006bf81a01007387 */ /* 0x008fe80000100a00 */
[----:B------:R0:W-:Y:S04]  /*66770*/  STL.64 [R1+0x6bf0], R24 ;  /* 0x006bf01801007387 */ /* 0x0001e80000100a00 */
[----:B0-----:R-:W3:Y:S04]  /*66780*/  LDL.LU R24, [R1+0x4f0] ;  /* 0x0004f00001187983 */ /* 0x001ee80000300800 */
[----:B------:R-:W3:Y:S04]  /*66790*/  LDL.LU R25, [R1+0x4f4] ;  /* 0x0004f40001197983 */ /* 0x000ee80000300800 */
[----:B------:R-:W2:Y:S04]  /*667a0*/  LDL.LU R26, [R1+0x4f8] ;  /* 0x0004f800011a7983 */ /* 0x000ea80000300800 */
[----:B------:R-:W2:Y:S01]  /*667b0*/  LDL.LU R27, [R1+0x4fc] ;  /* 0x0004fc00011b7983 */ /* 0x000ea20000300800 */
[C---:B------:R-:W-:Y:S03]  /*667c0*/  HMMA.16816.F32 R4, R12.reuse, R8, R4 ;  /* 0x000000080c04723c */ /* 0x040fe60000001804 */
[----:B--2---:R-:W-:Y:S04]  /*667d0*/  STL.64 [R1+0x6c08], R26 ;  /* 0x006c081a01007387 */ /* 0x004fe80000100a00 */
[----:B---3--:R0:W-:Y:S04]  /*667e0*/  STL.64 [R1+0x6c00], R24 ;  /* 0x006c001801007387 */ /* 0x0081e80000100a00 */
        /* <DEDUP_REMOVED lines=26> */
[----:B------:R-:W2:Y:S01]  /*66990*/  LDL.LU.64 R20, [R1+0x6c50] ;  /* 0x006c500001147983 */ /* 0x000ea20000300a00 */
[----:B------:R-:W-:-:S02]  /*669a0*/  IMAD R28, R28, 0x100, R2 ;  /* 0x000001001c1c7824 */ /* 0x000fc400078e0202 */
[----:B------:R-:W-:Y:S02]  /*669b0*/  IMAD R29, R29, 0x100, R3 ;  /* 0x000001001d1d7824 */ /* 0x000fe400078e0203 */
[----:B--2---:R-:W-:Y:S02]  /*669c0*/  IMAD R22, R22, 0x100, R20 ;  /* 0x0000010016167824 */ /* 0x004fe400078e0214 */
[----:B------:R-:W-:Y:S01]  /*669d0*/  IMAD R23, R23, 0x100, R21 ;  /* 0x0000010017177824 */ /* 0x000fe200078e0215 */
[----:B------:R-:W2:Y:S04]  /*669e0*/  LDL.LU R20, [R1+0x6c4c] ;  /* 0x006c4c0001147983 */ /* 0x000ea80000300800 */
[----:B------:R-:W2:Y:S04]  /*669f0*/  LDL.LU R21, [R1+0x6c48] ;  /* 0x006c480001157983 */ /* 0x000ea80000300800 */
[----:B------:R-:W4:Y:S04]  /*66a00*/  LDL.LU R2, [R1+0x6c44] ;  /* 0x006c440001027983 */ /* 0x000f280000300800 */
[----:B------:R-:W4:Y:S02]  /*66a10*/  LDL.LU R3, [R1+0x6c40] ;  /* 0x006c400001037983 */ /* 0x000f240000300800 */
[----:B----4-:R-:W-:Y:S02]  /*66a20*/  HMMA.16816.F32 R12, R12, R2, R16 ;  /* 0x000000020c0c723c */ /* 0x010fe40000001810 */
[----:B------:R-:W2:Y:S04]  /*66a30*/  LDL.LU.64 R18, [R1+0x6c38] ;  /* 0x006c380001127983 */ /* 0x000ea80000300a00 */
[----:B------:R-:W2:-:S13]  /*66a40*/  LDL.LU.64 R16, [R1+0x6c30] ;  /* 0x006c300001107983 */ /* 0x000e9a0000300a00 */
[----:B------:R0:W-:Y:S04]  /*66a50*/  STL.64 [R1+0x290], R12 ;  /* 0x0002900c01007387 */ /* 0x0001e80000100a00 */
[----:B------:R1:W-:Y:S01]  /*66a60*/  STL.64 [R1+0x298], R14 ;  /* 0x0002980e01007387 */ /* 0x0003e20000100a00 */
[----:B0-----:R-:W-:Y:S02]  /*66a70*/  F2FP.F16.E4M3.UNPACK_B R12, R22 ;  /* 0x00000016ff0c723e */ /* 0x001fe400020006ff */
[----:B------:R-:W-:Y:S02]  /*66a80*/  F2FP.F16.E4M3.UNPACK_B R13, R23 ;  /* 0x00000017ff0d723e */ /* 0x000fe400020006ff */
[----:B-1----:R-:W-:Y:S02]  /*66a90*/  F2FP.F16.E4M3.UNPACK_B R14, R28 ;  /* 0x0000001cff0e723e */ /* 0x002fe400020006ff */
[----:B------:R-:W-:Y:S01]  /*66aa0*/  F2FP.F16.E4M3.UNPACK_B R15, R29 ;  /* 0x0000001dff0f723e */ /* 0x000fe200020006ff */
[----:B------:R-:W3:Y:S04]  /*66ab0*/  LDL.LU R22, [R1+0xebc] ;  /* 0x000ebc0001167983 */ /* 0x000ee80000300800 */
[----:B------:R-:W4:Y:S04]  /*66ac0*/  LDL.LU R23, [R1+0xec8] ;  /* 0x000ec80001177983 */ /* 0x000f280000300800 */
[----:B------:R-:W3:Y:S01]  /*66ad0*/  LDL.LU R28, [R1+0xec0] ;  /* 0x000ec000011c7983 */ /* 0x000ee20000300800 */
[----:B--2---:R-:W-:-:S15]  /*66ae0*/  HMMA.16816.F32 R16, R12, R20, R16 ;  /* 0x000000140c10723c */ /* 0x004fde0000001810 */
        /* <DEDUP_REMOVED lines=37> */
[----:B0-----:R-:W2:Y:S04]  /*66d40*/  LDL.LU R8, [R1+0x510] ;  /* 0x0005100001087983 */ /* 0x001ea80000300800 */
[----:B------:R-:W2:Y:S04]  /*66d50*/  LDL.LU R9, [R1+0x514] ;  /* 0x0005140001097983 */ /* 0x000ea80000300800 */
[----:B------:R-:W2:Y:S04]  /*66d60*/  LDL.LU R10, [R1+0x518] ;  /* 0x00051800010a7983 */ /* 0x000ea80000300800 */
[----:B------:R-:W2:Y:S01]  /*66d70*/  LDL.LU R11, [R1+0x51c] ;  /* 0x00051c00010b7983 */ /* 0x000ea20000300800 */
[----:B------:R-:W-:Y:S01]  /*66d80*/  IMAD R22, R22, 0x100, R28 ;  /* 0x0000010016167824 */ /* 0x000fe200078e021c */
[----:B--2---:R-:W-:Y:S01]  /*66d90*/  HMMA.16816.F32 R8, R12, R6, R8 ;  /* 0x000000060c08723c */ /* 0x004fe20000001808 */
[----:B----4-:R-:W-:-:S15]  /*66da0*/  IMAD R23, R24, 0x100, R23 ;  /* 0x0000010018177824 */ /* 0x010fde00078e0217 */
[----:B------:R-:W-:-:S03]  /*66db0*/  NOP ;  /* 0x0000000000007918 */ /* 0x000fc60000000000 */
[----:B------:R-:W-:Y:S04]  /*66dc0*/  STL.64 [R1+0x340], R8 ;  /* 0x0003400801007387 */ /* 0x000fe80000100a00 */
[----:B------:R3:W-:Y:S02]  /*66dd0*/  STL.64 [R1+0x348], R10 ;  /* 0x0003480a01007387 */ /* 0x0007e40000100a00 */
[----:B---3--:R-:W-:Y:S02]  /*66de0*/  HMMA.16816.F32 R8, R12, R4, R16 ;  /* 0x000000040c08723c */ /* 0x008fe40000001810 */
[----:B------:R-:W-:Y:S04]  /*66df0*/  STL.64 [R1+0x6b88], R6 ;  /* 0x006b880601007387 */ /* 0x000fe80000100a00 */
[----:B------:R0:W-:-:S13]  /*66e00*/  STL.64 [R1+0x6b80], R4 ;  /* 0x006b800401007387 */ /* 0x0001da0000100a00 */
[----:B------:R-:W-:Y:S04]  /*66e10*/  STL.64 [R1+0x370], R8 ;  /* 0x0003700801007387 */ /* 0x000fe80000100a00 */
[----:B------:R-:W-:Y:S04]  /*66e20*/  STL.64 [R1+0x378], R10 ;  /* 0x0003780a01007387 */ /* 0x000fe80000100a00 */
[----:B------:R-:W-:Y:S04]  /*66e30*/  STL.64 [R1+0x6bd8], R22 ;  /* 0x006bd81601007387 */ /* 0x000fe80000100a00 */
[----:B------:R-:W-:Y:S04]  /*66e40*/  STL.64 [R1+0x6bd0], R20 ;  /* 0x006bd01401007387 */ /* 0x000fe80000100a00 */
        /* <DEDUP_REMOVED lines=8> */
[----:B------:R-:W3:Y:S04]  /*66ed0*/  LDL.LU R6, [R1+0x588] ;  /* 0x0005880001067983 */ /* 0x000ee80000300800 */
[----:B------:R-:W3:Y:S01]  /*66ee0*/  LDL.LU R7, [R1+0x58c] ;  /* 0x00058c0001077983 */ /* 0x000ee20000300800 */
[----:B------:R-:W-:-:S03]  /*66ef0*/  IMAD R29, R0, 0x100, R25 ;  /* 0x00000100001d7824 */ /* 0x000fc600078e0219 */
[----:B---3--:R-:W-:Y:S04]  /*66f00*/  STL.64 [R1+0x6bb8], R6 ;  /* 0x006bb80601007387 */ /* 0x008fe80000100a00 */
[----:B--2---:R0:W-:Y:S04]  /*66f10*/  STL.64 [R1+0x6bb0], R4 ;  /* 0x006bb00401007387 */ /* 0x0041e80000100a00 */
[----:B------:R-:W2:Y:S04]  /*66f20*/  LDL.LU R8, [R1+0x570] ;  /* 0x0005700001087983 */ /* 0x000ea80000300800 */
[----:B------:R-:W2:Y:S04]  /*66f30*/  LDL.LU R9, [R1+0x574] ;  /* 0x0005740001097983 */ /* 0x000ea80000300800 */
[----:B------:R-:W2:Y:S04]  /*66f40*/  LDL.LU R10, [R1+0x578] ;  /* 0x00057800010a7983 */ /* 0x000ea80000300800 */
[----:B------:R-:W2:Y:S04]  /*66f50*/  LDL.LU R11, [R1+0x57c] ;  /* 0x00057c00010b7983 */ /* 0x000ea80000300800 */
[----:B------:R-:W3:Y:S04]  /*66f60*/  LDL.LU R20, [R1+0x520] ;  /* 0x0005200001147983 */ /* 0x000ee80000300800 */
[----:B------:R-:W3:Y:S04]  /*66f70*/  LDL.LU R21, [R1+0x524] ;  /* 0x0005240001157983 */ /* 0x000ee80000300800 */
[----:B------:R-:W3:Y:S04]  /*66f80*/  LDL.LU R22, [R1+0x528] ;  /* 0x0005280001167983 */ /* 0x000ee80000300800 */
[----:B------:R-:W3:Y:S04]  /*66f90*/  LDL.LU R23, [R1+0x52c] ;  /* 0x00052c0001177983 */ /* 0x000ee80000300800 */
[----:B0-----:R-:W4:Y:S04]  /*66fa0*/  LDL.LU R4, [R1+0x550] ;  /* 0x0005500001047983 */ /* 0x001f280000300800 */
[----:B------:R-:W4:Y:S04]  /*66fb0*/  LDL.LU R5, [R1+0x554] ;  /* 0x0005540001057983 */ /* 0x000f280000300800 */
[----:B------:R-:W4:Y:S04]  /*66fc0*/  LDL.LU R6, [R1+0x558] ;  /* 0x0005580001067983 */ /* 0x000f280000300800 */
[----:B------:R-:W4:Y:S04]  /*66fd0*/  LDL.LU R7, [R1+0x55c] ;  /* 0x00055c0001077983 */ /* 0x000f280000300800 */
[----:B------:R-:W2:Y:S04]  /*66fe0*/  LDL.LU R16, [R1+0x540] ;  /* 0x0005400001107983 */ /* 0x000ea80000300800 */
[----:B------:R-:W2:Y:S04]  /*66ff0*/  LDL.LU R17, [R1+0x544] ;  /* 0x0005440001117983 */ /* 0x000ea80000300800 */
[----:B------:R-:W2:Y:S04]  /*67000*/  LDL.LU R18, [R1+0x548] ;  /* 0x0005480001127983 */ /* 0x000ea80000300800 */
[----:B------:R-:W2:Y:S04]  /*67010*/  LDL.LU R19, [R1+0x54c] ;  /* 0x00054c0001137983 */ /* 0x000ea80000300800 */
[----:B------:R-:W2:Y:S04]  /*67020*/  LDL.LU R0, [R1+0xef4] ;  /* 0x000ef40001007983 */ /* 0x000ea80000300800 */
[----:B--2---:R0:W-:Y:S04]  /*67030*/  STL [R1+0x6b50], R0 ;  /* 0x006b500001007387 */ /* 0x0041e80000100800 */
[----:B0-----:R-:W2:Y:S04]  /*67040*/  LDL.LU R0, [R1+0xef0] ;  /* 0x000ef00001007983 */ /* 0x001ea80000300800 */
[----:B--2---:R0:W-:Y:S04]  /*67050*/  STL [R1+0x6b54], R0 ;  /* 0x006b540001007387 */ /* 0x0041e80000100800 */
[----:B0-----:R-:W2:Y:S01]  /*67060*/  LDL.LU R0, [R1+0xee8] ;  /* 0x000ee80001007983 */ /* 0x001ea20000300800 */
[----:B------:R-:W-:-:S03]  /*67070*/  IMAD R28, R26, 0x100, R27 ;  /* 0x000001001a1c7824 */ /* 0x000fc600078e021b */
[----:B--2---:R0:W-:Y:S04]  /*67080*/  STL [R1+0x6b58], R0 ;  /* 0x006b580001007387 */ /* 0x0041e80000100800 */
[----:B0-----:R-:W2:Y:S04]  /*67090*/  LDL.LU R0, [R1+0xee0] ;  /* 0x000ee00001007983 */ /* 0x001ea80000300800 */
        /* <DEDUP_REMOVED lines=9> */
[----:B------:R-:W2:Y:S01]  /*67130*/  LDL.LU R27, [R1+0x5dc] ;  /* 0x0005dc00011b7983 */ /* 0x000ea20000300800 */
[----:B---3--:R-:W-:Y:S03]  /*67140*/  HMMA.16816.F32 R12, R12, R2, R20 ;  /* 0x000000020c0c723c */ /* 0x008fe60000001814 */
[----:B--2---:R-:W-:Y:S04]  /*67150*/  STL.64 [R1+0x6b78], R26 ;  /* 0x006b781a01007387 */ /* 0x004fe80000100a00 */
[----:B------:R0:W-:Y:S04]  /*67160*/  STL.64 [R1+0x6b70], R24 ;  /* 0x006b701801007387 */ /* 0x0001e80000100a00 */
[----:B0-----:R-:W2:Y:S04]  /*67170*/  LDL.LU R24, [R1+0x5b0] ;  /* 0x0005b00001187983 */ /* 0x001ea80000300800 */
[----:B------:R-:W2:Y:S04]  /*67180*/  LDL.LU R25, [R1+0x5b4] ;  /* 0x0005b40001197983 */ /* 0x000ea80000300800 */
[----:B------:R-:W2:Y:S04]  /*67190*/  LDL.LU R26, [R1+0x5b8] ;  /* 0x0005b800011a7983 */ /* 0x000ea80000300800 */
[----:B------:R-:W2:Y:S04]  /*671a0*/  LDL.LU R27, [R1+0x5bc] ;  /* 0x0005bc00011b7983 */ /* 0x000ea80000300800 */
[----:B------:R-:W3:Y:S04]  /*671b0*/  LDL.LU.64 R22, [R1+0x6bd8] ;  /* 0x006bd80001167983 */ /* 0x000ee80000300a00 */
[----:B------:R-:W2:Y:S04]  /*671c0*/  LDL.LU.64 R20, [R1+0x6bd0] ;  /* 0x006bd00001147983 */ /* 0x000ea80000300a00 */
[----:B------:R-:W-:Y:S04]  /*671d0*/  STL.64 [R1+0x360], R12 ;  /* 0x0003600c01007387 */ /* 0x000fe80000100a00 */
[----:B------:R0:W-:Y:S02]  /*671e0*/  STL.64 [R1+0x368], R14 ;  /* 0x0003680e01007387 */ /* 0x0001e40000100a00 */
[----:B0-----:R-:W-:-:S02]  /*671f0*/  F2FP.F16.E4M3.UNPACK_B R14, R28 ;  /* 0x0000001cff0e723e */ /* 0x001fc400020006ff */
[----:B------:R-:W-:Y:S02]  /*67200*/  F2FP.F16.E4M3.UNPACK_B R15, R29 ;  /* 0x0000001dff0f723e */ /* 0x000fe400020006ff */
[----:B---3--:R-:W-:Y:S02]  /*67210*/  F2FP.F16.E4M3.UNPACK_B R12, R22 ;  /* 0x00000016ff0c723e */ /* 0x008fe400020006ff */
[----:B------:R-:W-:Y:S01]  /*67220*/  F2FP.F16.E4M3.UNPACK_B R13, R23 ;  /* 0x00000017ff0d723e */ /* 0x000fe200020006ff */
[----:B------:R-:W3:Y:S04]  /*67230*/  LDL.LU R22, [R1+0xedc] ;  /* 0x000edc0001167983 */ /* 0x000ee80000300800 */
        /* <DEDUP_REMOVED lines=8> */
[----:B------:R-:W2:Y:S01]  /*672c0*/  LDL.LU.64 R16, [R1+0x6bc0] ;  /* 0x006bc00001107983 */ /* 0x000ea20000300a00 */
[C---:B----4-:R-:W-:Y:S08]  /*672d0*/  HMMA.16816.F32 R4, R12.reuse, R18, R4 ;  /* 0x000000120c04723c */ /* 0x050ff00000001804 */
[C---:B--2---:R-:W-:Y:S11]  /*672e0*/  HMMA.16816.F32 R8, R12.reuse, R16, R8 ;  /* 0x000000100c08723c */ /* 0x044ff60000001808 */
[----:B------:R-:W-:Y:S04]  /*672f0*/  STL.64 [R1+0x3e0], R4 ;  /* 0x0003e00401007387 */ /* 0x000fe80000100a00 */
[----:B------:R0:W-:Y:S04]  /*67300*/  STL.64 [R1+0x3e8], R6 ;  /* 0x0003e80601007387 */ /* 0x0001e80000100a00 */
[----:B0-----:R-:W2:Y:S04]  /*67310*/  LDL.LU.64 R6, [R1+0x6bb8] ;  /* 0x006bb80001067983 */ /* 0x001ea80000300a00 */
[----:B------:R-:W2:Y:S04]  /*67320*/  LDL.LU.64 R4, [R1+0x6bb0] ;  /* 0x006bb00001047983 */ /* 0x000ea80000300a00 */
[----:B------:R-:W-:Y:S04]  /*67330*/  STL.64 [R1+0x3f0], R8 ;  /* 0x0003f00801007387 */ /* 0x000fe80000100a00 */
[----:B------:R0:W-:Y:S04]  /*67340*/  STL.64 [R1+0x3f8], R10 ;  /* 0x0003f80a01007387 */ /* 0x0001e80000100a00 */
[----:B0-----:R-:W2:Y:S04]  /*67350*/  LDL.LU.64 R10, [R1+0x6ba8] ;  /* 0x006ba800010a7983 */ /* 0x001ea80000300a00 */
[----:B------:R-:W4:Y:S01]  /*67360*/  LDL.LU.64 R8, [R1+0x6ba0] ;  /* 0x006ba00001087983 */ /* 0x000f220000300a00 */
        /* <DEDUP_REMOVED lines=23> */
[----:B------:R-:W4:Y:S01]  /*674e0*/  LDL.LU.64 R24, [R1+0x6b70] ;  /* 0x006b700001187983 */ /* 0x000f220000300a00 */
[----:B---3--:R-:W-:Y:S01]  /*674f0*/  IMAD R22, R22, 0x100, R0 ;  /* 0x0000010016167824 */ /* 0x008fe200078e0200 */
[----:B----4-:R-:W-:-:S15]  /*67500*/  HMMA.16816.F32 R24, R12, R4, R24 ;  /* 0x000000040c18723c */ /* 0x010fde0000001818 */
        /* <DEDUP_REMOVED lines=11> */
[----:B------:R-:W4:Y:S02]  /*675c0*/  LDL.LU R0, [R1+0x6b58] ;  /* 0x006b580001007983 */ /* 0x000f240000300800 */
[----:B----4-:R-:W-:-:S02]  /*675d0*/  IMAD R23, R23, 0x100, R0 ;  /* 0x0000010017177824 */ /* 0x010fc400078e0200 */
[----:B------:R-:W4:Y:S01]  /*675e0*/  LDL.LU R0, [R1+0x6b54] ;  /* 0x006b540001007983 */ /* 0x000f220000300800 */
[----:B---3--:R-:W-:Y:S01]  /*675f0*/  HMMA.16816.F32 R4, R12, R2, R4 ;  /* 0x000000020c04723c */ /* 0x008fe20000001804 */
[----:B----4-:R-:W-:Y:S02]  /*67600*/  IMAD R28, R28, 0x100, R0 ;  /* 0x000001001c1c7824 */ /* 0x010fe400078e0200 */
[----:B------:R-:W3:Y:S01]  /*67610*/  LDL.LU R0, [R1+0x6b50] ;  /* 0x006b500001007983 */ /* 0x000ee20000300800 */
[----:B------:R-:W-:Y:S02]  /*67620*/  F2FP.F16.E4M3.UNPACK_B R12, R22 ;  /* 0x00000016ff0c723e */ /* 0x000fe400020006ff */
[----:B------:R-:W-:Y:S02]  /*67630*/  F2FP.F16.E4M3.UNPACK_B R13, R23 ;  /* 0x00000017ff0d723e */ /* 0x000fe400020006ff */
[----:B------:R-:W-:Y:S01]  /*67640*/  F2FP.F16.E4M3.UNPACK_B R14, R28 ;  /* 0x0000001cff0e723e */ /* 0x000fe200020006ff */
[----:B------:R-:W-:Y:S04]  /*67650*/  STL [R1+0x6af4], R2 ;  /* 0x006af40201007387 */ /* 0x000fe80000100800 */
[----:B------:R-:W-:Y:S06]  /*67660*/  STL [R1+0x6af0], R3 ;  /* 0x006af00301007387 */ /* 0x000fec0000100800 */
[----:B------:R-:W-:Y:S04]  /*67670*/  STL.64 [R1+0x430], R4 ;  /* 0x0004300401007387 */ /* 0x000fe80000100a00 */
[----:B------:R0:W-:Y:S04]  /*67680*/  STL.64 [R1+0x438], R6 ;  /* 0x0004380601007387 */ /* 0x0001e80000100a00 */
[----:B------:R-:W-:Y:S04]  /*67690*/  STL [R1+0x6afc], R20 ;  /* 0x006afc1401007387 */ /* 0x000fe80000100800 */
[----:B------:R-:W-:Y:S01]  /*676a0*/  STL [R1+0x6af8], R21 ;  /* 0x006af81501007387 */ /* 0x000fe20000100800 */
[----:B---3--:R-:W-:-:S05]  /*676b0*/  IMAD R29, R0, 0x100, R29 ;  /* 0x00000100001d7824 */ /* 0x008fca00078e021d */
[----:B------:R-:W-:-:S07]  /*676c0*/  F2FP.F16.E4M3.UNPACK_B R15, R29 ;  /* 0x0000001dff0f723e */ /* 0x000fce00020006ff */
[----:B0-----:R-:W-:-:S15]  /*676d0*/  HMMA.16816.F32 R4, R12, R20, R8 ;  /* 0x000000140c04723c */ /* 0x001fde0000001808 */
[----:B------:R-:W-:-:S04]  /*676e0*/  NOP ;  /* 0x0000000000007918 */ /* 0x000fc80000000000 */
[----:B------:R-:W-:Y:S04]  /*676f0*/  STL.64 [R1+0x450], R4 ;  /* 0x0004500401007387 */ /* 0x000fe80000100a00 */
[----:B------:R2:W-:Y:S02]  /*67700*/  STL.64 [R1+0x458], R6 ;  /* 0x0004580601007387 */ /* 0x0005e40000100a00 */
[----:B--2---:R-:W-:Y:S02]  /*67710*/  HMMA.16816.F32 R4, R12, R18, R24 ;  /* 0x000000120c04723c */ /* 0x004fe40000001818 */
[----:B------:R-:W2:Y:S04]  /*67720*/  LDL.LU R27, [R1+0xf34] ;  /* 0x000f3400011b7983 */ /* 0x000ea80000300800 */
[----:B------:R-:W2:-:S13]  /*67730*/  LDL.LU R26, [R1+0xf30] ;  /* 0x000f3000011a7983 */ /* 0x000e9a0000300800 */
[----:B------:R-:W-:Y:S04]  /*67740*/  STL.64 [R1+0x460], R4 ;  /* 0x0004600401007387 */ /* 0x000fe80000100a00 */
[----:B------:R-:W-:Y:S04]  /*67750*/  STL.64 [R1+0x468], R6 ;  /* 0x0004680601007387 */ /* 0x000fe80000100a00 */
[----:B------:R-:W3:Y:S04]  /*67760*/  LDL.LU R25, [R1+0xf3c] ;  /* 0x000f3c0001197983 */ /* 0x000ee80000300800 */
[----:B--2---:R-:W-:Y:S04]  /*67770*/  STL.64 [R1+0x6a98], R26 ;  /* 0x006a981a01007387 */ /* 0x004fe80000100a00 */
[----:B---3--:R0:W-:Y:S04]  /*67780*/  STL [R1+0x6a90], R25 ;  /* 0x006a901901007387 */ /* 0x0081e80000100800 */
[----:B------:R-:W2:Y:S04]  /*67790*/  LDL.LU R24, [R1+0x6a0] ;  /* 0x0006a00001187983 */ /* 0x000ea80000300800 */
[----:B0-----:R-:W2:Y:S04]  /*677a0*/  LDL.LU R25, [R1+0x6a4] ;  /* 0x0006a40001197983 */ /* 0x001ea80000300800 */
[----:B------:R-:W3:Y:S04]  /*677b0*/  LDL.LU R26, [R1+0x6a8] ;  /* 0x0006a800011a7983 */ /* 0x000ee80000300800 */
[----:B------:R-:W3:Y:S04]  /*677c0*/  LDL.LU R27, [R1+0x6ac] ;  /* 0x0006ac00011b7983 */ /* 0x000ee80000300800 */
[----:B---3--:R-:W-:Y:S04]  /*677d0*/  STL.64 [R1+0x6aa8], R26 ;  /* 0x006aa81a01007387 */ /* 0x008fe80000100a00 */
[----:B--2---:R0:W-:Y:S04]  /*677e0*/  STL.64 [R1+0x6aa0], R24 ;  /* 0x006aa01801007387 */ /* 0x0041e80000100a00 */
[----:B0-----:R-:W2:Y:S04]  /*677f0*/  LDL.LU R24, [R1+0x690] ;  /* 0x0006900001187983 */ /* 0x001ea80000300800 */
[----:B------:R-:W2:Y:S04]  /*67800*/  LDL.LU R25, [R1+0x694] ;  /* 0x0006940001197983 */ /* 0x000ea80000300800 */
[----:B------:R-:W3:Y:S04]  /*67810*/  LDL.LU R26, [R1+0x698] ;  /* 0x00069800011a7983 */ /* 0x000ee80000300800 */
[----:B------:R-:W3:Y:S04]  /*67820*/  LDL.LU R27, [R1+0x69c] ;  /* 0x00069c00011b7983 */ /* 0x000ee80000300800 */
[----:B------:R-:W4:Y:S04]  /*67830*/  LDL.LU R20, [R1+0xf00] ;  /* 0x000f000001147983 */ /* 0x000f280000300800 */
[----:B------:R-:W2:Y:S04]  /*67840*/  LDL.LU R22, [R1+0xefc] ;  /* 0x000efc0001167983 */ /* 0x000ea80000300800 */
[----:B------:R-:W4:Y:S04]  /*67850*/  LDL.LU R21, [R1+0xf08] ;  /* 0x000f080001157983 */ /* 0x000f280000300800 */
        /* <DEDUP_REMOVED lines=12> */
[----:B------:R-:W4:Y:S04]  /*67920*/  LDL.LU R23, [R1+0x63c] ;  /* 0x00063c0001177983 */ /* 0x000f280000300800 */
[----:B----4-:R-:W-:Y:S04]  /*67930*/  STL.64 [R1+0x6b38], R22 ;  /* 0x006b381601007387 */ /* 0x010fe80000100a00 */
[----:B--2---:R0:W-:Y:S04]  /*67940*/  STL.64 [R1+0x6b30], R20 ;  /* 0x006b301401007387 */ /* 0x0041e80000100a00 */
[----:B------:R-:W2:Y:S04]  /*67950*/  LDL.LU R4, [R1+0x620] ;  /* 0x0006200001047983 */ /* 0x000ea80000300800 */
[----:B------:R-:W2:Y:S04]  /*67960*/  LDL.LU R5, [R1+0x624] ;  /* 0x0006240001057983 */ /* 0x000ea80000300800 */
[----:B------:R-:W2:Y:S04]  /*67970*/  LDL.LU R6, [R1+0x628] ;  /* 0x0006280001067983 */ /* 0x000ea80000300800 */
[----:B------:R-:W2:Y:S04]  /*67980*/  LDL.LU R7, [R1+0x62c] ;  /* 0x00062c0001077983 */ /* 0x000ea80000300800 */
[----:B------:R-:W4:Y:S04]  /*67990*/  LDL.LU R8, [R1+0x600] ;  /* 0x0006000001087983 */ /* 0x000f280000300800 */
[----:B------:R-:W4:Y:S04]  /*679a0*/  LDL.LU R9, [R1+0x604] ;  /* 0x0006040001097983 */ /* 0x000f280000300800 */
[----:B------:R-:W4:Y:S04]  /*679b0*/  LDL.LU R10, [R1+0x608] ;  /* 0x00060800010a7983 */ /* 0x000f280000300800 */
[----:B------:R-:W4:Y:S04]  /*679c0*/  LDL.LU R11, [R1+0x60c] ;  /* 0x00060c00010b7983 */ /* 0x000f280000300800 */
        /* <DEDUP_REMOVED lines=8> */
[----:B---3--:R-:W-:Y:S04]  /*67a50*/  STL.64 [R1+0x6ab8], R26 ;  /* 0x006ab81a01007387 */ /* 0x008fe80000100a00 */
[----:B------:R0:W-:Y:S04]  /*67a60*/  STL.64 [R1+0x6ab0], R24 ;  /* 0x006ab01801007387 */ /* 0x0001e80000100a00 */
[----:B0-----:R-:W3:Y:S04]  /*67a70*/  LDL.LU R24, [R1+0x680] ;  /* 0x0006800001187983 */ /* 0x001ee80000300800 */
[----:B------:R-:W3:Y:S04]  /*67a80*/  LDL.LU R25, [R1+0x684] ;  /* 0x0006840001197983 */ /* 0x000ee80000300800 */
[----:B------:R-:W2:Y:S04]  /*67a90*/  LDL.LU R26, [R1+0x688] ;  /* 0x00068800011a7983 */ /* 0x000ea80000300800 */
[----:B------:R-:W2:Y:S04]  /*67aa0*/  LDL.LU R27, [R1+0x68c] ;  /* 0x00068c00011b7983 */ /* 0x000ea80000300800 */
[----:B--2---:R-:W-:Y:S04]  /*67ab0*/  STL.64 [R1+0x6ac8], R26 ;  /* 0x006ac81a01007387 */ /* 0x004fe80000100a00 */
[----:B---3--:R0:W-:Y:S04]  /*67ac0*/  STL.64 [R1+0x6ac0], R24 ;  /* 0x006ac01801007387 */ /* 0x0081e80000100a00 */
[----:B0-----:R-:W2:Y:S04]  /*67ad0*/  LDL.LU R24, [R1+0x670] ;  /* 0x0006700001187983 */ /* 0x001ea80000300800 */
[----:B------:R-:W2:Y:S04]  /*67ae0*/  LDL.LU R25, [R1+0x674] ;  /* 0x0006740001197983 */ /* 0x000ea80000300800 */
[----:B------:R-:W3:Y:S04]  /*67af0*/  LDL.LU R26, [R1+0x678] ;  /* 0x00067800011a7983 */ /* 0x000ee80000300800 */
[----:B------:R-:W3:Y:S01]  /*67b00*/  LDL.LU R27, [R1+0x67c] ;  /* 0x00067c00011b7983 */ /* 0x000ee20000300800 */
[C---:B----4-:R-:W-:Y:S03]  /*67b10*/  HMMA.16816.F32 R8, R12.reuse, R16, R8 ;  /* 0x000000100c08723c */ /* 0x050fe60000001808 */
[----:B---3--:R-:W-:Y:S04]  /*67b20*/  STL.64 [R1+0x6ad8], R26 ;  /* 0x006ad81a01007387 */ /* 0x008fe80000100a00 */
        /* <DEDUP_REMOVED lines=92> */
[----:B------:R-:W3:Y:S04]  /*680f0*/  LDL.LU R25, [R1+0x6a90] ;  /* 0x006a900001197983 */ /* 0x000ee80000300800 */
[----:B------:R-:W-:Y:S04]  /*68100*/  STL.64 [R1+0x6a50], R10 ;  /* 0x006a500a01007387 */ /* 0x000fe80000100a00 */
[----:B------:R0:W-:Y:S04]  /*68110*/  STL.64 [R1+0x6a48], R8 ;  /* 0x006a480801007387 */ /* 0x0001e80000100a00 */
[----:B0-----:R-:W2:Y:S04]  /*68120*/  LDL.LU R8, [R1+0x6b0] ;  /* 0x0006b00001087983 */ /* 0x001ea80000300800 */
[----:B------:R-:W2:Y:S04]  /*68130*/  LDL.LU R9, [R1+0x6b4] ;  /* 0x0006b40001097983 */ /* 0x000ea80000300800 */
[----:B------:R-:W2:Y:S04]  /*68140*/  LDL.LU R10, [R1+0x6b8] ;  /* 0x0006b800010a7983 */ /* 0x000ea80000300800 */
[----:B------:R-:W2:Y:S02]  /*68150*/  LDL.LU R11, [R1+0x6bc] ;  /* 0x0006bc00010b7983 */ /* 0x000ea40000300800 */
[----:B--2---:R-:W-:Y:S01]  /*68160*/  HMMA.16816.F32 R8, R12, R6, R8 ;  /* 0x000000060c08723c */ /* 0x004fe20000001808 */
[----:B------:R-:W-:-:S15]  /*68170*/  IMAD R22, R26, 0x100, R27 ;  /* 0x000001001a167824 */ /* 0x000fde00078e021b */
[----:B------:R-:W-:-:S03]  /*68180*/  NOP ;  /* 0x0000000000007918 */ /* 0x000fc60000000000 */
[----:B------:R-:W-:Y:S04]  /*68190*/  STL.64 [R1+0x520], R8 ;  /* 0x0005200801007387 */ /* 0x000fe80000100a00 */
[----:B------:R4:W-:Y:S02]  /*681a0*/  STL.64 [R1+0x528], R10 ;  /* 0x0005280a01007387 */ /* 0x0009e40000100a00 */
[----:B----4-:R-:W-:Y:S01]  /*681b0*/  HMMA.16816.F32 R8, R12, R4, R16 ;  /* 0x000000040c08723c */ /* 0x010fe20000001810 */
[----:B---3--:R-:W-:Y:S01]  /*681c0*/  IMAD R23, R0, 0x100, R25 ;  /* 0x0000010000177824 */ /* 0x008fe200078e0219 */
[----:B------:R-:W-:Y:S04]  /*681d0*/  STL.64 [R1+0x6a40], R6 ;  /* 0x006a400601007387 */ /* 0x000fe80000100a00 */
[----:B------:R-:W-:-:S13]  /*681e0*/  STL.64 [R1+0x6a38], R4 ;  /* 0x006a380401007387 */ /* 0x000fda0000100a00 */
[----:B------:R0:W-:Y:S04]  /*681f0*/  STL.64 [R1+0x540], R8 ;  /* 0x0005400801007387 */ /* 0x0001e80000100a00 */
[----:B------:R1:W-:Y:S04]  /*68200*/  STL.64 [R1+0x548], R10 ;  /* 0x0005480a01007387 */ /* 0x0003e80000100a00 */
[----:B------:R-:W-:Y:S04]  /*68210*/  STL.64 [R1+0x6a80], R22 ;  /* 0x006a801601007387 */ /* 0x000fe80000100a00 */
[----:B------:R2:W-:Y:S04]  /*68220*/  STL.64 [R1+0x6a78], R20 ;  /* 0x006a781401007387 */ /* 0x0005e80000100a00 */
[----:B------:R-:W3:Y:S04]  /*68230*/  LDL.LU R24, [R1+0x740] ;  /* 0x0007400001187983 */ /* 0x000ee80000300800 */
[----:B---3--:R-:W-:Y:S04]  /*68240*/  STL [R1+0x6a0c], R24 ;  /* 0x006a0c1801007387 */ /* 0x008fe80000100800 */
[----:B------:R-:W3:Y:S04]  /*68250*/  LDL.LU R25, [R1+0x744] ;  /* 0x0007440001197983 */ /* 0x000ee80000300800 */
[----:B---3--:R-:W-:Y:S04]  /*68260*/  STL [R1+0x6a10], R25 ;  /* 0x006a101901007387 */ /* 0x008fe80000100800 */
[----:B------:R-:W3:Y:S04]  /*68270*/  LDL.LU R26, [R1+0x748] ;  /* 0x00074800011a7983 */ /* 0x000ee80000300800 */
[----:B---3--:R-:W-:Y:S04]  /*68280*/  STL [R1+0x6a14], R26 ;  /* 0x006a141a01007387 */ /* 0x008fe80000100800 */
[----:B------:R-:W3:Y:S04]  /*68290*/  LDL.LU R27, [R1+0x74c] ;  /* 0x00074c00011b7983 */ /* 0x000ee80000300800 */
[----:B0-----:R-:W4:Y:S04]  /*682a0*/  LDL.LU R8, [R1+0x700] ;  /* 0x0007000001087983 */ /* 0x001f280000300800 */
[----:B------:R-:W4:Y:S04]  /*682b0*/  LDL.LU R9, [R1+0x704] ;  /* 0x0007040001097983 */ /* 0x000f280000300800 */
[----:B-1----:R-:W3:Y:S04]  /*682c0*/  LDL.LU R10, [R1+0x708] ;  /* 0x00070800010a7983 */ /* 0x002ee80000300800 */
[----:B------:R-:W3:Y:S04]  /*682d0*/  LDL.LU R11, [R1+0x70c] ;  /* 0x00070c00010b7983 */ /* 0x000ee80000300800 */
[----:B--2---:R-:W2:Y:S04]  /*682e0*/  LDL.LU R20, [R1+0x6c0] ;  /* 0x0006c00001147983 */ /* 0x004ea80000300800 */
        /* <DEDUP_REMOVED lines=8> */
[----:B----4-:R0:W-:Y:S04]  /*68370*/  STL.64 [R1+0x6a58], R8 ;  /* 0x006a580801007387 */ /* 0x0101e80000100a00 */
[----:B0-----:R-:W3:Y:S04]  /*68380*/  LDL.LU R8, [R1+0x6f0] ;  /* 0x0006f00001087983 */ /* 0x001ee80000300800 */
[----:B------:R-:W3:Y:S04]  /*68390*/  LDL.LU R9, [R1+0x6f4] ;  /* 0x0006f40001097983 */ /* 0x000ee80000300800 */
[----:B------:R-:W3:Y:S04]  /*683a0*/  LDL.LU R10, [R1+0x6f8] ;  /* 0x0006f800010a7983 */ /* 0x000ee80000300800 */
[----:B------:R-:W3:Y:S04]  /*683b0*/  LDL.LU R11, [R1+0x6fc] ;  /* 0x0006fc00010b7983 */ /* 0x000ee80000300800 */
[----:B------:R-:W4:Y:S04]  /*683c0*/  LDL.LU R16, [R1+0x6e0] ;  /* 0x0006e00001107983 */ /* 0x000f280000300800 */
        /* <DEDUP_REMOVED lines=8> */
[----:B------:R-:W3:Y:S04]  /*68450*/  LDL.LU R25, [R1+0xf5c] ;  /* 0x000f5c0001197983 */ /* 0x000ee80000300800 */
[----:B------:R-:W3:Y:S04]  /*68460*/  LDL.LU R24, [R1+0xf64] ;  /* 0x000f640001187983 */ /* 0x000ee80000300800 */
[----:B--2---:R-:W-:Y:S04]  /*68470*/  STL.64 [R1+0x6a20], R26 ;  /* 0x006a201a01007387 */ /* 0x004fe80000100a00 */
[----:B---3--:R0:W-:Y:S04]  /*68480*/  STL.64 [R1+0x6a18], R24 ;  /* 0x006a181801007387 */ /* 0x0081e80000100a00 */
[----:B0-----:R-:W2:Y:S04]  /*68490*/  LDL.LU R24, [R1+0x750] ;  /* 0x0007500001187983 */ /* 0x001ea80000300800 */
[----:B------:R-:W2:Y:S04]  /*684a0*/  LDL.LU R25, [R1+0x754] ;  /* 0x0007540001197983 */ /* 0x000ea80000300800 */
[----:B------:R-:W3:Y:S04]  /*684b0*/  LDL.LU R26, [R1+0x758] ;  /* 0x00075800011a7983 */ /* 0x000ee80000300800 */
[----:B------:R-:W3:Y:S01]  /*684c0*/  LDL.LU R27, [R1+0x75c] ;  /* 0x00075c00011b7983 */ /* 0x000ee20000300800 */
[----:B------:R-:W-:-:S02]  /*684d0*/  IMAD R28, R28, 0x100, R2 ;  /* 0x000001001c1c7824 */ /* 0x000fc400078e0202 */
[----:B------:R-:W-:Y:S01]  /*684e0*/  IMAD R29, R29, 0x100, R3 ;  /* 0x000001001d1d7824 */ /* 0x000fe200078e0203 */
[----:B---3--:R-:W-:Y:S04]  /*684f0*/  STL.64 [R1+0x6a30], R26 ;  /* 0x006a301a01007387 */ /* 0x008fe80000100a00 */
[----:B--2---:R0:W-:Y:S04]  /*68500*/  STL.64 [R1+0x6a28], R24 ;  /* 0x006a281801007387 */ /* 0x0041e80000100a00 */
[----:B0-----:R-:W2:Y:S04]  /*68510*/  LDL.LU R24, [R1+0x730] ;  /* 0x0007300001187983 */ /* 0x001ea80000300800 */
[----:B------:R-:W2:Y:S04]  /*68520*/  LDL.LU R25, [R1+0x734] ;  /* 0x0007340001197983 */ /* 0x000ea80000300800 */
[----:B------:R-:W2:Y:S04]  /*68530*/  LDL.LU R26, [R1+0x738] ;  /* 0x00073800011a7983 */ /* 0x000ea80000300800 */
[----:B------:R-:W2:Y:S04]  /*68540*/  LDL.LU R27, [R1+0x73c] ;  /* 0x00073c00011b7983 */ /* 0x000ea80000300800 */
[----:B------:R-:W3:Y:S04]  /*68550*/  LDL.LU R0, [R1+0xf6c] ;  /* 0x000f6c0001007983 */ /* 0x000ee80000300800 */
[----:B------:R-:W2:Y:S04]  /*68560*/  LDL.LU R2, [R1+0x6a8c] ;  /* 0x006a8c0001027983 */ /* 0x000ea80000300800 */
[----:B------:R-:W2:Y:S02]  /*68570*/  LDL.LU R3, [R1+0x6a88] ;  /* 0x006a880001037983 */ /* 0x000ea40000300800 */
[----:B--2---:R-:W-:Y:S02]  /*68580*/  HMMA.16816.F32 R12, R12, R2, R20 ;  /* 0x000000020c0c723c */ /* 0x004fe40000001814 */
[----:B------:R-:W2:Y:S04]  /*68590*/  LDL.LU.64 R22, [R1+0x6a80] ;  /* 0x006a800001167983 */ /* 0x000ea80000300a00 */
[----:B------:R-:W4:-:S13]  /*685a0*/  LDL.LU.64 R20, [R1+0x6a78] ;  /* 0x006a780001147983 */ /* 0x000f1a0000300a00 */
[----:B------:R-:W-:Y:S04]  /*685b0*/  STL.64 [R1+0x530], R12 ;  /* 0x0005300c01007387 */ /* 0x000fe80000100a00 */
[----:B------:R0:W-:Y:S02]  /*685c0*/  STL.64 [R1+0x538], R14 ;  /* 0x0005380e01007387 */ /* 0x0001e40000100a00 */
[----:B0-----:R-:W-:Y:S02]  /*685d0*/  F2FP.F16.E4M3.UNPACK_B R14, R28 ;  /* 0x0000001cff0e723e */ /* 0x001fe400020006ff */
[----:B------:R-:W-:Y:S02]  /*685e0*/  F2FP.F16.E4M3.UNPACK_B R15, R29 ;  /* 0x0000001dff0f723e */ /* 0x000fe400020006ff */
[----:B--2---:R-:W-:-:S02]  /*685f0*/  F2FP.F16.E4M3.UNPACK_B R12, R22 ;  /* 0x00000016ff0c723e */ /* 0x004fc400020006ff */
[----:B------:R-:W-:Y:S01]  /*68600*/  F2FP.F16.E4M3.UNPACK_B R13, R23 ;  /* 0x00000017ff0d723e */ /* 0x000fe200020006ff */
[----:B------:R-:W2:Y:S04]  /*68610*/  LDL.LU R22, [R1+0xf50] ;  /* 0x000f500001167983 */ /* 0x000ea80000300800 */
[----:B------:R-:W2:Y:S04]  /*68620*/  LDL.LU R23, [R1+0xf58] ;  /* 0x000f580001177983 */ /* 0x000ea80000300800 */
[----:B------:R-:W2:Y:S04]  /*68630*/  LDL.LU R28, [R1+0xf60] ;  /* 0x000f6000011c7983 */ /* 0x000ea80000300800 */
[----:B------:R-:W3:Y:S01]  /*68640*/  LDL.LU R29, [R1+0xf68] ;  /* 0x000f6800011d7983 */ /* 0x000ee20000300800 */
[----:B----4-:R-:W-:-:S15]  /*68650*/  HMMA.16816.F32 R16, R12, R20, R16 ;  /* 0x000000140c10723c */ /* 0x010fde0000001810 */
        /* <DEDUP_REMOVED lines=23> */
[C---:B----4-:R-:W-:Y:S08]  /*687d0*/  HMMA.16816.F32 R4, R12.reuse, R8, R4 ;  /* 0x000000080c04723c */ /* 0x050ff00000001804 */
[----:B--2---:R-:W-:-:S15]  /*687e0*/  HMMA.16816.F32 R16, R12, R10, R16 ;  /* 0x0000000a0c10723c */ /* 0x004fde0000001810 */
[----:B------:R-:W-:-:S04]  /*687f0*/  NOP ;  /* 0x0000000000007918 */ /* 0x000fc80000000000 */
[----:B------:R0:W-:Y:S04]  /*68800*/  STL.64 [R1+0x5a0], R16 ;  /* 0x0005a01001007387 */ /* 0x0001e80000100a00 */
[----:B------:R1:W-:Y:S04]  /*68810*/  STL.64 [R1+0x5a8], R18 ;  /* 0x0005a81201007387 */ /* 0x0003e80000100a00 */
[----:B0-----:R-:W2:Y:S04]  /*68820*/  LDL.LU R16, [R1+0x760] ;  /* 0x0007600001107983 */ /* 0x001ea80000300800 */
[----:B------:R-:W2:Y:S04]  /*68830*/  LDL.LU R17, [R1+0x764] ;  /* 0x0007640001117983 */ /* 0x000ea80000300800 */
[----:B-1----:R-:W2:Y:S04]  /*68840*/  LDL.LU R18, [R1+0x768] ;  /* 0x0007680001127983 */ /* 0x002ea80000300800 */
[----:B------:R-:W2:Y:S04]  /*68850*/  LDL.LU R19, [R1+0x76c] ;  /* 0x00076c0001137983 */ /* 0x000ea80000300800 */
        /* <DEDUP_REMOVED lines=22> */
[----:B--2---:R-:W-:-:S02]  /*689c0*/  IMAD R22, R22, 0x100, R26 ;  /* 0x0000010016167824 */ /* 0x004fc400078e021a */
[----:B----4-:R-:W-:Y:S01]  /*689d0*/  IMAD R23, R23, 0x100, R25 ;  /* 0x0000010017177824 */ /* 0x010fe200078e0219 */
[----:B------:R-:W2:Y:S04]  /*689e0*/  LDL.LU R26, [R1+0x6a14] ;  /* 0x006a1400011a7983 */ /* 0x000ea80000300800 */
[----:B------:R-:W2:Y:S01]  /*689f0*/  LDL.LU R25, [R1+0x6a10] ;  /* 0x006a100001197983 */ /* 0x000ea20000300800 */
[----:B------:R-:W-:-:S03]  /*68a00*/  IMAD R28, R28, 0x100, R24 ;  /* 0x000001001c1c7824 */ /* 0x000fc600078e0218 */
[----:B------:R-:W2:Y:S01]  /*68a10*/  LDL.LU R24, [R1+0x6a0c] ;  /* 0x006a0c0001187983 */ /* 0x000ea20000300800 */
[----:B---3--:R-:W-:-:S03]  /*68a20*/  IMAD R29, R29, 0x100, R0 ;  /* 0x000001001d1d7824 */ /* 0x008fc600078e0200 */
[----:B------:R-:W3:Y:S04]  /*68a30*/  LDL.LU R0, [R1+0x6a08] ;  /* 0x006a080001007983 */ /* 0x000ee80000300800 */
[----:B------:R-:W-:Y:S04]  /*68a40*/  STL [R1+0x69b0], R2 ;  /* 0x0069b00201007387 */ /* 0x000fe80000100800 */
[----:B------:R-:W-:Y:S01]  /*68a50*/  STL [R1+0x69ac], R3 ;  /* 0x0069ac0301007387 */ /* 0x000fe20000100800 */
[----:B--2---:R-:W-:-:S15]  /*68a60*/  HMMA.16816.F32 R12, R12, R2, R24 ;  /* 0x000000020c0c723c */ /* 0x004fde0000001818 */
[----:B------:R-:W-:-:S04]  /*68a70*/  NOP ;  /* 0x0000000000007918 */ /* 0x000fc80000000000 */
[----:B------:R0:W-:Y:S04]  /*68a80*/  STL.64 [R1+0x5d0], R12 ;  /* 0x0005d00c01007387 */ /* 0x0001e80000100a00 */
[----:B------:R1:W-:Y:S04]  /*68a90*/  STL.64 [R1+0x5d8], R14 ;  /* 0x0005d80e01007387 */ /* 0x0003e80000100a00 */
[----:B------:R-:W2:Y:S04]  /*68aa0*/  LDL.LU R24, [R1+0x840] ;  /* 0x0008400001187983 */ /* 0x000ea80000300800 */
[----:B------:R-:W2:Y:S04]  /*68ab0*/  LDL.LU R25, [R1+0x844] ;  /* 0x0008440001197983 */ /* 0x000ea80000300800 */
[----:B------:R-:W4:Y:S01]  /*68ac0*/  LDL.LU R26, [R1+0x848] ;  /* 0x00084800011a7983 */ /* 0x000f220000300800 */
[----:B0-----:R-:W-:-:S02]  /*68ad0*/  F2FP.F16.E4M3.UNPACK_B R12, R22 ;  /* 0x00000016ff0c723e */ /* 0x001fc400020006ff */
[----:B------:R-:W-:Y:S02]  /*68ae0*/  F2FP.F16.E4M3.UNPACK_B R13, R23 ;  /* 0x00000017ff0d723e */ /* 0x000fe400020006ff */
[----:B-1----:R-:W-:Y:S02]  /*68af0*/  F2FP.F16.E4M3.UNPACK_B R14, R28 ;  /* 0x0000001cff0e723e */ /* 0x002fe400020006ff */
[----:B------:R-:W-:-:S07]  /*68b00*/  F2FP.F16.E4M3.UNPACK_B R15, R29 ;  /* 0x0000001dff0f723e */ /* 0x000fce00020006ff */
[----:B------:R-:W-:Y:S01]  /*68b10*/  HMMA.16816.F32 R16, R12, R20, R16 ;  /* 0x000000140c10723c */ /* 0x000fe20000001810 */
[----:B---3--:R-:W-:-:S05]  /*68b20*/  IMAD.MOV.U32 R27, RZ, RZ, R0 ;  /* 0x000000ffff1b7224 */ /* 0x008fca00078e0000 */
[----:B----4-:R-:W-:Y:S04]  /*68b30*/  STL.64 [R1+0x6940], R26 ;  /* 0x0069401a01007387 */ /* 0x010fe80000100a00 */
[----:B--2---:R0:W-:Y:S04]  /*68b40*/  STL.64 [R1+0x6938], R24 ;  /* 0x0069381801007387 */ /* 0x0041e80000100a00 */
[----:B0-----:R-:W2:Y:S04]  /*68b50*/  LDL.LU R24, [R1+0x770] ;  /* 0x0007700001187983 */ /* 0x001ea80000300800 */
[----:B------:R-:W2:Y:S04]  /*68b60*/  LDL.LU R25, [R1+0x774] ;  /* 0x0007740001197983 */ /* 0x000ea80000300800 */
[----:B------:R-:W2:Y:S04]  /*68b70*/  LDL.LU R26, [R1+0x778] ;  /* 0x00077800011a7983 */ /* 0x000ea80000300800 */
[----:B------:R-:W2:Y:S04]  /*68b80*/  LDL.LU R27, [R1+0x77c] ;  /* 0x00077c00011b7983 */ /* 0x000ea80000300800 */
[----:B------:R-:W-:Y:S04]  /*68b90*/  STL.64 [R1+0x5f0], R16 ;  /* 0x0005f01001007387 */ /* 0x000fe80000100a00 */
[----:B------:R0:W-:Y:S04]  /*68ba0*/  STL.64 [R1+0x5f8], R18 ;  /* 0x0005f81201007387 */ /* 0x0001e80000100a00 */
[----:B0-----:R-:W2:Y:S04]  /*68bb0*/  LDL.LU.64 R18, [R1+0x6a00] ;  /* 0x006a000001127983 */ /* 0x001ea80000300a00 */
[----:B------:R-:W3:Y:S04]  /*68bc0*/  LDL.LU.64 R16, [R1+0x69f8] ;  /* 0x0069f80001107983 */ /* 0x000ee80000300a00 */
[----:B------:R-:W-:Y:S01]  /*68bd0*/  STL [R1+0x69b4], R21 ;  /* 0x0069b41501007387 */ /* 0x000fe20000100800 */
[C---:B--2---:R-:W-:Y:S08]  /*68be0*/  HMMA.16816.F32 R24, R12.reuse, R18, R24 ;  /* 0x000000120c18723c */ /* 0x044ff00000001818 */
[C---:B---3--:R-:W-:Y:S01]  /*68bf0*/  HMMA.16816.F32 R4, R12.reuse, R16, R4 ;  /* 0x000000100c04723c */ /* 0x048fe20000001804 */
[----:B------:R-:W-:Y:S10]  /*68c00*/  STL.64 [R1+0x6990], R18 ;  /* 0x0069901201007387 */ /* 0x000ff40000100a00 */
[----:B------:R0:W-:Y:S04]  /*68c10*/  STL.64 [R1+0x6a0], R24 ;  /* 0x0006a01801007387 */ /* 0x0001e80000100a00 */
[----:B------:R1:W-:Y:S04]  /*68c20*/  STL.64 [R1+0x6a8], R26 ;  /* 0x0006a81a01007387 */ /* 0x0003e80000100a00 */
[----:B------:R-:W-:Y:S04]  /*68c30*/  STL.64 [R1+0x6988], R16 ;  /* 0x0069881001007387 */ /* 0x000fe80000100a00 */
[----:B------:R-:W-:Y:S04]  /*68c40*/  STL.64 [R1+0x6b0], R4 ;  /* 0x0006b00401007387 */ /* 0x000fe80000100a00 */
[----:B------:R-:W-:Y:S04]  /*68c50*/  STL.64 [R1+0x6b8], R6 ;  /* 0x0006b80601007387 */ /* 0x000fe80000100a00 */
[----:B0-----:R-:W2:Y:S04]  /*68c60*/  LDL.LU R24, [R1+0x880] ;  /* 0x0008800001187983 */ /* 0x001ea80000300800 */
[----:B------:R-:W2:Y:S04]  /*68c70*/  LDL.LU R25, [R1+0x884] ;  /* 0x0008840001197983 */ /* 0x000ea80000300800 */
[----:B-1----:R-:W3:Y:S04]  /*68c80*/  LDL.LU R26, [R1+0x888] ;  /* 0x00088800011a7983 */ /* 0x002ee80000300800 */
        /* <DEDUP_REMOVED lines=59> */
[C---:B------:R-:W-:Y:S03]  /*69040*/  HMMA.16816.F32 R4, R12.reuse, R10, R4 ;  /* 0x0000000a0c04723c */ /* 0x040fe60000001804 */
        /* <DEDUP_REMOVED lines=27> */
[----:B------:R-:W3:Y:S01]  /*69200*/  LDL.LU.64 R20, [R1+0x69b8] ;  /* 0x0069b80001147983 */ /* 0x000ee20000300a00 */
[----:B------:R-:W-:-:S02]  /*69210*/  IMAD R28, R28, 0x100, R3 ;  /* 0x000001001c1c7824 */ /* 0x000fc400078e0203 */
[----:B--2---:R-:W-:Y:S02]  /*69220*/  IMAD R23, R23, 0x100, R2 ;  /* 0x0000010017177824 */ /* 0x004fe400078e0202 */
[----:B---3--:R-:W-:Y:S02]  /*69230*/  IMAD R22, R22, 0x100, R21 ;  /* 0x0000010016167824 */ /* 0x008fe400078e0215 */
[----:B------:R-:W2:Y:S04]  /*69240*/  LDL.LU R21, [R1+0x69b4] ;  /* 0x0069b40001157983 */ /* 0x000ea80000300800 */
[----:B------:R-:W4:Y:S04]  /*69250*/  LDL.LU R2, [R1+0x69b0] ;  /* 0x0069b00001027983 */ /* 0x000f280000300800 */
[----:B------:R-:W4:Y:S01]  /*69260*/  LDL.LU R3, [R1+0x69ac] ;  /* 0x0069ac0001037983 */ /* 0x000f220000300800 */
[----:B------:R-:W-:-:S03]  /*69270*/  IMAD R29, R29, 0x100, R0 ;  /* 0x000001001d1d7824 */ /* 0x000fc600078e0200 */
[----:B------:R-:W3:Y:S01]  /*69280*/  LDL.LU R0, [R1+0x69a8] ;  /* 0x0069a80001007983 */ /* 0x000ee20000300800 */
[----:B----4-:R-:W-:Y:S03]  /*69290*/  HMMA.16816.F32 R12, R12, R2, R16 ;  /* 0x000000020c0c723c */ /* 0x010fe60000001810 */
[----:B------:R-:W2:Y:S04]  /*692a0*/  LDL.LU.64 R18, [R1+0x69a0] ;  /* 0x0069a00001127983 */ /* 0x000ea80000300a00 */
[----:B------:R-:W2:-:S12]  /*692b0*/  LDL.LU.64 R16, [R1+0x6998] ;  /* 0x0069980001107983 */ /* 0x000e980000300a00 */
[----:B------:R0:W-:Y:S04]  /*692c0*/  STL.64 [R1+0x720], R12 ;  /* 0x0007200c01007387 */ /* 0x0001e80000100a00 */
[----:B------:R1:W-:Y:S01]  /*692d0*/  STL.64 [R1+0x728], R14 ;  /* 0x0007280e01007387 */ /* 0x0003e20000100a00 */
[----:B0-----:R-:W-:Y:S02]  /*692e0*/  F2FP.F16.E4M3.UNPACK_B R12, R22 ;  /* 0x00000016ff0c723e */ /* 0x001fe400020006ff */
[----:B------:R-:W-:Y:S02]  /*692f0*/  F2FP.F16.E4M3.UNPACK_B R13, R23 ;  /* 0x00000017ff0d723e */ /* 0x000fe400020006ff */
[----:B-1----:R-:W-:Y:S02]  /*69300*/  F2FP.F16.E4M3.UNPACK_B R14, R28 ;  /* 0x0000001cff0e723e */ /* 0x002fe400020006ff */
[----:B------:R-:W-:Y:S01]  /*69310*/  F2FP.F16.E4M3.UNPACK_B R15, R29 ;  /* 0x0000001dff0f723e */ /* 0x000fe200020006ff */
[----:B------:R-:W4:Y:S04]  /*69320*/  LDL.LU R22, [R1+0xfa8] ;  /* 0x000fa80001167983 */ /* 0x000f280000300800 */
[----:B------:R-:W4:Y:S04]  /*69330*/  LDL.LU R23, [R1+0xfac] ;  /* 0x000fac0001177983 */ /* 0x000f280000300800 */
[----:B------:R-:W3:Y:S04]  /*69340*/  LDL.LU R28, [R1+0xfa0] ;  /* 0x000fa000011c7983 */ /* 0x000ee80000300800 */
[----:B------:R-:W3:Y:S01]  /*69350*/  LDL.LU R29, [R1+0xfa4] ;  /* 0x000fa400011d7983 */ /* 0x000ee20000300800 */
[----:B--2---:R-:W-:-:S15]  /*69360*/  HMMA.16816.F32 R16, R12, R20, R16 ;  /* 0x000000140c10723c */ /* 0x004fde0000001810 */
[----:B------:R-:W-:-:S04]  /*69370*/  NOP ;  /* 0x0000000000007918 */ /* 0x000fc80000000000 */
[----:B------:R-:W-:Y:S04]  /*69380*/  STL.64 [R1+0x7a0], R16 ;  /* 0x0007a01001007387 */ /* 0x000fe80000100a00 */
[----:B------:R0:W-:Y:S04]  /*69390*/  STL.64 [R1+0x7a8], R18 ;  /* 0x0007a81201007387 */ /* 0x0001e80000100a00 */
[----:B0-----:R-:W2:Y:S04]  /*693a0*/  LDL.LU.64 R18, [R1+0x6990] ;  /* 0x0069900001127983 */ /* 0x001ea80000300a00 */
[----:B------:R-:W3:Y:S04]  /*693b0*/  LDL.LU.64 R16, [R1+0x6988] ;  /* 0x0069880001107983 */ /* 0x000ee80000300a00 */
[----:B------:R-:W3:Y:S04]  /*693c0*/  LDL.LU R20, [R1+0xf9c] ;  /* 0x000f9c0001147983 */ /* 0x000ee80000300800 */
[----:B------:R-:W3:Y:S01]  /*693d0*/  LDL.LU R21, [R1+0xf98] ;  /* 0x000f980001157983 */ /* 0x000ee20000300800 */
[----:B--2---:R-:W-:-:S15]  /*693e0*/  HMMA.16816.F32 R24, R12, R18, R24 ;  /* 0x000000120c18723c */ /* 0x004fde0000001818 */
[----:B------:R-:W-:-:S04]  /*693f0*/  NOP ;  /* 0x0000000000007918 */ /* 0x000fc80000000000 */
[----:B------:R-:W-:Y:S04]  /*69400*/  STL.64 [R1+0x790], R24 ;  /* 0x0007901801007387 */ /* 0x000fe80000100a00 */
[----:B------:R0:W-:Y:S04]  /*69410*/  STL.64 [R1+0x798], R26 ;  /* 0x0007981a01007387 */ /* 0x0001e80000100a00 */
[----:B0-----:R-:W3:Y:S04]  /*69420*/  LDL.LU.64 R26, [R1+0x6980] ;  /* 0x00698000011a7983 */ /* 0x001ee80000300a00 */
[----:B------:R-:W3:Y:S04]  /*69430*/  LDL.LU.64 R24, [R1+0x6978] ;  /* 0x0069780001187983 */ /* 0x000ee80000300a00 */
[----:B------:R-:W2:Y:S04]  /*69440*/  LDL.LU R18, [R1+0xf94] ;  /* 0x000f940001127983 */ /* 0x000ea80000300800 */
[----:B------:R-:W2:Y:S01]  /*69450*/  LDL.LU R19, [R1+0xf90] ;  /* 0x000f900001137983 */ /* 0x000ea20000300800 */
[----:B---3--:R-:W-:-:S15]  /*69460*/  HMMA.16816.F32 R24, R12, R16, R24 ;  /* 0x000000100c18723c */ /* 0x008fde0000001818 */
        /* <DEDUP_REMOVED lines=10> */
[----:B------:R-:W3:Y:S02]  /*69510*/  LDL.LU.64 R24, [R1+0x6958] ;  /* 0x0069580001187983 */ /* 0x000ee40000300a00 */
[----:B---3--:R-:W-:Y:S02]  /*69520*/  HMMA.16816.F32 R8, R12, R8, R24 ;  /* 0x000000080c08723c */ /* 0x008fe40000001818 */
[----:B------:R-:W3:Y:S04]  /*69530*/  LDL.LU.64 R26, [R1+0x6950] ;  /* 0x00695000011a7983 */ /* 0x000ee80000300a00 */
[----:B------:R-:W3:-:S13]  /*69540*/  LDL.LU.64 R24, [R1+0x6948] ;  /* 0x0069480001187983 */ /* 0x000eda0000300a00 */
[----:B------:R0:W-:Y:S04]  /*69550*/  STL.64 [R1+0x760], R8 ;  /* 0x0007600801007387 */ /* 0x0001e80000100a00 */
[----:B------:R1:W-:Y:S04]  /*69560*/  STL.64 [R1+0x768], R10 ;  /* 0x0007680a01007387 */ /* 0x0003e80000100a00 */
[----:B0-----:R-:W2:Y:S04]  /*69570*/  LDL.LU R8, [R1+0x870] ;  /* 0x0008700001087983 */ /* 0x001ea80000300800 */
[----:B------:R-:W2:Y:S04]  /*69580*/  LDL.LU R9, [R1+0x874] ;  /* 0x0008740001097983 */ /* 0x000ea80000300800 */
[----:B-1----:R-:W2:Y:S01]  /*69590*/  LDL.LU R10, [R1+0x878] ;  /* 0x00087800010a7983 */ /* 0x002ea20000300800 */
[----:B---3--:R-:W-:-:S15]  /*695a0*/  HMMA.16816.F32 R24, R12, R6, R24 ;  /* 0x000000060c18723c */ /* 0x008fde0000001818 */
[----:B------:R-:W-:-:S04]  /*695b0*/  NOP ;  /* 0x0000000000007918 */ /* 0x000fc80000000000 */
[----:B------:R-:W-:Y:S04]  /*695c0*/  STL.64 [R1+0x750], R24 ;  /* 0x0007501801007387 */ /* 0x000fe80000100a00 */
[----:B------:R0:W-:Y:S04]  /*695d0*/  STL.64 [R1+0x758], R26 ;  /* 0x0007581a01007387 */ /* 0x0001e80000100a00 */
[----:B0-----:R-:W3:Y:S04]  /*695e0*/  LDL.LU.64 R26, [R1+0x6940] ;  /* 0x00694000011a7983 */ /* 0x001ee80000300a00 */
[----:B------:R-:W3:Y:S01]  /*695f0*/  LDL.LU.64 R24, [R1+0x6938] ;  /* 0x0069380001187983 */ /* 0x000ee20000300a00 */
[----:B------:R-:W-:-:S07]  /*69600*/  IMAD.MOV.U32 R11, RZ, RZ, R0 ;  /* 0x000000ffff0b7224 */ /* 0x000fce00078e0000 */
[----:B--2---:R-:W-:-:S15]  /*69610*/  HMMA.16816.F32 R8, R12, R4, R8 ;  /* 0x000000040c08723c */ /* 0x004fde0000001808 */
[----:B------:R-:W-:-:S04]  /*69620*/  NOP ;  /* 0x0000000000007918 */ /* 0x000fc80000000000 */
[----:B------:R-:W-:Y:S04]  /*69630*/  STL.64 [R1+0x740], R8 ;  /* 0x0007400801007387 */ /* 0x000fe80000100a00 */
[----:B------:R3:W-:Y:S01]  /*69640*/  STL [R1+0x748], R10 ;  /* 0x0007480a01007387 */ /* 0x0007e20000100800 */
[----:B------:R-:W-:-:S05]  /*69650*/  IMAD.MOV.U32 R0, RZ, RZ, R11 ;  /* 0x000000ffff007224 */ /* 0x000fca00078e000b */
[----:B------:R-:W-:Y:S01]  /*69660*/  STL [R1+0x62e8], R0 ;  /* 0x0062e80001007387 */ /* 0x000fe20000100800 */
[----:B---3--:R-:W-:-:S15]  /*69670*/  HMMA.16816.F32 R8, R12, R2, R24 ;  /* 0x000000020c08723c */ /* 0x008fde0000001818 */
[----:B------:R-:W-:-:S04]  /*69680*/  NOP ;  /* 0x0000000000007918 */ /* 0x000fc80000000000 */
[----:B------:R-:W-:Y:S04]  /*69690*/  STL.64 [R1+0x710], R8 ;  /* 0x0007100801007387 */ /* 0x000fe80000100a00 */
[----:B------:R-:W-:Y:S04]  /*696a0*/  STL [R1+0x718], R10 ;  /* 0x0007180a01007387 */ /* 0x000fe80000100800 */
[----:B------:R-:W2:Y:S04]  /*696b0*/  LDL.LU R24, [R1+0x990] ;  /* 0x0009900001187983 */ /* 0x000ea80000300800 */
        /* <DEDUP_REMOVED lines=9> */
[----:B------:R-:W-:-:S02]  /*69750*/  IMAD R6, R28, 0x100, R29 ;  /* 0x000001001c067824 */ /* 0x000fc400078e021d */
[----:B----4-:R-:W-:Y:S01]  /*69760*/  IMAD R7, R22, 0x100, R23 ;  /* 0x0000010016077824 */ /* 0x010fe200078e0217 */
[----:B------:R-:W4:Y:S04]  /*69770*/  LDL R28, [R1+0xa08] ;  /* 0x000a0800011c7983 */ /* 0x000f280000100800 */
[----:B------:R-:W4:Y:S04]  /*69780*/  LDL R23, [R1+0xa0c] ;  /* 0x000a0c0001177983 */ /* 0x000f280000100800 */
[----:B------:R-:W4:Y:S04]  /*69790*/  LDL R22, [R1+0x9f8] ;  /* 0x0009f80001167983 */ /* 0x000f280000100800 */
[----:B---3--:R-:W-:Y:S04]  /*697a0*/  STL.64 [R1+0x6920], R26 ;  /* 0x0069201a01007387 */ /* 0x008fe80000100a00 */
[----:B--2---:R0:W-:Y:S04]  /*697b0*/  STL.64 [R1+0x6918], R24 ;  /* 0x0069181801007387 */ /* 0x0041e80000100a00 */
        /* <DEDUP_REMOVED lines=11> */
[----:B------:R-:W2:Y:S01]  /*69870*/  LDL.LU R27, [R1+0x8ec] ;  /* 0x0008ec00011b7983 */ /* 0x000ea20000300800 */
[----:B------:R-:W-:-:S02]  /*69880*/  F2FP.F16.E4M3.UNPACK_B R12, R4 ;  /* 0x00000004ff0c723e */ /* 0x000fc400020006ff */
[----:B------:R-:W-:Y:S02]  /*69890*/  F2FP.F16.E4M3.UNPACK_B R13, R5 ;  /* 0x00000005ff0d723e */ /* 0x000fe400020006ff */
[----:B------:R-:W-:Y:S02]  /*698a0*/  F2FP.F16.E4M3.UNPACK_B R14, R6 ;  /* 0x00000006ff0e723e */ /* 0x000fe400020006ff */
[----:B------:R-:W-:Y:S02]  /*698b0*/  F2FP.F16.E4M3.UNPACK_B R15, R7 ;  /* 0x00000007ff0f723e */ /* 0x000fe400020006ff */
[----:B----4-:R-:W-:Y:S02]  /*698c0*/  F2FP.F16.E4M3.UNPACK_B R20, R28 ;  /* 0x0000001cff14723e */ /* 0x010fe400020006ff */
[----:B------:R-:W-:Y:S01]  /*698d0*/  F2FP.F16.E4M3.UNPACK_B R21, R23 ;  /* 0x00000017ff15723e */ /* 0x000fe200020006ff */
[----:B------:R-:W-:Y:S01]  /*698e0*/  IMAD.MOV.U32 R0, RZ, RZ, R11 ;  /* 0x000000ffff007224 */ /* 0x000fe200078e000b */
[----:B------:R-:W3:Y:S04]  /*698f0*/  LDL R19, [R1+0x9fc] ;  /* 0x0009fc0001137983 */ /* 0x000ee80000100800 */
[----:B------:R-:W4:Y:S04]  /*69900*/  LDL R16, [R1+0x9d8] ;  /* 0x0009d80001107983 */ /* 0x000f280000100800 */
[----:B------:R-:W3:Y:S04]  /*69910*/  LDL R17, [R1+0x9dc] ;  /* 0x0009dc0001117983 */ /* 0x000ee80000100800 */
[----:B------:R-:W3:Y:S04]  /*69920*/  LDL R10, [R1+0x9e8] ;  /* 0x0009e800010a7983 */ /* 0x000ee80000100800 */
[----:B------:R-:W3:Y:S04]  /*69930*/  LDL R11, [R1+0x9ec] ;  /* 0x0009ec00010b7983 */ /* 0x000ee80000100800 */
[----:B------:R-:W3:Y:S04]  /*69940*/  LDL R8, [R1+0xa18] ;  /* 0x000a180001087983 */ /* 0x000ee80000100800 */
[----:B------:R-:W3:Y:S04]  /*69950*/  LDL R9, [R1+0xa1c] ;  /* 0x000a1c0001097983 */ /* 0x000ee80000100800 */
[----:B------:R-:W3:Y:S04]  /*69960*/  LDL R2, [R1+0xa2c] ;  /* 0x000a2c0001027983 */ /* 0x000ee80000100800 */
[----:B------:R-:W4:Y:S04]  /*69970*/  LDL R3, [R1+0xa38] ;  /* 0x000a380001037983 */ /* 0x000f280000100800 */
[----:B------:R0:W-:Y:S04]  /*69980*/  STL [R1+0x6348], R0 ;  /* 0x0063480001007387 */ /* 0x0001e80000100800 */
[----:B0-----:R-:W4:Y:S04]  /*69990*/  LDL R0, [R1+0xa28] ;  /* 0x000a280001007983 */ /* 0x001f280000100800 */
[----:B------:R-:W4:Y:S04]  /*699a0*/  LDL.LU R4, [R1+0x950] ;  /* 0x0009500001047983 */ /* 0x000f280000300800 */
        /* <DEDUP_REMOVED lines=9> */
[----:B------:R-:W-:-:S02]  /*69a40*/  F2FP.F16.E4M3.UNPACK_B R18, R22 ;  /* 0x00000016ff12723e */ /* 0x000fc400020006ff */
[----:B---3--:R-:W-:Y:S01]  /*69a50*/  F2FP.F16.E4M3.UNPACK_B R19, R19 ;  /* 0x00000013ff13723e */ /* 0x008fe200020006ff */
[----:B------:R-:W3:Y:S04]  /*69a60*/  LDL R29, [R1+0xa3c] ;  /* 0x000a3c00011d7983 */ /* 0x000ee80000100800 */
[----:B------:R-:W3:Y:S04]  /*69a70*/  LDL R28, [R1+0xa48] ;  /* 0x000a4800011c7983 */ /* 0x000ee80000100800 */
[----:B------:R0:W-:Y:S04]  /*69a80*/  STL [R1+0x68fc], R20 ;  /* 0x0068fc1401007387 */ /* 0x0001e80000100800 */
[----:B------:R1:W-:Y:S04]  /*69a90*/  STL [R1+0x68f8], R21 ;  /* 0x0068f81501007387 */ /* 0x0003e80000100800 */
[----:B0-----:R-:W3:Y:S04]  /*69aa0*/  LDL.LU R20, [R1+0x9a0] ;  /* 0x0009a00001147983 */ /* 0x001ee80000300800 */
[----:B-1----:R-:W3:Y:S04]  /*69ab0*/  LDL.LU R21, [R1+0x9a4] ;  /* 0x0009a40001157983 */ /* 0x002ee80000300800 */
[----:B------:R-:W3:Y:S04]  /*69ac0*/  LDL.LU R22, [R1+0x9a8] ;  /* 0x0009a80001167983 */ /* 0x000ee80000300800 */
[----:B------:R-:W3:Y:S01]  /*69ad0*/  LDL.LU R23, [R1+0x9ac] ;  /* 0x0009ac0001177983 */ /* 0x000ee20000300800 */
[----:B--2---:R-:W-:-:S15]  /*69ae0*/  HMMA.16816.F32 R24, R12, R18, R24 ;  /* 0x000000120c18723c */ /* 0x004fde0000001818 */
[----:B------:R-:W-:-:S04]  /*69af0*/  NOP ;  /* 0x0000000000007918 */ /* 0x000fc80000000000 */
[----:B------:R-:W-:Y:S04]  /*69b00*/  STL.64 [R1+0x870], R24 ;  /* 0x0008701801007387 */ /* 0x000fe80000100a00 */
[----:B------:R0:W-:Y:S04]  /*69b10*/  STL.64 [R1+0x878], R26 ;  /* 0x0008781a01007387 */ /* 0x0001e80000100a00 */
[----:B0-----:R-:W2:Y:S04]  /*69b20*/  LDL.LU.64 R26, [R1+0x6920] ;  /* 0x00692000011a7983 */ /* 0x001ea80000300a00 */
[----:B------:R-:W2:Y:S01]  /*69b30*/  LDL.LU.64 R24, [R1+0x6918] ;  /* 0x0069180001187983 */ /* 0x000ea20000300a00 */
[----:B----4-:R-:W-:-:S02]  /*69b40*/  F2FP.F16.E4M3.UNPACK_B R16, R16 ;  /* 0x00000010ff10723e */ /* 0x010fc400020006ff */
[----:B------:R-:W-:-:S07]  /*69b50*/  F2FP.F16.E4M3.UNPACK_B R17, R17 ;  /* 0x00000011ff11723e */ /* 0x000fce00020006ff */
        /* <DEDUP_REMOVED lines=12> */
[----:B------:R-:W-:-:S02]  /*69c20*/  F2FP.F16.E4M3.UNPACK_B R10, R10 ;  /* 0x0000000aff0a723e */ /* 0x000fc400020006ff */
[----:B------:R-:W-:Y:S02]  /*69c30*/  F2FP.F16.E4M3.UNPACK_B R11, R11 ;  /* 0x0000000bff0b723e */ /* 0x000fe400020006ff */
[----:B------:R-:W-:Y:S02]  /*69c40*/  F2FP.F16.E4M3.UNPACK_B R8, R8 ;  /* 0x00000008ff08723e */ /* 0x000fe400020006ff */
[----:B------:R-:W-:-:S03]  /*69c50*/  F2FP.F16.E4M3.UNPACK_B R9, R9 ;  /* 0x00000009ff09723e */ /* 0x000fc600020006ff */
[----:B------:R-:W-:-:S15]  /*69c60*/  HMMA.16816.F32 R4, R12, R10, R4 ;  /* 0x0000000a0c04723c */ /* 0x000fde0000001804 */
[----:B------:R-:W-:-:S04]  /*69c70*/  NOP ;  /* 0x0000000000007918 */ /* 0x000fc80000000000 */
[----:B------:R-:W-:Y:S04]  /*69c80*/  STL.64 [R1+0x8d0], R4 ;  /* 0x0008d00401007387 */ /* 0x000fe80000100a00 */
[----:B------:R0:W-:Y:S04]  /*69c90*/  STL.64 [R1+0x8d8], R6 ;  /* 0x0008d80601007387 */ /* 0x0001e80000100a00 */
[----:B------:R-:W-:Y:S04]  /*69ca0*/  STL.64 [R1+0x68c0], R10 ;  /* 0x0068c00a01007387 */ /* 0x000fe80000100a00 */
[----:B------:R2:W-:Y:S01]  /*69cb0*/  STL.64 [R1+0x68b8], R8 ;  /* 0x0068b80801007387 */ /* 0x0005e20000100a00 */
[----:B0-----:R-:W-:Y:S01]  /*69cc0*/  F2FP.F16.E4M3.UNPACK_B R6, R0 ;  /* 0x00000000ff06723e */ /* 0x001fe200020006ff */
[----:B----4-:R-:W-:-:S15]  /*69cd0*/  HMMA.16816.F32 R16, R12, R8, R16 ;  /* 0x000000080c10723c */ /* 0x010fde0000001810 */
[----:B------:R-:W-:-:S04]  /*69ce0*/  NOP ;  /* 0x0000000000007918 */ /* 0x000fc80000000000 */
[----:B------:R-:W-:Y:S04]  /*69cf0*/  STL.64 [R1+0x8e0], R16 ;  /* 0x0008e01001007387 */ /* 0x000fe80000100a00 */
[----:B------:R0:W-:Y:S04]  /*69d00*/  STL.64 [R1+0x8e8], R18 ;  /* 0x0008e81201007387 */ /* 0x0001e80000100a00 */
[----:B------:R-:W4:Y:S01]  /*69d10*/  LDL.LU R0, [R1+0xfe8] ;  /* 0x000fe80001007983 */ /* 0x000f220000300800 */
[----:B------:R-:W-:-:S07]  /*69d20*/  F2FP.F16.E4M3.UNPACK_B R7, R2 ;  /* 0x00000002ff07723e */ /* 0x000fce00020006ff */
[----:B--2---:R-:W-:Y:S01]  /*69d30*/  HMMA.16816.F32 R8, R12, R6, R24 ;  /* 0x000000060c08723c */ /* 0x004fe20000001818 */
[----:B------:R-:W-:Y:S02]  /*69d40*/  F2FP.F16.E4M3.UNPACK_B R4, R3 ;  /* 0x00000003ff04723e */ /* 0x000fe400020006ff */
[----:B---3--:R-:W-:Y:S01]  /*69d50*/  F2FP.F16.E4M3.UNPACK_B R5, R29 ;  /* 0x0000001dff05723e */ /* 0x008fe200020006ff */
[----:B----4-:R-:W-:-:S15]  /*69d60*/  STL [R1+0x6900], R0 ;  /* 0x0069000001007387 */ /* 0x010fde0000100800 */
[----:B------:R1:W-:Y:S04]  /*69d70*/  STL.64 [R1+0x960], R8 ;  /* 0x0009600801007387 */ /* 0x0003e80000100a00 */
[----:B------:R2:W-:Y:S04]  /*69d80*/  STL.64 [R1+0x968], R10 ;  /* 0x0009680a01007387 */ /* 0x0005e80000100a00 */
[----:B------:R-:W3:Y:S04]  /*69d90*/  LDL.LU R24, [R1+0x800] ;  /* 0x0008000001187983 */ /* 0x000ee80000300800 */
[----:B------:R-:W3:Y:S04]  /*69da0*/  LDL.LU R25, [R1+0x804] ;  /* 0x0008040001197983 */ /* 0x000ee80000300800 */
[----:B------:R-:W4:Y:S04]  /*69db0*/  LDL.LU R26, [R1+0x808] ;  /* 0x00080800011a7983 */ /* 0x000f280000300800 */
[----:B------:R-:W4:Y:S01]  /*69dc0*/  LDL.LU R27, [R1+0x80c] ;  /* 0x00080c00011b7983 */ /* 0x000f220000300800 */
[----:B0-----:R-:W-:Y:S01]  /*69dd0*/  HMMA.16816.F32 R16, R12, R4, R20 ;  /* 0x000000040c10723c */ /* 0x001fe20000001814 */
[----:B------:R-:W-:-:S02]  /*69de0*/  F2FP.F16.E4M3.UNPACK_B R2, R28 ;  /* 0x0000001cff02723e */ /* 0x000fc400020006ff */
[----:B----4-:R-:W-:Y:S04]  /*69df0*/  STL.64 [R1+0x6890], R26 ;  /* 0x0068901a01007387 */ /* 0x010fe80000100a00 */
[----:B---3--:R-:W-:Y:S04]  /*69e00*/  STL.64 [R1+0x6888], R24 ;  /* 0x0068881801007387 */ /* 0x008fe80000100a00 */
[----:B------:R-:W-:Y:S04]  /*69e10*/  STL [R1+0x6904], R2 ;  /* 0x0069040201007387 */ /* 0x000fe80000100800 */
[----:B-1----:R-:W3:Y:S04]  /*69e20*/  LDL.LU R8, [R1+0x910] ;  /* 0x0009100001087983 */ /* 0x002ee80000300800 */
[----:B------:R-:W-:Y:S04]  /*69e30*/  STL.64 [R1+0x9c0], R16 ;  /* 0x0009c01001007387 */ /* 0x000fe80000100a00 */
[----:B------:R-:W-:Y:S04]  /*69e40*/  STL.64 [R1+0x9c8], R18 ;  /* 0x0009c81201007387 */ /* 0x000fe80000100a00 */
[----:B------:R-:W3:Y:S04]  /*69e50*/  LDL.LU R9, [R1+0x914] ;  /* 0x0009140001097983 */ /* 0x000ee80000300800 */
[----:B--2---:R-:W2:Y:S04]  /*69e60*/  LDL.LU R10, [R1+0x918] ;  /* 0x00091800010a7983 */ /* 0x004ea80000300800 */
[----:B------:R-:W2:Y:S04]  /*69e70*/  LDL.LU R11, [R1+0x91c] ;  /* 0x00091c00010b7983 */ /* 0x000ea80000300800 */
[----:B--2---:R-:W-:Y:S04]  /*69e80*/  STL.64 [R1+0x68d0], R10 ;  /* 0x0068d00a01007387 */ /* 0x004fe80000100a00 */
[----:B---3--:R0:W-:Y:S04]  /*69e90*/  STL.64 [R1+0x68c8], R8 ;  /* 0x0068c80801007387 */ /* 0x0081e80000100a00 */
[----:B0-----:R-:W2:Y:S04]  /*69ea0*/  LDL.LU R8, [R1+0x940] ;  /* 0x0009400001087983 */ /* 0x001ea80000300800 */
[----:B------:R-:W2:Y:S04]  /*69eb0*/  LDL.LU R9, [R1+0x944] ;  /* 0x0009440001097983 */ /* 0x000ea80000300800 */
[----:B------:R-:W3:Y:S04]  /*69ec0*/  LDL.LU R10, [R1+0x948] ;  /* 0x00094800010a7983 */ /* 0x000ee80000300800 */
[----:B------:R-:W3:Y:S04]  /*69ed0*/  LDL.LU R11, [R1+0x94c] ;  /* 0x00094c00010b7983 */ /* 0x000ee80000300800 */
[----:B------:R-:W4:Y:S04]  /*69ee0*/  LDL R3, [R1+0xa4c] ;  /* 0x000a4c0001037983 */ /* 0x000f280000100800 */
        /* <DEDUP_REMOVED lines=8> */
[----:B---3--:R-:W-:Y:S04]  /*69f70*/  STL.64 [R1+0x68f0], R10 ;  /* 0x0068f00a01007387 */ /* 0x008fe80000100a00 */
        /* <DEDUP_REMOVED lines=9> */
[----:B------:R-:W-:Y:S04]  /*6a010*/  STL.64 [R1+0x68a0], R6 ;  /* 0x0068a00601007387 */ /* 0x000fe80000100a00 */
[----:B------:R0:W-:Y:S04]  /*6a020*/  STL.64 [R1+0x6898], R4 ;  /* 0x0068980401007387 */ /* 0x0001e80000100a00 */
[----:B0-----:R-:W2:Y:S04]  /*6a030*/  LDL.LU R4, [R1+0x8f0] ;  /* 0x0008f00001047983 */ /* 0x001ea80000300800 */
[----:B------:R-:W2:Y:S04]  /*6a040*/  LDL.LU R5, [R1+0x8f4] ;  /* 0x0008f40001057983 */ /* 0x000ea80000300800 */
[----:B------:R-:W2:Y:S04]  /*6a050*/  LDL.LU R6, [R1+0x8f8] ;  /* 0x0008f80001067983 */ /* 0x000ea80000300800 */
[----:B------:R-:W2:Y:S01]  /*6a060*/  LDL.LU R7, [R1+0x8fc] ;  /* 0x0008fc0001077983 */ /* 0x000ea20000300800 */
[----:B----4-:R-:W-:-:S02]  /*6a070*/  IMAD R22, R22, 0x100, R2 ;  /* 0x0000010016167824 */ /* 0x010fc400078e0202 */
[----:B------:R-:W-:Y:S02]  /*6a080*/  IMAD R23, R23, 0x100, R0 ;  /* 0x0000010017177824 */ /* 0x000fe400078e0200 */
[----:B------:R-:W-:Y:S02]  /*6a090*/  IMAD R28, R28, 0x100, R20 ;  /* 0x000001001c1c7824 */ /* 0x000fe400078e0214 */
[----:B------:R-:W-:Y:S01]  /*6a0a0*/  IMAD R29, R29, 0x100, R21 ;  /* 0x000001001d1d7824 */ /* 0x000fe200078e0215 */
[----:B--2---:R-:W-:Y:S04]  /*6a0b0*/  STL.64 [R1+0x68b0], R6 ;  /* 0x0068b00601007387 */ /* 0x004fe80000100a00 */
[----:B------:R0:W-:Y:S04]  /*6a0c0*/  STL.64 [R1+0x68a8], R4 ;  /* 0x0068a80401007387 */ /* 0x0001e80000100a00 */
[----:B0-----:R-:W2:Y:S04]  /*6a0d0*/  LDL.LU R4, [R1+0x900] ;  /* 0x0009000001047983 */ /* 0x001ea80000300800 */
[----:B------:R-:W2:Y:S04]  /*6a0e0*/  LDL.LU R5, [R1+0x904] ;  /* 0x0009040001057983 */ /* 0x000ea80000300800 */
[----:B------:R-:W2:Y:S04]  /*6a0f0*/  LDL.LU R6, [R1+0x908] ;  /* 0x0009080001067983 */ /* 0x000ea80000300800 */
[----:B------:R-:W2:Y:S04]  /*6a100*/  LDL.LU R7, [R1+0x90c] ;  /* 0x00090c0001077983 */ /* 0x000ea80000300800 */
[----:B------:R-:W4:Y:S04]  /*6a110*/  LDL.LU R24, [R1+0x820] ;  /* 0x0008200001187983 */ /* 0x000f280000300800 */
[----:B------:R-:W4:Y:S04]  /*6a120*/  LDL.LU R25, [R1+0x824] ;  /* 0x0008240001197983 */ /* 0x000f280000300800 */
[----:B------:R-:W4:Y:S04]  /*6a130*/  LDL.LU R26, [R1+0x828] ;  /* 0x00082800011a7983 */ /* 0x000f280000300800 */
[----:B------:R-:W4:Y:S04]  /*6a140*/  LDL.LU R27, [R1+0x82c] ;  /* 0x00082c00011b7983 */ /* 0x000f280000300800 */
[----:B------:R-:W2:Y:S04]  /*6a150*/  LDL.LU R2, [R1+0x6904] ;  /* 0x0069040001027983 */ /* 0x000ea80000300800 */
[----:B------:R-:W3:Y:S04]  /*6a160*/  LDL.LU R0, [R1+0x6900] ;  /* 0x0069000001007983 */ /* 0x000ee80000300800 */
[----:B------:R-:W3:Y:S04]  /*6a170*/  LDL.LU R20, [R1+0x68fc] ;  /* 0x0068fc0001147983 */ /* 0x000ee80000300800 */
[----:B------:R-:W3:Y:S01]  /*6a180*/  LDL.LU R21, [R1+0x68f8] ;  /* 0x0068f80001157983 */ /* 0x000ee20000300800 */
[----:B------:R-:W-:-:S07]  /*6a190*/  F2FP.F16.E4M3.UNPACK_B R3, R3 ;  /* 0x00000003ff03723e */ /* 0x000fce00020006ff */
[----:B--2---:R-:W-:Y:S01]  /*6a1a0*/  HMMA.16816.F32 R12, R12, R2, R8 ;  /* 0x000000020c0c723c */ /* 0x004fe20000001808 */
[----:B------:R-:W2:Y:S04]  /*6a1b0*/  LDL.LU.64 R10, [R1+0x68f0] ;  /* 0x0068f000010a7983 */ /* 0x000ea80000300a00 */
[----:B------:R-:W2:-:S14]  /*6a1c0*/  LDL.LU.64 R8, [R1+0x68e8] ;  /* 0x0068e80001087983 */ /* 0x000e9c0000300a00 */
[----:B------:R0:W-:Y:S04]  /*6a1d0*/  STL.64 [R1+0x990], R12 ;  /* 0x0009900c01007387 */ /* 0x0001e80000100a00 */
[----:B------:R1:W-:Y:S01]  /*6a1e0*/  STL.64 [R1+0x998], R14 ;  /* 0x0009980e01007387 */ /* 0x0003e20000100a00 */
[----:B0-----:R-:W-:Y:S02]  /*6a1f0*/  F2FP.F16.E4M3.UNPACK_B R12, R22 ;  /* 0x00000016ff0c723e */ /* 0x001fe400020006ff */
[----:B------:R-:W-:Y:S02]  /*6a200*/  F2FP.F16.E4M3.UNPACK_B R13, R23 ;  /* 0x00000017ff0d723e */ /* 0x000fe400020006ff */
[----:B-1----:R-:W-:Y:S02]  /*6a210*/  F2FP.F16.E4M3.UNPACK_B R14, R28 ;  /* 0x0000001cff0e723e */ /* 0x002fe400020006ff */
[----:B------:R-:W-:Y:S01]  /*6a220*/  F2FP.F16.E4M3.UNPACK_B R15, R29 ;  /* 0x0000001dff0f723e */ /* 0x000fe200020006ff */
[----:B------:R-:W2:Y:S04]  /*6a230*/  LDL.LU R22, [R1+0xfd0] ;  /* 0x000fd00001167983 */ /* 0x000ea80000300800 */
[----:B------:R-:W2:Y:S04]  /*6a240*/  LDL.LU R23, [R1+0xfd8] ;  /* 0x000fd80001177983 */ /* 0x000ea80000300800 */
[----:B------:R-:W2:Y:S04]  /*6a250*/  LDL.LU R28, [R1+0xfe0] ;  /* 0x000fe000011c7983 */ /* 0x000ea80000300800 */
[----:B------:R-:W2:Y:S01]  /*6a260*/  LDL.LU R29, [R1+0xfec] ;  /* 0x000fec00011d7983 */ /* 0x000ea20000300800 */
        /* <DEDUP_REMOVED lines=22> */
[----:B0-----:R-:W3:Y:S01]  /*6a3d0*/  LDL.LU R17, [R1+0xfd4] ;  /* 0x000fd40001117983 */ /* 0x001ee20000300800 */
        /* <DEDUP_REMOVED lines=14> */
[----:B0-----:R-:W2:Y:S04]  /*6a4c0*/  LDL.LU R8, [R1+0x810] ;  /* 0x0008100001087983 */ /* 0x001ea80000300800 */
[----:B------:R-:W2:Y:S04]  /*6a4d0*/  LDL.LU R9, [R1+0x814] ;  /* 0x0008140001097983 */ /* 0x000ea80000300800 */
[----:B------:R-:W2:Y:S04]  /*6a4e0*/  LDL.LU R10, [R1+0x818] ;  /* 0x00081800010a7983 */ /* 0x000ea80000300800 */
[----:B------:R-:W2:Y:S01]  /*6a4f0*/  LDL.LU R11, [R1+0x81c] ;  /* 0x00081c00010b7983 */ /* 0x000ea20000300800 */
[----:B----4-:R-:W-:-:S15]  /*6a500*/  HMMA.16816.F32 R24, R12, R6, R24 ;  /* 0x000000060c18723c */ /* 0x010fde0000001818 */
[----:B------:R-:W-:-:S04]  /*6a510*/  NOP ;  /* 0x0000000000007918 */ /* 0x000fc80000000000 */
[----:B------:R-:W-:Y:S04]  /*6a520*/  STL.64 [R1+0x940], R24 ;  /* 0x0009401801007387 */ /* 0x000fe80000100a00 */
[----:B------:R0:W-:Y:S04]  /*6a530*/  STL.64 [R1+0x948], R26 ;  /* 0x0009481a01007387 */ /* 0x0001e80000100a00 */
[----:B0-----:R-:W3:Y:S04]  /*6a540*/  LDL.LU.64 R26, [R1+0x6890] ;  /* 0x00689000011a7983 */ /* 0x001ee80000300a00 */
[----:B------:R-:W3:Y:S01]  /*6a550*/  LDL.LU.64 R24, [R1+0x6888] ;  /* 0x0068880001187983 */ /* 0x000ee20000300a00 */
[----:B--2---:R-:W-:Y:S03]  /*6a560*/  HMMA.16816.F32 R8, R12, R4, R8 ;  /* 0x000000040c08723c */ /* 0x004fe60000001808 */
[----:B------:R-:W-:Y:S04]  /*6a570*/  STL.64 [R1+0x6840], R6 ;  /* 0x0068400601007387 */ /* 0x000fe80000100a00 */
[----:B------:R3:W-:-:S12]  /*6a580*/  STL.64 [R1+0x6838], R4 ;  /* 0x0068380401007387 */ /* 0x0007d80000100a00 */
[----:B------:R-:W-:Y:S04]  /*6a590*/  STL.64 [R1+0x920], R8 ;  /* 0x0009200801007387 */ /* 0x000fe80000100a00 */
[----:B------:R-:W-:Y:S04]  /*6a5a0*/  STL.64 [R1+0x928], R10 ;  /* 0x0009280a01007387 */ /* 0x000fe80000100a00 */
[----:B------:R0:W-:Y:S04]  /*6a5b0*/  STL [R1+0x680c], R2 ;  /* 0x00680c0201007387 */ /* 0x0001e80000100800 */
[----:B------:R-:W-:Y:S01]  /*6a5c0*/  STL [R1+0x6808], R3 ;  /* 0x0068080301007387 */ /* 0x000fe20000100800 */
[----:B---3--:R-:W-:-:S15]  /*6a5d0*/  HMMA.16816.F32 R4, R12, R2, R24 ;  /* 0x000000020c04723c */ /* 0x008fde0000001818 */
[----:B------:R-:W-:-:S04]  /*6a5e0*/  NOP ;  /* 0x0000000000007918 */ /* 0x000fc80000000000 */
[----:B------:R-:W-:Y:S04]  /*6a5f0*/  STL.64 [R1+0x910], R4 ;  /* 0x0009100401007387 */ /* 0x000fe80000100a00 */
[----:B------:R-:W-:Y:S04]  /*6a600*/  STL.64 [R1+0x918], R6 ;  /* 0x0009180601007387 */ /* 0x000fe80000100a00 */
[----:B------:R-:W2:Y:S04]  /*6a610*/  LDL.LU R24, [R1+0x300] ;  /* 0x0003000001187983 */ /* 0x000ea80000300800 */
[----:B------:R-:W2:Y:S04]  /*6a620*/  LDL.LU R25, [R1+0x304] ;  /* 0x0003040001197983 */ /* 0x000ea80000300800 */
[----:B------:R-:W3:Y:S04]  /*6a630*/  LDL.LU R26, [R1+0x308] ;  /* 0x00030800011a7983 */ /* 0x000ee80000300800 */
[----:B------:R-:W3:Y:S04]  /*6a640*/  LDL.LU R27, [R1+0x30c] ;  /* 0x00030c00011b7983 */ /* 0x000ee80000300800 */
[----:B0-----:R-:W4:Y:S01]  /*6a650*/  LDL.LU R2, [R1+0xffc] ;  /* 0x000ffc0001027983 */ /* 0x001f220000300800 */
[----:B------:R-:W-:-:S03]  /*6a660*/  IMAD R29, R0, 0x100, R29 ;  /* 0x00000100001d7824 */ /* 0x000fc600078e021d */
[----:B----4-:R0:W-:Y:S04]  /*6a670*/  STL [R1+0x6810], R2 ;  /* 0x0068100201007387 */ /* 0x0101e80000100800 */
[----:B0-----:R-:W4:Y:S04]  /*6a680*/  LDL.LU R2, [R1+0xff4] ;  /* 0x000ff40001027983 */ /* 0x001f280000300800 */
[----:B------:R-:W4:Y:S04]  /*6a690*/  LDL.LU R3, [R1+0x1004] ;  /* 0x0010040001037983 */ /* 0x000f280000300800 */
[----:B------:R-:W4:Y:S04]  /*6a6a0*/  LDL.LU R0, [R1+0x1008] ;  /* 0x0010080001007983 */ /* 0x000f280000300800 */
[----:B---3--:R-:W-:Y:S04]  /*6a6b0*/  STL.64 [R1+0x67f0], R26 ;  /* 0x0067f01a01007387 */ /* 0x008fe80000100a00 */
[----:B--2---:R0:W-:Y:S04]  /*6a6c0*/  STL.64 [R1+0x67e8], R24 ;  /* 0x0067e81801007387 */ /* 0x0041e80000100a00 */
[----:B0-----:R-:W2:Y:S04]  /*6a6d0*/  LDL.LU R24, [R1+0x3a0] ;  /* 0x0003a00001187983 */ /* 0x001ea80000300800 */
[----:B------:R-:W2:Y:S04]  /*6a6e0*/  LDL.LU R25, [R1+0x3a4] ;  /* 0x0003a40001197983 */ /* 0x000ea80000300800 */
[----:B------:R-:W3:Y:S04]  /*6a6f0*/  LDL.LU R26, [R1+0x3a8] ;  /* 0x0003a800011a7983 */ /* 0x000ee80000300800 */
[----:B------:R-:W3:Y:S04]  /*6a700*/  LDL.LU R27, [R1+0x3ac] ;  /* 0x0003ac00011b7983 */ /* 0x000ee80000300800 */
        /* <DEDUP_REMOVED lines=8> */
[----:B------:R-:W-:-:S02]  /*6a790*/  IMAD R22, R22, 0x100, R17 ;  /* 0x0000010016167824 */ /* 0x000fc400078e0211 */
        /* <DEDUP_REMOVED lines=23> */
[----:B------:R-:W2:Y:S01]  /*6a910*/  LDL.LU R27, [R1+0x3bc] ;  /* 0x0003bc00011b7983 */ /* 0x000ea20000300800 */
[----:B------:R-:W-:-:S02]  /*6a920*/  F2FP.F16.E4M3.UNPACK_B R12, R22 ;  /* 0x00000016ff0c723e */ /* 0x000fc400020006ff */
[----:B------:R-:W-:Y:S02]  /*6a930*/  F2FP.F16.E4M3.UNPACK_B R13, R23 ;  /* 0x00000017ff0d723e */ /* 0x000fe400020006ff */
[----:B------:R-:W-:Y:S02]  /*6a940*/  F2FP.F16.E4M3.UNPACK_B R14, R28 ;  /* 0x0000001cff0e723e */ /* 0x000fe400020006ff */
[----:B------:R-:W-:Y:S01]  /*6a950*/  F2FP.F16.E4M3.UNPACK_B R15, R29 ;  /* 0x0000001dff0f723e */ /* 0x000fe200020006ff */
        /* <DEDUP_REMOVED lines=13> */
[----:B------:R-:W4:Y:S04]  /*6aa30*/  LDL.LU R22, [R1+0xff0] ;  /* 0x000ff00001167983 */ /* 0x000f280000300800 */
[----:B------:R-:W3:Y:S04]  /*6aa40*/  LDL.LU R23, [R1+0xff8] ;  /* 0x000ff80001177983 */ /* 0x000ee80000300800 */
[----:B------:R-:W2:Y:S04]  /*6aa50*/  LDL.LU R28, [R1+0x1000] ;  /* 0x00100000011c7983 */ /* 0x000ea80000300800 */
[----:B------:R-:W2:Y:S04]  /*6aa60*/  LDL.LU R29, [R1+0x100c] ;  /* 0x00100c00011d7983 */ /* 0x000ea80000300800 */
        /* <DEDUP_REMOVED lines=34> */
[----:B----4-:R-:W-:Y:S01]  /*6ac90*/  IMAD R22, R22, 0x100, R2 ;  /* 0x0000010016167824 */ /* 0x010fe200078e0202 */
        /* <DEDUP_REMOVED lines=12> */
[----:B------:R-:W4:Y:S01]  /*6ad60*/  LDL.LU R2, [R1+0x6810] ;  /* 0x0068100001027983 */ /* 0x000f220000300800 */
[----:B------:R-:W-:-:S02]  /*6ad70*/  IMAD R28, R28, 0x100, R3 ;  /* 0x000001001c1c7824 */ /* 0x000fc400078e0203 */
[----:B----4-:R-:W-:Y:S02]  /*6ad80*/  IMAD R23, R23, 0x100, R2 ;  /* 0x0000010017177824 */ /* 0x010fe400078e0202 */
[----:B------:R-:W2:Y:S04]  /*6ad90*/  LDL.LU R2, [R1+0x680c] ;  /* 0x00680c0001027983 */ /* 0x000ea80000300800 */
[----:B------:R-:W2:Y:S01]  /*6ada0*/  LDL.LU R3, [R1+0x6808] ;  /* 0x0068080001037983 */ /* 0x000ea20000300800 */
[----:B------:R-:W-:Y:S01]  /*6adb0*/  IMAD R29, R0, 0x100, R29 ;  /* 0x00000100001d7824 */ /* 0x000fe200078e021d */
[----:B--2---:R-:W-:Y:S02]  /*6adc0*/  HMMA.16816.F32 R12, R12, R2, R24 ;  /* 0x000000020c0c723c */ /* 0x004fe40000001818 */
        /* <DEDUP_REMOVED lines=15> */
[----:B------:R-:W2:Y:S04]  /*6aec0*/  LDL.LU.64 R24, [R1+0x67e8] ;  /* 0x0067e80001187983 */ /* 0x000ea80000300a00 */
[----:B------:R0:W-:Y:S04]  /*6aed0*/  STL [R1+0x67b4], R20 ;  /* 0x0067b41401007387 */ /* 0x0001e80000100800 */
[----:B------:R1:W-:Y:S04]  /*6aee0*/  STL [R1+0x67b0], R21 ;  /* 0x0067b01501007387 */ /* 0x0003e80000100800 */
[----:B0-----:R-:W4:Y:S04]  /*6aef0*/  LDL.LU R20, [R1+0x380] ;  /* 0x0003800001147983 */ /* 0x001f280000300800 */
[----:B-1----:R-:W4:Y:S04]  /*6af00*/  LDL.LU R21, [R1+0x384] ;  /* 0x0003840001157983 */ /* 0x002f280000300800 */
[----:B------:R-:W4:Y:S04]  /*6af10*/  LDL.LU R22, [R1+0x388] ;  /* 0x0003880001167983 */ /* 0x000f280000300800 */
[----:B------:R-:W4:Y:S02]  /*6af20*/  LDL.LU R23, [R1+0x38c] ;  /* 0x00038c0001177983 */ /* 0x000f240000300800 */
[----:B----4-:R-:W-:-:S15]  /*6af30*/  HMMA.16816.F32 R20, R12, R18, R20 ;  /* 0x000000120c14723c */ /* 0x010fde0000001814 */
[----:B------:R-:W-:-:S04]  /*6af40*/  NOP ;  /* 0x0000000000007918 */ /* 0x000fc80000000000 */
[----:B------:R-:W-:Y:S04]  /*6af50*/  STL.64 [R1+0x830], R20 ;  /* 0x0008301401007387 */ /* 0x000fe80000100a00 */
[----:B------:R2:W-:Y:S02]  /*6af60*/  STL.64 [R1+0x838], R22 ;  /* 0x0008381601007387 */ /* 0x0005e40000100a00 */
[----:B--2---:R-:W-:Y:S02]  /*6af70*/  HMMA.16816.F32 R20, R12, R16, R24 ;  /* 0x000000100c14723c */ /* 0x004fe40000001818 */
[----:B------:R-:W-:Y:S04]  /*6af80*/  STL.64 [R1+0x6790], R18 ;  /* 0x0067901201007387 */ /* 0x000fe80000100a00 */
[----:B------:R-:W-:-:S13]  /*6af90*/  STL.64 [R1+0x6788], R16 ;  /* 0x0067881001007387 */ /* 0x000fda0000100a00 */
[----:B------:R-:W-:Y:S04]  /*6afa0*/  STL.64 [R1+0x820], R20 ;  /* 0x0008201401007387 */ /* 0x000fe80000100a00 */
[----:B------:R-:W-:Y:S04]  /*6afb0*/  STL.64 [R1+0x828], R22 ;  /* 0x0008281601007387 */ /* 0x000fe80000100a00 */
[----:B------:R-:W2:Y:S04]  /*6afc0*/  LDL.LU R0, [R1+0x1030] ;  /* 0x0010300001007983 */ /* 0x000ea80000300800 */
[----:B------:R-:W4:Y:S04]  /*6afd0*/  LDL.LU R24, [R1+0x103c] ;  /* 0x00103c0001187983 */ /* 0x000f280000300800 */
[----:B------:R-:W2:Y:S04]  /*6afe0*/  LDL.LU R27, [R1+0x1038] ;  /* 0x00103800011b7983 */ /* 0x000ea80000300800 */
[----:B------:R-:W2:Y:S04]  /*6aff0*/  LDL.LU R26, [R1+0x1044] ;  /* 0x00104400011a7983 */ /* 0x000ea80000300800 */
[----:B------:R-:W4:Y:S01]  /*6b000*/  LDL.LU R25, [R1+0x1040] ;  /* 0x0010400001197983 */ /* 0x000f220000300800 */
[----:B---3--:R-:W-:-:S15]  /*6b010*/  HMMA.16816.F32 R4, R12, R10, R4 ;  /* 0x0000000a0c04723c */ /* 0x008fde0000001804 */
[----:B------:R-:W-:-:S04]  /*6b020*/  NOP ;  /* 0x0000000000007918 */ /* 0x000fc80000000000 */
[----:B------:R-:W-:Y:S04]  /*6b030*/  STL.64 [R1+0x810], R4 ;  /* 0x0008100401007387 */ /* 0x000fe80000100a00 */
[----:B------:R-:W-:Y:S04]  /*6b040*/  STL.64 [R1+0x818], R6 ;  /* 0x0008180601007387 */ /* 0x000fe80000100a00 */
[----:B--2---:R-:W-:Y:S04]  /*6b050*/  STL.64 [R1+0x6750], R26 ;  /* 0x0067501a01007387 */ /* 0x004fe80000100a00 */
[----:B----4-:R0:W-:Y:S04]  /*6b060*/  STL.64 [R1+0x6748], R24 ;  /* 0x0067481801007387 */ /* 0x0101e80000100a00 */
        /* <DEDUP_REMOVED lines=84> */
[----:B------:R0:W-:Y:S04]  /*6b5b0*/  STL [R1+0x6740], R3 ;  /* 0x0067400301007387 */ /* 0x0001e80000100800 */
[----:B0-----:R-:W3:Y:S05]  /*6b5c0*/  LDL.LU R3, [R1+0x1034] ;  /* 0x0010340001037983 */ /* 0x001eea0000300800 */
        /* <DEDUP_REMOVED lines=44> */
[----:B0-----:R-:W2:Y:S04]  /*6b890*/  LDL.LU R8, [R1+0x120] ;  /* 0x0001200001087983 */ /* 0x001ea80000300800 */
[----:B------:R-:W2:Y:S04]  /*6b8a0*/  LDL.LU R9, [R1+0x124] ;  /* 0x0001240001097983 */ /* 0x000ea80000300800 */
[----:B------:R-:W2:Y:S04]  /*6b8b0*/  LDL.LU R10, [R1+0x128] ;  /* 0x00012800010a7983 */ /* 0x000ea80000300800 */
[----:B------:R-:W2:Y:S01]  /*6b8c0*/  LDL.LU R11, [R1+0x12c] ;  /* 0x00012c00010b7983 */ /* 0x000ea20000300800 */
[----:B---3--:R-:W-:Y:S01]  /*6b8d0*/  IMAD R22, R0, 0x100, R3 ;  /* 0x0000010000167824 */ /* 0x008fe200078e0203 */
[----:B--2---:R-:W-:Y:S01]  /*6b8e0*/  HMMA.16816.F32 R8, R12, R6, R8 ;  /* 0x000000060c08723c */ /* 0x004fe20000001808 */
[----:B------:R-:W-:-:S15]  /*6b8f0*/  IMAD R23, R27, 0x100, R24 ;  /* 0x000001001b177824 */ /* 0x000fde00078e0218 */
[----:B------:R-:W-:-:S03]  /*6b900*/  NOP ;  /* 0x0000000000007918 */ /* 0x000fc60000000000 */
[----:B------:R-:W-:Y:S04]  /*6b910*/  STL.64 [R1+0x680], R8 ;  /* 0x0006800801007387 */ /* 0x000fe80000100a00 */
[----:B------:R4:W-:Y:S02]  /*6b920*/  STL.64 [R1+0x688], R10 ;  /* 0x0006880a01007387 */ /* 0x0009e40000100a00 */
[----:B----4-:R-:W-:Y:S02]  /*6b930*/  HMMA.16816.F32 R8, R12, R4, R16 ;  /* 0x000000040c08723c */ /* 0x010fe40000001810 */
[----:B------:R-:W-:Y:S04]  /*6b940*/  STL.64 [R1+0x66e8], R6 ;  /* 0x0066e80601007387 */ /* 0x000fe80000100a00 */
[----:B------:R-:W-:Y:S01]  /*6b950*/  STL.64 [R1+0x66e0], R4 ;  /* 0x0066e00401007387 */ /* 0x000fe20000100a00 */
[----:B------:R-:W-:-:S12]  /*6b960*/  IMAD R28, R25, 0x100, R26 ;  /* 0x00000100191c7824 */ /* 0x000fd800078e021a */
[----:B------:R-:W-:Y:S04]  /*6b970*/  STL.64 [R1+0x670], R8 ;  /* 0x0006700801007387 */ /* 0x000fe80000100a00 */
[----:B------:R-:W-:Y:S04]  /*6b980*/  STL.64 [R1+0x678], R10 ;  /* 0x0006780a01007387 */ /* 0x000fe80000100a00 */
[----:B------:R-:W-:Y:S04]  /*6b990*/  STL.64 [R1+0x6738], R22 ;  /* 0x0067381601007387 */ /* 0x000fe80000100a00 */
[----:B------:R-:W-:Y:S04]  /*6b9a0*/  STL.64 [R1+0x6730], R20 ;  /* 0x0067301401007387 */ /* 0x000fe80000100a00 */
[----:B------:R-:W2:Y:S04]  /*6b9b0*/  LDL.LU R24, [R1+0x70] ;  /* 0x0000700001187983 */ /* 0x000ea80000300800 */
[----:B------:R-:W2:Y:S04]  /*6b9c0*/  LDL.LU R25, [R1+0x74] ;  /* 0x0000740001197983 */ /* 0x000ea80000300800 */
[----:B------:R-:W3:Y:S04]  /*6b9d0*/  LDL.LU R26, [R1+0x78] ;  /* 0x00007800011a7983 */ /* 0x000ee80000300800 */
[----:B------:R-:W3:Y:S04]  /*6b9e0*/  LDL.LU R27, [R1+0x7c] ;  /* 0x00007c00011b7983 */ /* 0x000ee80000300800 */
[----:B------:R-:W4:Y:S04]  /*6b9f0*/  LDL.LU R0, [R1+0x1068] ;  /* 0x0010680001007983 */ /* 0x000f280000300800 */
[----:B----4-:R0:W-:Y:S04]  /*6ba00*/  STL [R1+0x66b0], R0 ;  /* 0x0066b00001007387 */ /* 0x0101e80000100800 */
[----:B0-----:R-:W4:Y:S04]  /*6ba10*/  LDL.LU R0, [R1+0x1064] ;  /* 0x0010640001007983 */ /* 0x001f280000300800 */
[----:B----4-:R0:W-:Y:S04]  /*6ba20*/  STL [R1+0x66b4], R0 ;  /* 0x0066b40001007387 */ /* 0x0101e80000100800 */
[----:B0-----:R-:W4:Y:S04]  /*6ba30*/  LDL.LU R0, [R1+0x105c] ;  /* 0x00105c0001007983 */ /* 0x001f280000300800 */
[----:B----4-:R0:W-:Y:S04]  /*6ba40*/  STL [R1+0x66b8], R0 ;  /* 0x0066b80001007387 */ /* 0x0101e80000100800 */
[----:B0-----:R-:W4:Y:S04]  /*6ba50*/  LDL.LU R0, [R1+0x1054] ;  /* 0x0010540001007983 */ /* 0x001f280000300800 */
        /* <DEDUP_REMOVED lines=48> */
[----:B------:R-:W-:-:S03]  /*6bd60*/  IMAD R29, R29, 0x100, R3 ;  /* 0x000001001d1d7824 */ /* 0x000fc600078e0203 */
[----:B---3--:R-:W-:Y:S04]  /*6bd70*/  STL.64 [R1+0x66d8], R26 ;  /* 0x0066d81a01007387 */ /* 0x008fe80000100a00 */
[----:B--2---:R0:W-:Y:S04]  /*6bd80*/  STL.64 [R1+0x66d0], R24 ;  /* 0x0066d01801007387 */ /* 0x0041e80000100a00 */
[----:B0-----:R-:W2:Y:S04]  /*6bd90*/  LDL.LU R24, [R1+0xb0] ;  /* 0x0000b00001187983 */ /* 0x001ea80000300800 */
[----:B------:R-:W2:Y:S04]  /*6bda0*/  LDL.LU R25, [R1+0xb4] ;  /* 0x0000b40001197983 */ /* 0x000ea80000300800 */
[----:B------:R-:W2:Y:S04]  /*6bdb0*/  LDL.LU R26, [R1+0xb8] ;  /* 0x0000b800011a7983 */ /* 0x000ea80000300800 */
[----:B------:R-:W2:Y:S04]  /*6bdc0*/  LDL.LU R27, [R1+0xbc] ;  /* 0x0000bc00011b7983 */ /* 0x000ea80000300800 */
[----:B------:R-:W3:Y:S02]  /*6bdd0*/  LDL.LU R3, [R1+0x6740] ;  /* 0x0067400001037983 */ /* 0x000ee40000300800 */
[----:B---3--:R-:W-:Y:S02]  /*6bde0*/  HMMA.16816.F32 R12, R12, R2, R20 ;  /* 0x000000020c0c723c */ /* 0x008fe40000001814 */
[----:B------:R-:W3:Y:S04]  /*6bdf0*/  LDL.LU.64 R22, [R1+0x6738] ;  /* 0x0067380001167983 */ /* 0x000ee80000300a00 */
[----:B------:R-:W2:-:S13]  /*6be00*/  LDL.LU.64 R20, [R1+0x6730] ;  /* 0x0067300001147983 */ /* 0x000e9a0000300a00 */
[----:B------:R-:W-:Y:S04]  /*6be10*/  STL.64 [R1+0x660], R12 ;  /* 0x0006600c01007387 */ /* 0x000fe80000100a00 */
[----:B------:R0:W-:Y:S02]  /*6be20*/  STL.64 [R1+0x668], R14 ;  /* 0x0006680e01007387 */ /* 0x0001e40000100a00 */
[----:B0-----:R-:W-:Y:S02]  /*6be30*/  F2FP.F16.E4M3.UNPACK_B R14, R28 ;  /* 0x0000001cff0e723e */ /* 0x001fe400020006ff */
[----:B------:R-:W-:Y:S02]  /*6be40*/  F2FP.F16.E4M3.UNPACK_B R15, R29 ;  /* 0x0000001dff0f723e */ /* 0x000fe400020006ff */
[----:B---3--:R-:W-:-:S02]  /*6be50*/  F2FP.F16.E4M3.UNPACK_B R12, R22 ;  /* 0x00000016ff0c723e */ /* 0x008fc400020006ff */
[----:B------:R-:W-:Y:S01]  /*6be60*/  F2FP.F16.E4M3.UNPACK_B R13, R23 ;  /* 0x00000017ff0d723e */ /* 0x000fe200020006ff */
[----:B------:R-:W4:Y:S04]  /*6be70*/  LDL.LU R22, [R1+0x1050] ;  /* 0x0010500001167983 */ /* 0x000f280000300800 */
        /* <DEDUP_REMOVED lines=46> */
[----:B0-----:R-:W3:Y:S04]  /*6c160*/  LDL.LU R4, [R1] ;  /* 0x0000000001047983 */ /* 0x001ee80000300800 */
        /* <DEDUP_REMOVED lines=8> */
[----:B------:R-:W3:Y:S04]  /*6c1f0*/  LDL.LU R0, [R1+0x66b0] ;  /* 0x0066b00001007983 */ /* 0x000ee80000300800 */
[----:B------:R-:W4:-:S12]  /*6c200*/  LDL.LU R4, [R1+0x60] ;  /* 0x0000600001047983 */ /* 0x000f180000300800 */
[----:B------:R0:W-:Y:S04]  /*6c210*/  STL.64 [R1+0x3b0], R12 ;  /* 0x0003b00c01007387 */ /* 0x0001e80000100a00 */
[----:B------:R1:W-:Y:S04]  /*6c220*/  STL.64 [R1+0x3b8], R14 ;  /* 0x0003b80e01007387 */ /* 0x0003e80000100a00 */
[----:B------:R-:W4:Y:S04]  /*6c230*/  LDL.LU R5, [R1+0x64] ;  /* 0x0000640001057983 */ /* 0x000f280000300800 */
[----:B------:R-:W4:Y:S04]  /*6c240*/  LDL.LU R6, [R1+0x68] ;  /* 0x0000680001067983 */ /* 0x000f280000300800 */
[----:B------:R-:W4:Y:S01]  /*6c250*/  LDL.LU R7, [R1+0x6c] ;  /* 0x00006c0001077983 */ /* 0x000f220000300800 */
[----:B0-----:R-:W-:-:S02]  /*6c260*/  F2FP.F16.E4M3.UNPACK_B R12, R22 ;  /* 0x00000016ff0c723e */ /* 0x001fc400020006ff */
[----:B------:R-:W-:Y:S02]  /*6c270*/  F2FP.F16.E4M3.UNPACK_B R13, R23 ;  /* 0x00000017ff0d723e */ /* 0x000fe400020006ff */
[----:B-1----:R-:W-:Y:S01]  /*6c280*/  F2FP.F16.E4M3.UNPACK_B R14, R28 ;  /* 0x0000001cff0e723e */ /* 0x002fe200020006ff */
[----:B---3--:R-:W-:-:S05]  /*6c290*/  IMAD R29, R0, 0x100, R29 ;  /* 0x00000100001d7824 */ /* 0x008fca00078e021d */
        /* <DEDUP_REMOVED lines=15> */
[----:B------:R0:W-:Y:S04]  /*6c390*/  STL.64 [R1+0x380], R24 ;  /* 0x0003801801007387 */ /* 0x0001e80000100a00 */
[----:B------:R1:W-:Y:S04]  /*6c3a0*/  STL.64 [R1+0x388], R26 ;  /* 0x0003881a01007387 */ /* 0x0003e80000100a00 */
[----:B0-----:R-:W2:Y:S04]  /*6c3b0*/  LDL.LU R24, [R1+0x6688] ;  /* 0x0066880001187983 */ /* 0x001ea80000300800 */
[----:B------:R-:W3:Y:S04]  /*6c3c0*/  LDL.LU R25, [R1+0x1074] ;  /* 0x0010740001197983 */ /* 0x000ee80000300800 */
[----:B------:R-:W2:Y:S04]  /*6c3d0*/  LDL.LU R22, [R1+0x1070] ;  /* 0x0010700001167983 */ /* 0x000ea80000300800 */
[----:B-1----:R-:W2:Y:S04]  /*6c3e0*/  LDL.LU R26, [R1+0x107c] ;  /* 0x00107c00011a7983 */ /* 0x002ea80000300800 */
        /* <DEDUP_REMOVED lines=39> */
[----:B0-----:R-:W2:Y:S04]  /*6c660*/  LDL.LU R8, [R1+0x1d0] ;  /* 0x0001d00001087983 */ /* 0x001ea80000300800 */
[----:B------:R-:W2:Y:S04]  /*6c670*/  LDL.LU R9, [R1+0x1d4] ;  /* 0x0001d40001097983 */ /* 0x000ea80000300800 */
[----:B------:R-:W2:Y:S04]  /*6c680*/  LDL.LU R10, [R1+0x1d8] ;  /* 0x0001d800010a7983 */ /* 0x000ea80000300800 */
[----:B------:R-:W2:Y:S01]  /*6c690*/  LDL.LU R11, [R1+0x1dc] ;  /* 0x0001dc00010b7983 */ /* 0x000ea20000300800 */
[C---:B----4-:R-:W-:Y:S03]  /*6c6a0*/  HMMA.16816.F32 R20, R12.reuse, R6, R20 ;  /* 0x000000060c14723c */ /* 0x050fe60000001814 */
        /* <DEDUP_REMOVED lines=16> */
[----:B------:R-:W-:Y:S04]  /*6c7b0*/  STL.64 [R1+0x6610], R6 ;  /* 0x0066100601007387 */ /* 0x000fe80000100a00 */
[----:B------:R0:W-:Y:S01]  /*6c7c0*/  STL.64 [R1+0x6608], R4 ;  /* 0x0066080401007387 */ /* 0x0001e20000100a00 */
[----:B------:R-:W-:-:S03]  /*6c7d0*/  IMAD R28, R28, 0x100, R27 ;  /* 0x000001001c1c7824 */ /* 0x000fc600078e021b */
[----:B0-----:R-:W2:Y:S01]  /*6c7e0*/  LDL.LU R4, [R1+0x1e0] ;  /* 0x0001e00001047983 */ /* 0x001ea20000300800 */
[----:B------:R-:W-:-:S03]  /*6c7f0*/  IMAD.MOV.U32 R5, RZ, RZ, R24 ;  /* 0x000000ffff057224 */ /* 0x000fc600078e0018 */
[----:B------:R-:W2:Y:S04]  /*6c800*/  LDL.LU R24, [R1+0x6654] ;  /* 0x0066540001187983 */ /* 0x000ea80000300800 */
[----:B------:R-:W2:Y:S04]  /*6c810*/  LDL.LU R6, [R1+0x1e8] ;  /* 0x0001e80001067983 */ /* 0x000ea80000300800 */
[----:B------:R-:W2:Y:S01]  /*6c820*/  LDL.LU R7, [R1+0x1ec] ;  /* 0x0001ec0001077983 */ /* 0x000ea20000300800 */
[----:B---3--:R-:W-:Y:S02]  /*6c830*/  IMAD R22, R22, 0x100, R25 ;  /* 0x0000010016167824 */ /* 0x008fe400078e0219 */
[----:B------:R-:W-:Y:S01]  /*6c840*/  IMAD R23, R23, 0x100, R26 ;  /* 0x0000010017177824 */ /* 0x000fe200078e021a */
[----:B------:R-:W2:Y:S04]  /*6c850*/  LDL.LU R25, [R1+0x6650] ;  /* 0x0066500001197983 */ /* 0x000ea80000300800 */
[----:B------:R-:W2:Y:S04]  /*6c860*/  LDL.LU R26, [R1+0x664c] ;  /* 0x00664c00011a7983 */ /* 0x000ea80000300800 */
[----:B------:R-:W2:Y:S01]  /*6c870*/  LDL.LU R27, [R1+0x6648] ;  /* 0x00664800011b7983 */ /* 0x000ea20000300800 */
[----:B------:R-:W-:Y:S01]  /*6c880*/  IMAD R29, R0, 0x100, R29 ;  /* 0x00000100001d7824 */ /* 0x000fe200078e021d */
[----:B--2---:R-:W-:Y:S02]  /*6c890*/  HMMA.16816.F32 R12, R12, R2, R24 ;  /* 0x000000020c0c723c */ /* 0x004fe40000001818 */
[----:B------:R-:W2:-:S15]  /*6c8a0*/  LDL.LU R24, [R1+0x200] ;  /* 0x0002000001187983 */ /* 0x000e9e0000300800 */
[----:B------:R-:W-:Y:S02]  /*6c8b0*/  NOP ;  /* 0x0000000000007918 */ /* 0x000fe40000000000 */
[----:B------:R0:W-:Y:S04]  /*6c8c0*/  STL.64 [R1+0x20], R12 ;  /* 0x0000200c01007387 */ /* 0x0001e80000100a00 */
[----:B------:R1:W-:Y:S04]  /*6c8d0*/  STL.64 [R1+0x28], R14 ;  /* 0x0000280e01007387 */ /* 0x0003e80000100a00 */
[----:B------:R-:W2:Y:S04]  /*6c8e0*/  LDL.LU R25, [R1+0x204] ;  /* 0x0002040001197983 */ /* 0x000ea80000300800 */
[----:B------:R-:W2:Y:S04]  /*6c8f0*/  LDL.LU R26, [R1+0x208] ;  /* 0x00020800011a7983 */ /* 0x000ea80000300800 */
[----:B------:R-:W2:Y:S01]  /*6c900*/  LDL.LU R27, [R1+0x20c] ;  /* 0x00020c00011b7983 */ /* 0x000ea20000300800 */
[----:B0-----:R-:W-:-:S02]  /*6c910*/  F2FP.F16.E4M3.UNPACK_B R12, R22 ;  /* 0x00000016ff0c723e */ /* 0x001fc400020006ff */
[----:B------:R-:W-:Y:S02]  /*6c920*/  F2FP.F16.E4M3.UNPACK_B R13, R23 ;  /* 0x00000017ff0d723e */ /* 0x000fe400020006ff */
[----:B-1----:R-:W-:Y:S02]  /*6c930*/  F2FP.F16.E4M3.UNPACK_B R14, R28 ;  /* 0x0000001cff0e723e */ /* 0x002fe400020006ff */
[----:B------:R-:W-:-:S07]  /*6c940*/  F2FP.F16.E4M3.UNPACK_B R15, R29 ;  /* 0x0000001dff0f723e */ /* 0x000fce00020006ff */
[----:B----4-:R-:W-:-:S15]  /*6c950*/  HMMA.16816.F32 R16, R12, R20, R16 ;  /* 0x000000140c10723c */ /* 0x010fde0000001810 */
[----:B------:R-:W-:-:S04]  /*6c960*/  NOP ;  /* 0x0000000000007918 */ /* 0x000fc80000000000 */
        /* <DEDUP_REMOVED lines=16> */
[----:B------:R-:W-:Y:S04]  /*6ca70*/  STL.64 [R1+0x65e0], R18 ;  /* 0x0065e01201007387 */ /* 0x000fe80000100a00 */
[----:B------:R0:W-:Y:S04]  /*6ca80*/  STL.64 [R1+0x65d8], R16 ;  /* 0x0065d81001007387 */ /* 0x0001e80000100a00 */
[----:B0-----:R-:W4:Y:S04]  /*6ca90*/  LDL.LU R16, [R1+0x1f0] ;  /* 0x0001f00001107983 */ /* 0x001f280000300800 */
[----:B------:R-:W4:Y:S04]  /*6caa0*/  LDL.LU R17, [R1+0x1f4] ;  /* 0x0001f40001117983 */ /* 0x000f280000300800 */
[----:B------:R-:W4:Y:S04]  /*6cab0*/  LDL.LU R18, [R1+0x1f8] ;  /* 0x0001f80001127983 */ /* 0x000f280000300800 */
[----:B------:R-:W4:Y:S01]  /*6cac0*/  LDL.LU R19, [R1+0x1fc] ;  /* 0x0001fc0001137983 */ /* 0x000f220000300800 */
[----:B---3--:R-:W-:-:S15]  /*6cad0*/  HMMA.16816.F32 R4, R12, R10, R4 ;  /* 0x0000000a0c04723c */ /* 0x008fde0000001804 */
[----:B------:R-:W-:-:S04]  /*6cae0*/  NOP ;  /* 0x0000000000007918 */ /* 0x000fc80000000000 */
[----:B------:R-:W-:Y:S04]  /*6caf0*/  STL.64 [R1+0x180], R4 ;  /* 0x0001800401007387 */ /* 0x000fe80000100a00 */
[----:B------:R0:W-:Y:S04]  /*6cb00*/  STL.64 [R1+0x188], R6 ;  /* 0x0001880601007387 */ /* 0x0001e80000100a00 */
[----:B0-----:R-:W2:Y:S01]  /*6cb10*/  LDL.LU.64 R6, [R1+0x6610] ;  /* 0x0066100001067983 */ /* 0x001ea20000300a00 */
[C---:B----4-:R-:W-:Y:S03]  /*6cb20*/  HMMA.16816.F32 R16, R12.reuse, R8, R16 ;  /* 0x000000080c10723c */ /* 0x050fe60000001810 */
[----:B------:R-:W3:Y:S04]  /*6cb30*/  LDL.LU.64 R4, [R1+0x6608] ;  /* 0x0066080001047983 */ /* 0x000ee80000300a00 */
[----:B------:R-:W-:Y:S04]  /*6cb40*/  STL.64 [R1+0x65c0], R10 ;  /* 0x0065c00a01007387 */ /* 0x000fe80000100a00 */
[----:B------:R0:W-:Y:S08]  /*6cb50*/  STL.64 [R1+0x65b8], R8 ;  /* 0x0065b80801007387 */ /* 0x0001f00000100a00 */
[----:B------:R-:W-:Y:S04]  /*6cb60*/  STL.64 [R1+0x170], R16 ;  /* 0x0001701001007387 */ /* 0x000fe80000100a00 */
[----:B------:R2:W-:Y:S04]  /*6cb70*/  STL.64 [R1+0x178], R18 ;  /* 0x0001781201007387 */ /* 0x0005e80000100a00 */
[----:B0-----:R-:W4:Y:S01]  /*6cb80*/  LDL.LU R8, [R1+0x250] ;  /* 0x0002500001087983 */ /* 0x001f220000300800 */
[----:B--2---:R-:W-:-:S15]  /*6cb90*/  HMMA.16816.F32 R16, R12, R6, R24 ;  /* 0x000000060c10723c */ /* 0x004fde0000001818 */
[----:B------:R-:W-:-:S04]  /*6cba0*/  NOP ;  /* 0x0000000000007918 */ /* 0x000fc80000000000 */
[----:B------:R-:W-:Y:S04]  /*6cbb0*/  STL.64 [R1+0x160], R16 ;  /* 0x0001601001007387 */ /* 0x000fe80000100a00 */
[----:B------:R-:W-:Y:S04]  /*6cbc0*/  STL.64 [R1+0x168], R18 ;  /* 0x0001681201007387 */ /* 0x000fe80000100a00 */
[----:B------:R-:W4:Y:S04]  /*6cbd0*/  LDL.LU R9, [R1+0x254] ;  /* 0x0002540001097983 */ /* 0x000f280000300800 */
[----:B------:R-:W2:Y:S04]  /*6cbe0*/  LDL.LU R10, [R1+0x258] ;  /* 0x00025800010a7983 */ /* 0x000ea80000300800 */
[----:B------:R-:W2:Y:S04]  /*6cbf0*/  LDL.LU R11, [R1+0x25c] ;  /* 0x00025c00010b7983 */ /* 0x000ea80000300800 */
[----:B------:R-:W2:Y:S04]  /*6cc00*/  LDL.LU R28, [R1+0x1094] ;  /* 0x00109400011c7983 */ /* 0x000ea80000300800 */
[----:B------:R-:W2:Y:S04]  /*6cc10*/  LDL.LU R22, [R1+0x1090] ;  /* 0x0010900001167983 */ /* 0x000ea80000300800 */
[----:B------:R-:W2:Y:S04]  /*6cc20*/  LDL.LU R23, [R1+0x109c] ;  /* 0x00109c0001177983 */ /* 0x000ea80000300800 */
[----:B--2---:R-:W-:Y:S04]  /*6cc30*/  STL.64 [R1+0x6600], R22 ;  /* 0x0066001601007387 */ /* 0x004fe80000100a00 */
[----:B------:R0:W-:Y:S04]  /*6cc40*/  STL.64 [R1+0x65f8], R20 ;  /* 0x0065f81401007387 */ /* 0x0001e80000100a00 */
[----:B0-----:R-:W3:Y:S04]  /*6cc50*/  LDL.LU R20, [R1+0x220] ;  /* 0x0002200001147983 */ /* 0x001ee80000300800 */
[----:B------:R-:W3:Y:S04]  /*6cc60*/  LDL.LU R21, [R1+0x224] ;  /* 0x0002240001157983 */ /* 0x000ee80000300800 */
        /* <DEDUP_REMOVED lines=11> */
[C---:B---3--:R-:W-:Y:S03]  /*6cd20*/  HMMA.16816.F32 R20, R12.reuse, R4, R20 ;  /* 0x000000040c14723c */ /* 0x048fe60000001814 */
[----:B--2---:R-:W-:Y:S04]  /*6cd30*/  STL.64 [R1+0x65f0], R18 ;  /* 0x0065f01201007387 */ /* 0x004fe80000100a00 */
[----:B------:R0:W-:Y:S04]  /*6cd40*/  STL.64 [R1+0x65e8], R16 ;  /* 0x0065e81001007387 */ /* 0x0001e80000100a00 */
[----:B0-----:R-:W2:Y:S04]  /*6cd50*/  LDL.LU R16, [R1+0x210] ;  /* 0x0002100001107983 */ /* 0x001ea80000300800 */
[----:B------:R-:W2:Y:S04]  /*6cd60*/  LDL.LU R17, [R1+0x214] ;  /* 0x0002140001117983 */ /* 0x000ea80000300800 */
[----:B------:R-:W2:Y:S04]  /*6cd70*/  LDL.LU R18, [R1+0x218] ;  /* 0x0002180001127983 */ /* 0x000ea80000300800 */
[----:B------:R-:W2:Y:S04]  /*6cd80*/  LDL.LU R19, [R1+0x21c] ;  /* 0x00021c0001137983 */ /* 0x000ea80000300800 */
[----:B------:R-:W-:Y:S04]  /*6cd90*/  STL.64 [R1+0x65d0], R10 ;  /* 0x0065d00a01007387 */ /* 0x000fe80000100a00 */
[----:B----4-:R0:W-:Y:S04]  /*6cda0*/  STL.64 [R1+0x65c8], R8 ;  /* 0x0065c80801007387 */ /* 0x0101e80000100a00 */
[----:B0-----:R-:W3:Y:S04]  /*6cdb0*/  LDL.LU R8, [R1+0x240] ;  /* 0x0002400001087983 */ /* 0x001ee80000300800 */
[----:B------:R-:W3:Y:S04]  /*6cdc0*/  LDL.LU R9, [R1+0x244] ;  /* 0x0002440001097983 */ /* 0x000ee80000300800 */
[----:B------:R-:W3:Y:S04]  /*6cdd0*/  LDL.LU R10, [R1+0x248] ;  /* 0x00024800010a7983 */ /* 0x000ee80000300800 */
[----:B------:R-:W3:Y:S04]  /*6cde0*/  LDL.LU R11, [R1+0x24c] ;  /* 0x00024c00010b7983 */ /* 0x000ee80000300800 */
[----:B------:R-:W-:Y:S04]  /*6cdf0*/  STL.64 [R1+0x150], R20 ;  /* 0x0001501401007387 */ /* 0x000fe80000100a00 */
[----:B------:R0:W-:Y:S04]  /*6ce00*/  STL.64 [R1+0x158], R22 ;  /* 0x0001581601007387 */ /* 0x0001e80000100a00 */
[----:B0-----:R-:W4:Y:S04]  /*6ce10*/  LDL.LU.64 R22, [R1+0x6600] ;  /* 0x0066000001167983 */ /* 0x001f280000300a00 */
[----:B------:R-:W3:Y:S04]  /*6ce20*/  LDL.LU.64 R20, [R1+0x65f8] ;  /* 0x0065f80001147983 */ /* 0x000ee80000300a00 */
[----:B------:R-:W-:Y:S04]  /*6ce30*/  STL.64 [R1+0x65a0], R6 ;  /* 0x0065a00601007387 */ /* 0x000fe80000100a00 */
[----:B------:R0:W-:Y:S04]  /*6ce40*/  STL.64 [R1+0x6598], R4 ;  /* 0x0065980401007387 */ /* 0x0001e80000100a00 */
[----:B0-----:R-:W3:Y:S04]  /*6ce50*/  LDL.LU R4, [R1+0x270] ;  /* 0x0002700001047983 */ /* 0x001ee80000300800 */
[----:B------:R-:W3:Y:S04]  /*6ce60*/  LDL.LU R5, [R1+0x274] ;  /* 0x0002740001057983 */ /* 0x000ee80000300800 */
[----:B------:R-:W3:Y:S04]  /*6ce70*/  LDL.LU R6, [R1+0x278] ;  /* 0x0002780001067983 */ /* 0x000ee80000300800 */
[----:B------:R-:W3:Y:S01]  /*6ce80*/  LDL.LU R7, [R1+0x27c] ;  /* 0x00027c0001077983 */ /* 0x000ee20000300800 */
[----:B--2---:R-:W-:Y:S03]  /*6ce90*/  HMMA.16816.F32 R12, R12, R2, R16 ;  /* 0x000000020c0c723c */ /* 0x004fe60000001810 */
[----:B---3--:R-:W-:Y:S04]  /*6cea0*/  STL.64 [R1+0x65b0], R6 ;  /* 0x0065b00601007387 */ /* 0x008fe80000100a00 */
[----:B------:R0:W-:Y:S04]  /*6ceb0*/  STL.64 [R1+0x65a8], R4 ;  /* 0x0065a80401007387 */ /* 0x0001e80000100a00 */
[----:B0-----:R-:W2:Y:S04]  /*6cec0*/  LDL.LU R4, [R1+0x260] ;  /* 0x0002600001047983 */ /* 0x001ea80000300800 */
[----:B------:R-:W2:Y:S04]  /*6ced0*/  LDL.LU R5, [R1+0x264] ;  /* 0x0002640001057983 */ /* 0x000ea80000300800 */
[----:B------:R-:W2:Y:S04]  /*6cee0*/  LDL.LU R6, [R1+0x268] ;  /* 0x0002680001067983 */ /* 0x000ea80000300800 */
[----:B------:R-:W2:Y:S04]  /*6cef0*/  LDL.LU R7, [R1+0x26c] ;  /* 0x00026c0001077983 */ /* 0x000ea80000300800 */
[----:B------:R-:W3:Y:S04]  /*6cf00*/  LDL.LU.64 R18, [R1+0x65f0] ;  /* 0x0065f00001127983 */ /* 0x000ee80000300a00 */
[----:B------:R-:W3:Y:S01]  /*6cf10*/  LDL.LU.64 R16, [R1+0x65e8] ;  /* 0x0065e80001107983 */ /* 0x000ee20000300a00 */
[----:B----4-:R-:W-:-:S02]  /*6cf20*/  IMAD R23, R24, 0x100, R23 ;  /* 0x0000010018177824 */ /* 0x010fc400078e0217 */
[----:B------:R-:W-:Y:S02]  /*6cf30*/  IMAD R24, R26, 0x100, R25 ;  /* 0x000001001a187824 */ /* 0x000fe400078e0219 */
[----:B------:R-:W-:Y:S02]  /*6cf40*/  IMAD R22, R22, 0x100, R28 ;  /* 0x0000010016167824 */ /* 0x000fe400078e021c */
[----:B------:R-:W-:Y:S01]  /*6cf50*/  IMAD R25, R0, 0x100, R27 ;  /* 0x0000010000197824 */ /* 0x000fe200078e021b */
[----:B------:R-:W-:Y:S04]  /*6cf60*/  STL [R1+0x6594], R2 ;  /* 0x0065940201007387 */ /* 0x000fe80000100800 */
[----:B------:R-:W-:Y:S04]  /*6cf70*/  STL [R1+0x6590], R3 ;  /* 0x0065900301007387 */ /* 0x000fe80000100800 */
[----:B------:R0:W-:Y:S04]  /*6cf80*/  STL.64 [R1+0x10], R12 ;  /* 0x0000100c01007387 */ /* 0x0001e80000100a00 */
[----:B------:R1:W-:Y:S01]  /*6cf90*/  STL.64 [R1+0x18], R14 ;  /* 0x0000180e01007387 */ /* 0x0003e20000100a00 */
[----:B0-----:R-:W-:-:S02]  /*6cfa0*/  F2FP.F16.E4M3.UNPACK_B R12, R22 ;  /* 0x00000016ff0c723e */ /* 0x001fc400020006ff */
[----:B------:R-:W-:Y:S02]  /*6cfb0*/  F2FP.F16.E4M3.UNPACK_B R13, R23 ;  /* 0x00000017ff0d723e */ /* 0x000fe400020006ff */
[----:B-1----:R-:W-:Y:S02]  /*6cfc0*/  F2FP.F16.E4M3.UNPACK_B R14, R24 ;  /* 0x00000018ff0e723e */ /* 0x002fe400020006ff */
[----:B------:R-:W-:Y:S01]  /*6cfd0*/  F2FP.F16.E4M3.UNPACK_B R15, R25 ;  /* 0x00000019ff0f723e */ /* 0x000fe200020006ff */
[----:B------:R-:W4:Y:S04]  /*6cfe0*/  LDL.LU R24, [R1+0x2a0] ;  /* 0x0002a00001187983 */ /* 0x000f280000300800 */
[----:B------:R-:W4:Y:S04]  /*6cff0*/  LDL.LU R25, [R1+0x2a4] ;  /* 0x0002a40001197983 */ /* 0x000f280000300800 */
[----:B------:R-:W4:Y:S04]  /*6d000*/  LDL.LU R26, [R1+0x2a8] ;  /* 0x0002a800011a7983 */ /* 0x000f280000300800 */
[----:B------:R-:W4:Y:S01]  /*6d010*/  LDL.LU R27, [R1+0x2ac] ;  /* 0x0002ac00011b7983 */ /* 0x000f220000300800 */
        /* <DEDUP_REMOVED lines=35> */
[----:B------:R-:W4:Y:S04]  /*6d250*/  LDL.LU.64 R4, [R1+0x6598] ;  /* 0x0065980001047983 */ /* 0x000f280000300a00 */
[----:B------:R-:W-:Y:S04]  /*6d260*/  STL.64 [R1+0x6558], R10 ;  /* 0x0065580a01007387 */ /* 0x000fe80000100a00 */
[----:B------:R2:W-:Y:S04]  /*6d270*/  STL.64 [R1+0x6550], R8 ;  /* 0x0065500801007387 */ /* 0x0005e80000100a00 */
[----:B------:R-:W3:Y:S04]  /*6d280*/  LDL.LU R28, [R1+0x10e0] ;  /* 0x0010e000011c7983 */ /* 0x000ee80000300800 */
[----:B------:R-:W3:Y:S01]  /*6d290*/  LDL.LU R29, [R1+0x10ec] ;  /* 0x0010ec00011d7983 */ /* 0x000ee20000300800 */
[C---:B--2---:R-:W-:Y:S08]  /*6d2a0*/  HMMA.16816.F32 R8, R12.reuse, R6, R16 ;  /* 0x000000060c08723c */ /* 0x044ff00000001810 */
[----:B----4-:R-:W-:Y:S11]  /*6d2b0*/  HMMA.16816.F32 R16, R12, R4, R24 ;  /* 0x000000040c10723c */ /* 0x010ff60000001818 */
[----:B------:R0:W-:Y:S04]  /*6d2c0*/  STL.64 [R1+0xf0], R8 ;  /* 0x0000f00801007387 */ /* 0x0001e80000100a00 */
[----:B------:R1:W-:Y:S04]  /*6d2d0*/  STL.64 [R1+0xf8], R10 ;  /* 0x0000f80a01007387 */ /* 0x0003e80000100a00 */
[----:B------:R-:W2:Y:S04]  /*6d2e0*/  LDL.LU R0, [R1+0x10e8] ;  /* 0x0010e80001007983 */ /* 0x000ea80000300800 */
[----:B0-----:R-:W4:Y:S04]  /*6d2f0*/  LDL.LU R8, [R1+0x310] ;  /* 0x0003100001087983 */ /* 0x001f280000300800 */
[----:B------:R-:W-:Y:S04]  /*6d300*/  STL.64 [R1+0xe0], R16 ;  /* 0x0000e01001007387 */ /* 0x000fe80000100a00 */
[----:B------:R-:W-:Y:S04]  /*6d310*/  STL.64 [R1+0xe8], R18 ;  /* 0x0000e81201007387 */ /* 0x000fe80000100a00 */
[----:B------:R-:W4:Y:S04]  /*6d320*/  LDL.LU R9, [R1+0x314] ;  /* 0x0003140001097983 */ /* 0x000f280000300800 */
[----:B-1----:R-:W2:Y:S04]  /*6d330*/  LDL.LU R10, [R1+0x318] ;  /* 0x00031800010a7983 */ /* 0x002ea80000300800 */
[----:B------:R-:W2:Y:S04]  /*6d340*/  LDL.LU R11, [R1+0x31c] ;  /* 0x00031c00010b7983 */ /* 0x000ea80000300800 */
        /* <DEDUP_REMOVED lines=24> */
[----:B------:R-:W-:Y:S04]  /*6d4d0*/  STL.64 [R1+0x6538], R6 ;  /* 0x0065380601007387 */ /* 0x000fe80000100a00 */
[----:B------:R0:W-:Y:S04]  /*6d4e0*/  STL.64 [R1+0x6530], R4 ;  /* 0x0065300401007387 */ /* 0x0001e80000100a00 */
[----:B0-----:R-:W2:Y:S04]  /*6d4f0*/  LDL.LU R4, [R1+0x330] ;  /* 0x0003300001047983 */ /* 0x001ea80000300800 */
[----:B------:R-:W2:Y:S04]  /*6d500*/  LDL.LU R5, [R1+0x334] ;  /* 0x0003340001057983 */ /* 0x000ea80000300800 */
[----:B------:R-:W2:Y:S04]  /*6d510*/  LDL.LU R6, [R1+0x338] ;  /* 0x0003380001067983 */ /* 0x000ea80000300800 */
[----:B------:R-:W2:Y:S01]  /*6d520*/  LDL.LU R7, [R1+0x33c] ;  /* 0x00033c0001077983 */ /* 0x000ea20000300800 */
[----:B---3--:R-:W-:-:S02]  /*6d530*/  IMAD R22, R22, 0x100, R2 ;  /* 0x0000010016167824 */ /* 0x008fc400078e0202 */
[----:B------:R-:W-:Y:S01]  /*6d540*/  IMAD R23, R23, 0x100, R3 ;  /* 0x0000010017177824 */ /* 0x000fe200078e0203 */
[----:B--2---:R-:W-:Y:S04]  /*6d550*/  STL.64 [R1+0x6548], R6 ;  /* 0x0065480601007387 */ /* 0x004fe80000100a00 */
[----:B------:R0:W-:Y:S04]  /*6d560*/  STL.64 [R1+0x6540], R4 ;  /* 0x0065400401007387 */ /* 0x0001e80000100a00 */
[----:B0-----:R-:W2:Y:S04]  /*6d570*/  LDL.LU R4, [R1+0x320] ;  /* 0x0003200001047983 */ /* 0x001ea80000300800 */
[----:B------:R-:W2:Y:S04]  /*6d580*/  LDL.LU R5, [R1+0x324] ;  /* 0x0003240001057983 */ /* 0x000ea80000300800 */
[----:B------:R-:W2:Y:S04]  /*6d590*/  LDL.LU R6, [R1+0x328] ;  /* 0x0003280001067983 */ /* 0x000ea80000300800 */
[----:B------:R-:W2:Y:S04]  /*6d5a0*/  LDL.LU R7, [R1+0x32c] ;  /* 0x00032c0001077983 */ /* 0x000ea80000300800 */
[----:B------:R-:W3:Y:S04]  /*6d5b0*/  LDL.LU R2, [R1+0x6594] ;  /* 0x0065940001027983 */ /* 0x000ee80000300800 */
[----:B------:R-:W3:Y:S01]  /*6d5c0*/  LDL.LU R3, [R1+0x6590] ;  /* 0x0065900001037983 */ /* 0x000ee20000300800 */
[----:B------:R-:W-:-:S02]  /*6d5d0*/  IMAD R24, R24, 0x100, R25 ;  /* 0x0000010018187824 */ /* 0x000fc400078e0219 */
[----:B------:R-:W-:Y:S01]  /*6d5e0*/  IMAD R25, R27, 0x100, R26 ;  /* 0x000001001b197824 */ /* 0x000fe200078e021a */
[----:B---3--:R-:W-:Y:S01]  /*6d5f0*/  HMMA.16816.F32 R12, R12, R2, R8 ;  /* 0x000000020c0c723c */ /* 0x008fe20000001808 */
[----:B------:R-:W3:Y:S04]  /*6d600*/  LDL.LU.64 R10, [R1+0x6588] ;  /* 0x00658800010a7983 */ /* 0x000ee80000300a00 */
[----:B------:R-:W3:-:S14]  /*6d610*/  LDL.LU.64 R8, [R1+0x6580] ;  /* 0x0065800001087983 */ /* 0x000edc0000300a00 */
[----:B------:R0:W-:Y:S04]  /*6d620*/  STL.64 [R1], R12 ;  /* 0x0000000c01007387 */ /* 0x0001e80000100a00 */
[----:B------:R1:W-:Y:S01]  /*6d630*/  STL.64 [R1+0x8], R14 ;  /* 0x0000080e01007387 */ /* 0x0003e20000100a00 */
[----:B0-----:R-:W-:Y:S02]  /*6d640*/  F2FP.F16.E4M3.UNPACK_B R12, R22 ;  /* 0x00000016ff0c723e */ /* 0x001fe400020006ff */
[----:B------:R-:W-:Y:S01]  /*6d650*/  F2FP.F16.E4M3.UNPACK_B R13, R23 ;  /* 0x00000017ff0d723e */ /* 0x000fe200020006ff */
[----:B------:R-:W2:Y:S04]  /*6d660*/  LDL.LU R22, [R1+0x10d0] ;  /* 0x0010d00001167983 */ /* 0x000ea80000300800 */
[----:B------:R-:W2:Y:S01]  /*6d670*/  LDL.LU R23, [R1+0x10d8] ;  /* 0x0010d80001177983 */ /* 0x000ea20000300800 */
[----:B-1----:R-:W-:-:S02]  /*6d680*/  F2FP.F16.E4M3.UNPACK_B R14, R24 ;  /* 0x00000018ff0e723e */ /* 0x002fc400020006ff */
[----:B------:R-:W-:Y:S01]  /*6d690*/  F2FP.F16.E4M3.UNPACK_B R15, R25 ;  /* 0x00000019ff0f723e */ /* 0x000fe200020006ff */
[----:B------:R-:W2:Y:S04]  /*6d6a0*/  LDL.LU R24, [R1+0x360] ;  /* 0x0003600001187983 */ /* 0x000ea80000300800 */
        /* <DEDUP_REMOVED lines=49> */
[C---:B--2---:R-:W-:Y:S08]  /*6d9c0*/  HMMA.16816.F32 R24, R12.reuse, R6, R24 ;  /* 0x000000060c18723c */ /* 0x044ff00000001818 */
[----:B---3--:R-:W-:Y:S11]  /*6d9d0*/  HMMA.16816.F32 R8, R12, R4, R8 ;  /* 0x000000040c08723c */ /* 0x008ff60000001808 */
[----:B------:R-:W-:Y:S04]  /*6d9e0*/  STL.64 [R1+0x80], R24 ;  /* 0x0000801801007387 */ /* 0x000fe80000100a00 */
[----:B------:R0:W-:Y:S04]  /*6d9f0*/  STL.64 [R1+0x88], R26 ;  /* 0x0000881a01007387 */ /* 0x0001e80000100a00 */
[----:B0-----:R-:W2:Y:S04]  /*6da00*/  LDL.LU.64 R26, [R1+0x6528] ;  /* 0x00652800011a7983 */ /* 0x001ea80000300a00 */
[----:B------:R-:W2:Y:S04]  /*6da10*/  LDL.LU.64 R24, [R1+0x6520] ;  /* 0x0065200001187983 */ /* 0x000ea80000300a00 */
[----:B------:R-:W-:Y:S04]  /*6da20*/  STL.64 [R1+0x64d8], R6 ;  /* 0x0064d80601007387 */ /* 0x000fe80000100a00 */
[----:B------:R0:W-:Y:S04]  /*6da30*/  STL.64 [R1+0x64d0], R4 ;  /* 0x0064d00401007387 */ /* 0x0001e80000100a00 */
[----:B------:R-:W-:Y:S04]  /*6da40*/  STL.64 [R1+0x70], R8 ;  /* 0x0000700801007387 */ /* 0x000fe80000100a00 */
[----:B------:R-:W-:Y:S04]  /*6da50*/  STL.64 [R1+0x78], R10 ;  /* 0x0000780a01007387 */ /* 0x000fe80000100a00 */
        /* <DEDUP_REMOVED lines=10> */
[----:B------:R-:W-:-:S02]  /*6db00*/  IMAD R22, R22, 0x100, R17 ;  /* 0x0000010016167824 */ /* 0x000fc400078e0211 */
[----:B------:R-:W-:Y:S02]  /*6db10*/  IMAD R23, R23, 0x100, R18 ;  /* 0x0000010017177824 */ /* 0x000fe400078e0212 */
[----:B------:R-:W-:Y:S01]  /*6db20*/  IMAD R28, R28, 0x100, R19 ;  /* 0x000001001c1c7824 */ /* 0x000fe200078e0213 */
[----:B--2---:R-:W-:Y:S01]  /*6db30*/  HMMA.16816.F32 R24, R12, R2, R24 ;  /* 0x000000020c18723c */ /* 0x004fe20000001818 */
[----:B----4-:R-:W-:Y:S04]  /*6db40*/  STL.64 [R1+0x6508], R6 ;  /* 0x0065080601007387 */ /* 0x010fe80000100a00 */
[----:B---3--:R0:W-:Y:S04]  /*6db50*/  STL.64 [R1+0x6500], R4 ;  /* 0x0065000401007387 */ /* 0x0081e80000100a00 */
[----:B------:R-:W2:Y:S04]  /*6db60*/  LDL.LU R8, [R1+0x3f0] ;  /* 0x0003f00001087983 */ /* 0x000ea80000300800 */
[----:B------:R-:W2:Y:S04]  /*6db70*/  LDL.LU R9, [R1+0x3f4] ;  /* 0x0003f40001097983 */ /* 0x000ea80000300800 */
[----:B------:R-:W2:Y:S04]  /*6db80*/  LDL.LU R10, [R1+0x3f8] ;  /* 0x0003f800010a7983 */ /* 0x000ea80000300800 */
[----:B------:R-:W2:Y:S04]  /*6db90*/  LDL.LU R11, [R1+0x3fc] ;  /* 0x0003fc00010b7983 */ /* 0x000ea80000300800 */
        /* <DEDUP_REMOVED lines=8> */
[----:B------:R0:W-:Y:S04]  /*6dc20*/  STL [R1+0x64a4], R2 ;  /* 0x0064a40201007387 */ /* 0x0001e80000100800 */
[----:B0-----:R-:W2:Y:S01]  /*6dc30*/  LDL.LU R2, [R1+0x10fc] ;  /* 0x0010fc0001027983 */ /* 0x001ea20000300800 */
[----:B------:R-:W-:-:S03]  /*6dc40*/  IMAD R29, R0, 0x100, R29 ;  /* 0x00000100001d7824 */ /* 0x000fc600078e021d */
[----:B--2---:R0:W-:Y:S04]  /*6dc50*/  STL [R1+0x64a8], R2 ;  /* 0x0064a80201007387 */ /* 0x0041e80000100800 */
[----:B0-----:R-:W2:Y:S04]  /*6dc60*/  LDL.LU R2, [R1+0x10f4] ;  /* 0x0010f40001027983 */ /* 0x001ea80000300800 */
[----:B------:R0:W-:Y:S04]  /*6dc70*/  STL [R1+0x64a0], R3 ;  /* 0x0064a00301007387 */ /* 0x0001e80000100800 */
[----:B0-----:R-:W2:Y:S04]  /*6dc80*/  LDL.LU R3, [R1+0x1104] ;  /* 0x0011040001037983 */ /* 0x001ea80000300800 */
[----:B------:R-:W2:Y:S04]  /*6dc90*/  LDL.LU R0, [R1+0x1108] ;  /* 0x0011080001007983 */ /* 0x000ea80000300800 */
[----:B------:R-:W-:Y:S04]  /*6dca0*/  STL.64 [R1+0x5dd0], R26 ;  /* 0x005dd01a01007387 */ /* 0x000fe80000100a00 */
[----:B------:R0:W-:Y:S04]  /*6dcb0*/  STL.64 [R1+0x5dc8], R24 ;  /* 0x005dc81801007387 */ /* 0x0001e80000100a00 */
[----:B0-----:R-:W2:Y:S04]  /*6dcc0*/  LDL.LU R24, [R1+0x460] ;  /* 0x0004600001187983 */ /* 0x001ea80000300800 */
[----:B------:R-:W2:Y:S04]  /*6dcd0*/  LDL.LU R25, [R1+0x464] ;  /* 0x0004640001197983 */ /* 0x000ea80000300800 */
[----:B------:R-:W2:Y:S04]  /*6dce0*/  LDL.LU R26, [R1+0x468] ;  /* 0x00046800011a7983 */ /* 0x000ea80000300800 */
[----:B------:R-:W2:Y:S01]  /*6dcf0*/  LDL.LU R27, [R1+0x46c] ;  /* 0x00046c00011b7983 */ /* 0x000ea20000300800 */
[----:B------:R-:W-:-:S02]  /*6dd00*/  F2FP.F16.E4M3.UNPACK_B R12, R22 ;  /* 0x00000016ff0c723e */ /* 0x000fc400020006ff */
[----:B------:R-:W-:Y:S02]  /*6dd10*/  F2FP.F16.E4M3.UNPACK_B R13, R23 ;  /* 0x00000017ff0d723e */ /* 0x000fe400020006ff */
[----:B------:R-:W-:Y:S02]  /*6dd20*/  F2FP.F16.E4M3.UNPACK_B R14, R28 ;  /* 0x0000001cff0e723e */ /* 0x000fe400020006ff */
[----:B------:R-:W-:Y:S01]  /*6dd30*/  F2FP.F16.E4M3.UNPACK_B R15, R29 ;  /* 0x0000001dff0f723e */ /* 0x000fe200020006ff */
[----:B--2---:R-:W-:Y:S04]  /*6dd40*/  STL.64 [R1+0x64b8], R26 ;  /* 0x0064b81a01007387 */ /* 0x004fe80000100a00 */
        /* <DEDUP_REMOVED lines=16> */
[----:B------:R-:W-:Y:S04]  /*6de50*/  STL.64 [R1+0x60], R16 ;  /* 0x0000601001007387 */ /* 0x000fe80000100a00 */
[----:B------:R0:W-:Y:S04]  /*6de60*/  STL.64 [R1+0x68], R18 ;  /* 0x0000681201007387 */ /* 0x0001e80000100a00 */
[----:B0-----:R-:W3:Y:S04]  /*6de70*/  LDL.LU.64 R18, [R1+0x6518] ;  /* 0x0065180001127983 */ /* 0x001ee80000300a00 */
[----:B------:R-:W2:Y:S01]  /*6de80*/  LDL.LU.64 R16, [R1+0x6510] ;  /* 0x0065100001107983 */ /* 0x000ea20000300a00 */
[C---:B---3--:R-:W-:Y:S08]  /*6de90*/  HMMA.16816.F32 R4, R12.reuse, R18, R4 ;  /* 0x000000120c04723c */ /* 0x048ff00000001804 */
        /* <DEDUP_REMOVED lines=49> */
[----:B------:R-:W3:Y:S04]  /*6e1b0*/  LDL.LU R2, [R1+0x64a4] ;  /* 0x0064a40001027983 */ /* 0x000ee80000300800 */
[----:B------:R-:W3:Y:S01]  /*6e1c0*/  LDL.LU R3, [R1+0x64a0] ;  /* 0x0064a00001037983 */ /* 0x000ee20000300800 */
[----:B------:R-:W-:Y:S01]  /*6e1d0*/  IMAD R29, R0, 0x100, R29 ;  /* 0x00000100001d7824 */ /* 0x000fe200078e021d */
[----:B---3--:R-:W-:Y:S01]  /*6e1e0*/  HMMA.16816.F32 R4, R12, R2, R4 ;  /* 0x000000020c04723c */ /* 0x008fe20000001804 */
[----:B------:R-:W-:Y:S02]  /*6e1f0*/  F2FP.F16.E4M3.UNPACK_B R12, R22 ;  /* 0x00000016ff0c723e */ /* 0x000fe400020006ff */
[----:B------:R-:W-:-:S02]  /*6e200*/  F2FP.F16.E4M3.UNPACK_B R13, R23 ;  /* 0x00000017ff0d723e */ /* 0x000fc400020006ff */
[----:B------:R-:W-:Y:S02]  /*6e210*/  F2FP.F16.E4M3.UNPACK_B R14, R28 ;  /* 0x0000001cff0e723e */ /* 0x000fe400020006ff */
[----:B------:R-:W-:Y:S01]  /*6e220*/  F2FP.F16.E4M3.UNPACK_B R15, R29 ;  /* 0x0000001dff0f723e */ /* 0x000fe200020006ff */
[----:B------:R-:W-:Y:S04]  /*6e230*/  STL [R1+0x6444], R2 ;  /* 0x0064440201007387 */ /* 0x000fe80000100800 */
[----:B------:R-:W-:Y:S07]  /*6e240*/  STL [R1+0x6440], R3 ;  /* 0x0064400301007387 */ /* 0x000fee0000100800 */
[----:B------:R-:W-:Y:S04]  /*6e250*/  STL.64 [R1+0x1e0], R4 ;  /* 0x0001e00401007387 */ /* 0x000fe80000100a00 */
[----:B------:R0:W-:Y:S02]  /*6e260*/  STL.64 [R1+0x1e8], R6 ;  /* 0x0001e80601007387 */ /* 0x0001e40000100a00 */
[----:B0-----:R-:W-:Y:S02]  /*6e270*/  HMMA.16816.F32 R4, R12, R20, R8 ;  /* 0x000000140c04723c */ /* 0x001fe40000001808 */
[----:B------:R-:W-:Y:S04]  /*6e280*/  STL [R1+0x644c], R20 ;  /* 0x00644c1401007387 */ /* 0x000fe80000100800 */
[----:B------:R-:W-:-:S13]  /*6e290*/  STL [R1+0x6448], R21 ;  /* 0x0064481501007387 */ /* 0x000fda0000100800 */
[----:B------:R-:W-:Y:S04]  /*6e2a0*/  STL.64 [R1+0x200], R4 ;  /* 0x0002000401007387 */ /* 0x000fe80000100a00 */
[----:B------:R2:W-:Y:S02]  /*6e2b0*/  STL.64 [R1+0x208], R6 ;  /* 0x0002080601007387 */ /* 0x0005e40000100a00 */
[----:B--2---:R-:W-:Y:S02]  /*6e2c0*/  HMMA.16816.F32 R4, R12, R18, R24 ;  /* 0x000000120c04723c */ /* 0x004fe40000001818 */
[----:B------:R-:W2:Y:S04]  /*6e2d0*/  LDL.LU R25, [R1+0x1174] ;  /* 0x0011740001197983 */ /* 0x000ea80000300800 */
[----:B------:R-:W3:-:S13]  /*6e2e0*/  LDL.LU R26, [R1+0x1170] ;  /* 0x00117000011a7983 */ /* 0x000eda0000300800 */
[----:B------:R-:W-:Y:S04]  /*6e2f0*/  STL.64 [R1+0x210], R4 ;  /* 0x0002100401007387 */ /* 0x000fe80000100a00 */
[----:B------:R-:W-:Y:S04]  /*6e300*/  STL.64 [R1+0x218], R6 ;  /* 0x0002180601007387 */ /* 0x000fe80000100a00 */
[----:B------:R-:W3:Y:S04]  /*6e310*/  LDL.LU R27, [R1+0x117c] ;  /* 0x00117c00011b7983 */ /* 0x000ee80000300800 */
[----:B---3--:R-:W-:Y:S04]  /*6e320*/  STL.64 [R1+0x63e8], R26 ;  /* 0x0063e81a01007387 */ /* 0x008fe80000100a00 */
[----:B--2---:R0:W-:Y:S04]  /*6e330*/  STL [R1+0x63e0], R25 ;  /* 0x0063e01901007387 */ /* 0x0041e80000100800 */
        /* <DEDUP_REMOVED lines=150> */
[----:B------:R-:W2:Y:S04]  /*6eca0*/  LDL.LU R25, [R1+0x63e0] ;  /* 0x0063e00001197983 */ /* 0x000ea80000300800 */
        /* <DEDUP_REMOVED lines=14> */
[----:B------:R0:W-:-:S13]  /*6ed90*/  STL.64 [R1+0x6378], R4 ;  /* 0x0063780401007387 */ /* 0x0001da0000100a00 */
[----:B------:R1:W-:Y:S04]  /*6eda0*/  STL.64 [R1+0x320], R8 ;  /* 0x0003200801007387 */ /* 0x0003e80000100a00 */
[----:B------:R2:W-:Y:S04]  /*6edb0*/  STL.64 [R1+0x328], R10 ;  /* 0x0003280a01007387 */ /* 0x0005e80000100a00 */
[----:B------:R-:W-:Y:S04]  /*6edc0*/  STL.64 [R1+0x63d0], R22 ;  /* 0x0063d01601007387 */ /* 0x000fe80000100a00 */
[----:B------:R3:W-:Y:S04]  /*6edd0*/  STL.64 [R1+0x63c8], R20 ;  /* 0x0063c81401007387 */ /* 0x0007e80000100a00 */
[----:B------:R-:W4:Y:S04]  /*6ede0*/  LDL.LU R24, [R1+0x5d0] ;  /* 0x0005d00001187983 */ /* 0x000f280000300800 */
[----:B----4-:R-:W-:Y:S04]  /*6edf0*/  STL [R1+0x634c], R24 ;  /* 0x00634c1801007387 */ /* 0x010fe80000100800 */
[----:B------:R-:W4:Y:S04]  /*6ee00*/  LDL.LU R25, [R1+0x5d4] ;  /* 0x0005d40001197983 */ /* 0x000f280000300800 */
[----:B----4-:R-:W-:Y:S04]  /*6ee10*/  STL [R1+0x6350], R25 ;  /* 0x0063501901007387 */ /* 0x010fe80000100800 */
[----:B------:R-:W4:Y:S04]  /*6ee20*/  LDL.LU R26, [R1+0x5d8] ;  /* 0x0005d800011a7983 */ /* 0x000f280000300800 */
[----:B----4-:R-:W-:Y:S04]  /*6ee30*/  STL [R1+0x6354], R26 ;  /* 0x0063541a01007387 */ /* 0x010fe80000100800 */
[----:B------:R-:W4:Y:S04]  /*6ee40*/  LDL.LU R27, [R1+0x5dc] ;  /* 0x0005dc00011b7983 */ /* 0x000f280000300800 */
[----:B0-----:R-:W4:Y:S04]  /*6ee50*/  LDL.LU R4, [R1+0x5b0] ;  /* 0x0005b00001047983 */ /* 0x001f280000300800 */
[----:B------:R-:W4:Y:S04]  /*6ee60*/  LDL.LU R5, [R1+0x5b4] ;  /* 0x0005b40001057983 */ /* 0x000f280000300800 */
[----:B------:R-:W4:Y:S04]  /*6ee70*/  LDL.LU R6, [R1+0x5b8] ;  /* 0x0005b80001067983 */ /* 0x000f280000300800 */
[----:B------:R-:W4:Y:S04]  /*6ee80*/  LDL.LU R7, [R1+0x5bc] ;  /* 0x0005bc0001077983 */ /* 0x000f280000300800 */
[----:B-1----:R-:W4:Y:S04]  /*6ee90*/  LDL.LU R8, [R1+0x580] ;  /* 0x0005800001087983 */ /* 0x002f280000300800 */
[----:B------:R-:W4:Y:S04]  /*6eea0*/  LDL.LU R9, [R1+0x584] ;  /* 0x0005840001097983 */ /* 0x000f280000300800 */
[----:B--2---:R-:W2:Y:S04]  /*6eeb0*/  LDL.LU R10, [R1+0x588] ;  /* 0x00058800010a7983 */ /* 0x004ea80000300800 */
[----:B------:R-:W2:Y:S04]  /*6eec0*/  LDL.LU R11, [R1+0x58c] ;  /* 0x00058c00010b7983 */ /* 0x000ea80000300800 */
[----:B---3--:R-:W3:Y:S04]  /*6eed0*/  LDL.LU R20, [R1+0x530] ;  /* 0x0005300001147983 */ /* 0x008ee80000300800 */
        /* <DEDUP_REMOVED lines=127> */
[----:B---3--:R-:W-:Y:S01]  /*6f6d0*/  IMAD.MOV.U32 R27, RZ, RZ, R0 ;  /* 0x000000ffff1b7224 */ /* 0x008fe200078e0000 */
[----:B0-----:R-:W-:-:S02]  /*6f6e0*/  F2FP.F16.E4M3.UNPACK_B R12, R22 ;  /* 0x00000016ff0c723e */ /* 0x001fc400020006ff */
[----:B------:R-:W-:Y:S02]  /*6f6f0*/  F2FP.F16.E4M3.UNPACK_B R13, R23 ;  /* 0x00000017ff0d723e */ /* 0x000fe400020006ff */
[----:B-1----:R-:W-:Y:S02]  /*6f700*/  F2FP.F16.E4M3.UNPACK_B R14, R28 ;  /* 0x0000001cff0e723e */ /* 0x002fe400020006ff */
[----:B------:R-:W-:Y:S01]  /*6f710*/  F2FP.F16.E4M3.UNPACK_B R15, R29 ;  /* 0x0000001dff0f723e */ /* 0x000fe200020006ff */
[----:B----4-:R-:W-:Y:S04]  /*6f720*/  STL.64 [R1+0x6278], R26 ;  /* 0x0062781a01007387 */ /* 0x010fe80000100a00 */
[----:B--2---:R0:W-:Y:S02]  /*6f730*/  STL.64 [R1+0x6270], R24 ;  /* 0x0062701801007387 */ /* 0x0041e40000100a00 */
[C---:B0-----:R-:W-:Y:S08]  /*6f740*/  HMMA.16816.F32 R24, R12.reuse, R20, R4 ;  /* 0x000000140c18723c */ /* 0x041ff00000001804 */
[C---:B------:R-:W-:Y:S01]  /*6f750*/  HMMA.16816.F32 R4, R12.reuse, R18, R8 ;  /* 0x000000120c04723c */ /* 0x040fe20000001808 */
[----:B------:R-:W-:Y:S10]  /*6f760*/  STL [R1+0x62f4], R21 ;  /* 0x0062f41501007387 */ /* 0x000ff40000100800 */
[----:B------:R0:W-:Y:S04]  /*6f770*/  STL.64 [R1+0x4e0], R24 ;  /* 0x0004e01801007387 */ /* 0x0001e80000100a00 */
[----:B------:R1:W-:Y:S04]  /*6f780*/  STL.64 [R1+0x4e8], R26 ;  /* 0x0004e81a01007387 */ /* 0x0003e80000100a00 */
[----:B0-----:R-:W2:Y:S04]  /*6f790*/  LDL.LU R24, [R1+0x750] ;  /* 0x0007500001187983 */ /* 0x001ea80000300800 */
[----:B------:R-:W-:Y:S04]  /*6f7a0*/  STL.64 [R1+0x4f0], R4 ;  /* 0x0004f00401007387 */ /* 0x000fe80000100a00 */
[----:B------:R-:W-:Y:S04]  /*6f7b0*/  STL.64 [R1+0x4f8], R6 ;  /* 0x0004f80601007387 */ /* 0x000fe80000100a00 */
        /* <DEDUP_REMOVED lines=99> */
[----:B------:R-:W4:Y:S01]  /*6fdf0*/  LDL.LU.64 R20, [R1+0x62f8] ;  /* 0x0062f80001147983 */ /* 0x000f220000300a00 */
[----:B------:R-:W-:-:S02]  /*6fe00*/  IMAD R28, R28, 0x100, R3 ;  /* 0x000001001c1c7824 */ /* 0x000fc400078e0203 */
[----:B---3--:R-:W-:Y:S02]  /*6fe10*/  IMAD R23, R23, 0x100, R2 ;  /* 0x0000010017177824 */ /* 0x008fe400078e0202 */
[----:B----4-:R-:W-:Y:S02]  /*6fe20*/  IMAD R22, R22, 0x100, R21 ;  /* 0x0000010016167824 */ /* 0x010fe400078e0215 */
[----:B------:R-:W3:Y:S04]  /*6fe30*/  LDL.LU R21, [R1+0x62f4] ;  /* 0x0062f40001157983 */ /* 0x000ee80000300800 */
[----:B------:R-:W2:Y:S04]  /*6fe40*/  LDL.LU R2, [R1+0x62f0] ;  /* 0x0062f00001027983 */ /* 0x000ea80000300800 */
[----:B------:R-:W2:Y:S01]  /*6fe50*/  LDL.LU R3, [R1+0x62ec] ;  /* 0x0062ec0001037983 */ /* 0x000ea20000300800 */
[----:B------:R-:W-:-:S03]  /*6fe60*/  IMAD R29, R29, 0x100, R0 ;  /* 0x000001001d1d7824 */ /* 0x000fc600078e0200 */
[----:B------:R-:W4:Y:S01]  /*6fe70*/  LDL.LU R0, [R1+0x62e8] ;  /* 0x0062e80001007983 */ /* 0x000f220000300800 */
[----:B--2---:R-:W-:Y:S03]  /*6fe80*/  HMMA.16816.F32 R12, R12, R2, R24 ;  /* 0x000000020c0c723c */ /* 0x004fe60000001818 */
[----:B------:R-:W3:Y:S04]  /*6fe90*/  LDL.LU.64 R26, [R1+0x62e0] ;  /* 0x0062e000011a7983 */ /* 0x000ee80000300a00 */
[----:B------:R-:W3:-:S12]  /*6fea0*/  LDL.LU.64 R24, [R1+0x62d8] ;  /* 0x0062d80001187983 */ /* 0x000ed80000300a00 */
        /* <DEDUP_REMOVED lines=45> */
[----:B----4-:R-:W-:-:S03]  /*70180*/  IMAD.MOV.U32 R11, RZ, RZ, R0 ;  /* 0x000000ffff0b7224 */ /* 0x010fc600078e0000 */
[----:B------:R-:W4:Y:S01]  /*70190*/  LDL.LU R0, [R1+0x6280] ;  /* 0x0062800001007983 */ /* 0x000f220000300800 */
[----:B---3--:R-:W-:-:S15]  /*701a0*/  HMMA.16816.F32 R24, R12, R6, R24 ;  /* 0x000000060c18723c */ /* 0x008fde0000001818 */
[----:B------:R-:W-:-:S04]  /*701b0*/  NOP ;  /* 0x0000000000007918 */ /* 0x000fc80000000000 */
[----:B------:R-:W-:Y:S04]  /*701c0*/  STL.64 [R1+0x5a0], R24 ;  /* 0x0005a01801007387 */ /* 0x000fe80000100a00 */
[----:B------:R0:W-:Y:S04]  /*701d0*/  STL.64 [R1+0x5a8], R26 ;  /* 0x0005a81a01007387 */ /* 0x0001e80000100a00 */
[----:B0-----:R-:W3:Y:S04]  /*701e0*/  LDL.LU.64 R26, [R1+0x6278] ;  /* 0x00627800011a7983 */ /* 0x001ee80000300a00 */
[----:B------:R-:W3:Y:S01]  /*701f0*/  LDL.LU.64 R24, [R1+0x6270] ;  /* 0x0062700001187983 */ /* 0x000ee20000300a00 */
[----:B--2---:R-:W-:-:S15]  /*70200*/  HMMA.16816.F32 R8, R12, R4, R8 ;  /* 0x000000040c08723c */ /* 0x004fde0000001808 */
[----:B------:R-:W-:-:S04]  /*70210*/  NOP ;  /* 0x0000000000007918 */ /* 0x000fc80000000000 */
[----:B------:R-:W-:Y:S04]  /*70220*/  STL.64 [R1+0x590], R8 ;  /* 0x0005900801007387 */ /* 0x000fe80000100a00 */
[----:B------:R3:W-:Y:S02]  /*70230*/  STL.64 [R1+0x598], R10 ;  /* 0x0005980a01007387 */ /* 0x0007e40000100a00 */
[----:B---3--:R-:W-:-:S15]  /*70240*/  HMMA.16816.F32 R8, R12, R2, R24 ;  /* 0x000000020c08723c */ /* 0x008fde0000001818 */
[----:B------:R-:W-:-:S04]  /*70250*/  NOP ;  /* 0x0000000000007918 */ /* 0x000fc80000000000 */
[----:B------:R-:W-:Y:S04]  /*70260*/  STL.64 [R1+0x560], R8 ;  /* 0x0005600801007387 */ /* 0x000fe80000100a00 */
[----:B------:R0:W-:Y:S04]  /*70270*/  STL [R1+0x568], R10 ;  /* 0x0005680a01007387 */ /* 0x0001e80000100800 */
[----:B------:R-:W2:Y:S04]  /*70280*/  LDL.LU R24, [R1+0x9c0] ;  /* 0x0009c00001187983 */ /* 0x000ea80000300800 */
[----:B------:R-:W2:Y:S04]  /*70290*/  LDL.LU R25, [R1+0x9c4] ;  /* 0x0009c40001197983 */ /* 0x000ea80000300800 */
[----:B------:R-:W3:Y:S04]  /*702a0*/  LDL.LU R26, [R1+0x9c8] ;  /* 0x0009c800011a7983 */ /* 0x000ee80000300800 */
[----:B------:R-:W3:Y:S01]  /*702b0*/  LDL.LU R27, [R1+0x9cc] ;  /* 0x0009cc00011b7983 */ /* 0x000ee20000300800 */
[----:B------:R-:W-:-:S02]  /*702c0*/  IMAD R4, R20, 0x100, R19 ;  /* 0x0000010014047824 */ /* 0x000fc400078e0213 */
[----:B------:R-:W-:Y:S01]  /*702d0*/  IMAD R5, R29, 0x100, R21 ;  /* 0x000001001d057824 */ /* 0x000fe200078e0215 */
[----:B------:R-:W2:Y:S04]  /*702e0*/  LDL.LU R20, [R1+0xa08] ;  /* 0x000a080001147983 */ /* 0x000ea80000300800 */
[----:B------:R-:W4:Y:S04]  /*702f0*/  LDL.LU R21, [R1+0xa0c] ;  /* 0x000a0c0001157983 */ /* 0x000f280000300800 */
[----:B------:R-:W4:Y:S04]  /*70300*/  LDL.LU R17, [R1+0x9dc] ;  /* 0x0009dc0001117983 */ /* 0x000f280000300800 */
        /* <DEDUP_REMOVED lines=8> */
[----:B------:R-:W4:Y:S04]  /*70390*/  LDL.LU R19, [R1+0x9fc] ;  /* 0x0009fc0001137983 */ /* 0x000f280000300800 */
[----:B------:R-:W4:Y:S04]  /*703a0*/  LDL.LU R16, [R1+0x9d8] ;  /* 0x0009d80001107983 */ /* 0x000f280000300800 */
        /* <DEDUP_REMOVED lines=8> */
[----:B---3--:R-:W-:Y:S04]  /*70430*/  STL.64 [R1+0x6268], R26 ;  /* 0x0062681a01007387 */ /* 0x008fe80000100a00 */
[----:B--2---:R0:W-:Y:S04]  /*70440*/  STL.64 [R1+0x6260], R24 ;  /* 0x0062601801007387 */ /* 0x0041e80000100a00 */
[----:B0-----:R-:W2:Y:S04]  /*70450*/  LDL.LU R24, [R1+0x840] ;  /* 0x0008400001187983 */ /* 0x001ea80000300800 */
[----:B------:R-:W2:Y:S04]  /*70460*/  LDL.LU R25, [R1+0x844] ;  /* 0x0008440001197983 */ /* 0x000ea80000300800 */
[----:B------:R-:W2:Y:S04]  /*70470*/  LDL.LU R26, [R1+0x848] ;  /* 0x00084800011a7983 */ /* 0x000ea80000300800 */
[----:B------:R-:W2:Y:S01]  /*70480*/  LDL.LU R27, [R1+0x84c] ;  /* 0x00084c00011b7983 */ /* 0x000ea20000300800 */
[----:B------:R-:W-:-:S02]  /*70490*/  F2FP.F16.E4M3.UNPACK_B R20, R20.H1 ;  /* 0x00000014ff14723e */ /* 0x000fc400030006ff */
[----:B------:R-:W-:Y:S02]  /*704a0*/  F2FP.F16.E4M3.UNPACK_B R21, R21.H1 ;  /* 0x00000015ff15723e */ /* 0x000fe400030006ff */
[----:B------:R-:W-:Y:S02]  /*704b0*/  F2FP.F16.E4M3.UNPACK_B R12, R4 ;  /* 0x00000004ff0c723e */ /* 0x000fe400020006ff */
[----:B------:R-:W-:Y:S02]  /*704c0*/  F2FP.F16.E4M3.UNPACK_B R13, R5 ;  /* 0x00000005ff0d723e */ /* 0x000fe400020006ff */
[----:B------:R-:W-:Y:S02]  /*704d0*/  F2FP.F16.E4M3.UNPACK_B R14, R6 ;  /* 0x00000006ff0e723e */ /* 0x000fe400020006ff */
[----:B------:R-:W-:Y:S01]  /*704e0*/  F2FP.F16.E4M3.UNPACK_B R15, R7 ;  /* 0x00000007ff0f723e */ /* 0x000fe200020006ff */
[----:B------:R-:W-:Y:S02]  /*704f0*/  IMAD.MOV.U32 R0, RZ, RZ, R11 ;  /* 0x000000ffff007224 */ /* 0x000fe400078e000b */
[----:B------:R-:W3:Y:S04]  /*70500*/  LDL.LU R11, [R1+0x9ec] ;  /* 0x0009ec00010b7983 */ /* 0x000ee80000300800 */
[----:B------:R-:W4:Y:S04]  /*70510*/  LDL.LU R9, [R1+0xa18] ;  /* 0x000a180001097983 */ /* 0x000f280000300800 */
[----:B------:R-:W3:Y:S04]  /*70520*/  LDL.LU R29, [R1+0xa2c] ;  /* 0x000a2c00011d7983 */ /* 0x000ee80000300800 */
[----:B------:R-:W3:Y:S04]  /*70530*/  LDL.LU R28, [R1+0xa38] ;  /* 0x000a3800011c7983 */ /* 0x000ee80000300800 */
[----:B------:R-:W3:Y:S04]  /*70540*/  LDL.LU R23, [R1+0xa3c] ;  /* 0x000a3c0001177983 */ /* 0x000ee80000300800 */
[----:B------:R-:W3:Y:S04]  /*70550*/  LDL.LU R22, [R1+0xa48] ;  /* 0x000a480001167983 */ /* 0x000ee80000300800 */
[----:B------:R0:W-:Y:S04]  /*70560*/  STL [R1+0x5ba0], R0 ;  /* 0x005ba00001007387 */ /* 0x0001e80000100800 */
[----:B------:R-:W3:Y:S04]  /*70570*/  LDL.LU R3, [R1+0xa1c] ;  /* 0x000a1c0001037983 */ /* 0x000ee80000300800 */
[----:B0-----:R-:W3:Y:S04]  /*70580*/  LDL.LU R0, [R1+0xa28] ;  /* 0x000a280001007983 */ /* 0x001ee80000300800 */
        /* <DEDUP_REMOVED lines=12> */
[----:B------:R-:W-:Y:S04]  /*70650*/  STL [R1+0x6234], R20 ;  /* 0x0062341401007387 */ /* 0x000fe80000100800 */
[----:B------:R-:W-:Y:S02]  /*70660*/  STL [R1+0x6230], R21 ;  /* 0x0062301501007387 */ /* 0x000fe40000100800 */
        /* <DEDUP_REMOVED lines=9> */
[----:B---3--:R-:W-:-:S07]  /*70700*/  F2FP.F16.E4M3.UNPACK_B R11, R11.H1 ;  /* 0x0000000bff0b723e */ /* 0x008fce00030006ff */
[----:B------:R-:W-:Y:S01]  /*70710*/  HMMA.16816.F32 R4, R12, R10, R4 ;  /* 0x0000000a0c04723c */ /* 0x000fe20000001804 */
[----:B----4-:R-:W-:-:S07]  /*70720*/  F2FP.F16.E4M3.UNPACK_B R2, R9.H1 ;  /* 0x00000009ff02723e */ /* 0x010fce00030006ff */
        /* <DEDUP_REMOVED lines=12> */
[----:B------:R0:W-:Y:S04]  /*707f0*/  STL [R1+0x623c], R10 ;  /* 0x00623c0a01007387 */ /* 0x0001e80000100800 */
[----:B------:R1:W-:Y:S04]  /*70800*/  STL [R1+0x6238], R11 ;  /* 0x0062380b01007387 */ /* 0x0003e80000100800 */
[----:B------:R4:W-:Y:S04]  /*70810*/  STL.64 [R1+0x770], R4 ;  /* 0x0007700401007387 */ /* 0x0009e80000100a00 */
[----:B------:R0:W-:Y:S04]  /*70820*/  STL.64 [R1+0x778], R6 ;  /* 0x0007780601007387 */ /* 0x0001e80000100a00 */
[----:B------:R-:W2:Y:S04]  /*70830*/  LDL.LU R8, [R1+0x8e0] ;  /* 0x0008e00001087983 */ /* 0x000ea80000300800 */
[----:B------:R-:W2:Y:S04]  /*70840*/  LDL.LU R9, [R1+0x8e4] ;  /* 0x0008e40001097983 */ /* 0x000ea80000300800 */
[----:B0-----:R-:W2:Y:S04]  /*70850*/  LDL.LU R10, [R1+0x8e8] ;  /* 0x0008e800010a7983 */ /* 0x001ea80000300800 */
[----:B-1----:R-:W2:Y:S01]  /*70860*/  LDL.LU R11, [R1+0x8ec] ;  /* 0x0008ec00010b7983 */ /* 0x002ea20000300800 */
[----:B------:R-:W-:-:S02]  /*70870*/  F2FP.F16.E4M3.UNPACK_B R3, R3.H1 ;  /* 0x00000003ff03723e */ /* 0x000fc400030006ff */
[----:B----4-:R-:W-:Y:S02]  /*70880*/  F2FP.F16.E4M3.UNPACK_B R4, R0.H1 ;  /* 0x00000000ff04723e */ /* 0x010fe400030006ff */
[----:B------:R-:W-:Y:S02]  /*70890*/  F2FP.F16.E4M3.UNPACK_B R5, R29.H1 ;  /* 0x0000001dff05723e */ /* 0x000fe400030006ff */
[----:B------:R-:W-:Y:S02]  /*708a0*/  F2FP.F16.E4M3.UNPACK_B R6, R28.H1 ;  /* 0x0000001cff06723e */ /* 0x000fe400030006ff */
[----:B------:R-:W-:-:S03]  /*708b0*/  F2FP.F16.E4M3.UNPACK_B R7, R23.H1 ;  /* 0x00000017ff07723e */ /* 0x000fc600030006ff */
[C---:B---3--:R-:W-:Y:S08]  /*708c0*/  HMMA.16816.F32 R16, R12.reuse, R4, R16 ;  /* 0x000000040c10723c */ /* 0x048ff00000001810 */
[----:B--2---:R-:W-:-:S15]  /*708d0*/  HMMA.16816.F32 R8, R12, R2, R8 ;  /* 0x000000020c08723c */ /* 0x004fde0000001808 */
[----:B------:R-:W-:-:S04]  /*708e0*/  NOP ;  /* 0x0000000000007918 */ /* 0x000fc80000000000 */
[----:B------:R-:W-:Y:S04]  /*708f0*/  STL.64 [R1+0x7a0], R8 ;  /* 0x0007a00801007387 */ /* 0x000fe80000100a00 */
[----:B------:R-:W-:Y:S04]  /*70900*/  STL.64 [R1+0x7a8], R10 ;  /* 0x0007a80a01007387 */ /* 0x000fe80000100a00 */
[----:B------:R-:W-:Y:S04]  /*70910*/  STL.64 [R1+0x880], R16 ;  /* 0x0008801001007387 */ /* 0x000fe80000100a00 */
[----:B------:R0:W-:Y:S02]  /*70920*/  STL.64 [R1+0x888], R18 ;  /* 0x0008881201007387 */ /* 0x0001e40000100a00 */
[----:B0-----:R-:W-:Y:S02]  /*70930*/  HMMA.16816.F32 R16, R12, R6, R24 ;  /* 0x000000060c10723c */ /* 0x001fe40000001818 */
[----:B------:R-:W-:Y:S04]  /*70940*/  STL.64 [R1+0x61d8], R6 ;  /* 0x0061d80601007387 */ /* 0x000fe80000100a00 */
[----:B------:R-:W-:-:S13]  /*70950*/  STL.64 [R1+0x61d0], R4 ;  /* 0x0061d00401007387 */ /* 0x000fda0000100a00 */
[----:B------:R-:W-:Y:S04]  /*70960*/  STL.64 [R1+0x9c0], R16 ;  /* 0x0009c01001007387 */ /* 0x000fe80000100a00 */
[----:B------:R-:W-:Y:S04]  /*70970*/  STL.64 [R1+0x9c8], R18 ;  /* 0x0009c81201007387 */ /* 0x000fe80000100a00 */
[----:B------:R-:W2:Y:S04]  /*70980*/  LDL.LU R0, [R1+0x122c] ;  /* 0x00122c0001007983 */ /* 0x000ea80000300800 */
[----:B--2---:R0:W-:Y:S04]  /*70990*/  STL [R1+0x61a0], R0 ;  /* 0x0061a00001007387 */ /* 0x0041e80000100800 */
[----:B0-----:R-:W2:Y:S04]  /*709a0*/  LDL.LU R0, [R1+0x1228] ;  /* 0x0012280001007983 */ /* 0x001ea80000300800 */
[----:B--2---:R0:W-:Y:S04]  /*709b0*/  STL [R1+0x61a4], R0 ;  /* 0x0061a40001007387 */ /* 0x0041e80000100800 */
[----:B0-----:R-:W2:Y:S04]  /*709c0*/  LDL.LU R0, [R1+0x121c] ;  /* 0x00121c0001007983 */ /* 0x001ea80000300800 */
[----:B--2---:R0:W-:Y:S04]  /*709d0*/  STL [R1+0x61a8], R0 ;  /* 0x0061a80001007387 */ /* 0x0041e80000100800 */
[----:B0-----:R-:W2:Y:S04]  /*709e0*/  LDL.LU R0, [R1+0x1214] ;  /* 0x0012140001007983 */ /* 0x001ea80000300800 */
        /* <DEDUP_REMOVED lines=14> */
[----:B------:R-:W-:-:S03]  /*70ad0*/  F2FP.F16.E4M3.UNPACK_B R8, R22.H1 ;  /* 0x00000016ff08723e */ /* 0x000fc600030006ff */
        /* <DEDUP_REMOVED lines=36> */
[----:B------:R-:W4:Y:S01]  /*70d20*/  LDL.LU R27, [R1+0x92c] ;  /* 0x00092c00011b7983 */ /* 0x000f220000300800 */
[----:B------:R-:W-:Y:S01]  /*70d30*/  F2FP.F16.E4M3.UNPACK_B R9, R9.H1 ;  /* 0x00000009ff09723e */ /* 0x000fe200030006ff */
[----:B------:R-:W-:-:S02]  /*70d40*/  IMAD R22, R22, 0x100, R10 ;  /* 0x0000010016167824 */ /* 0x000fc400078e020a */
[----:B------:R-:W-:Y:S02]  /*70d50*/  IMAD R23, R23, 0x100, R11 ;  /* 0x0000010017177824 */ /* 0x000fe400078e020b */
[----:B------:R-:W-:Y:S02]  /*70d60*/  IMAD R28, R28, 0x100, R20 ;  /* 0x000001001c1c7824 */ /* 0x000fe400078e0214 */
[----:B------:R-:W-:Y:S01]  /*70d70*/  IMAD R29, R29, 0x100, R21 ;  /* 0x000001001d1d7824 */ /* 0x000fe200078e0215 */
[----:B--2---:R-:W-:Y:S01]  /*70d80*/  HMMA.16816.F32 R12, R12, R8, R16 ;  /* 0x000000080c0c723c */ /* 0x004fe20000001810 */
[----:B----4-:R-:W-:Y:S04]  /*70d90*/  STL.64 [R1+0x61c8], R26 ;  /* 0x0061c81a01007387 */ /* 0x010fe80000100a00 */
[----:B---3--:R0:W-:Y:S04]  /*70da0*/  STL.64 [R1+0x61c0], R24 ;  /* 0x0061c01801007387 */ /* 0x0081e80000100a00 */
        /* <DEDUP_REMOVED lines=8> */
[----:B------:R-:W4:Y:S04]  /*70e30*/  LDL.LU.64 R18, [R1+0x6228] ;  /* 0x0062280001127983 */ /* 0x000f280000300a00 */
[----:B------:R-:W4:Y:S04]  /*70e40*/  LDL.LU.64 R16, [R1+0x6220] ;  /* 0x0062200001107983 */ /* 0x000f280000300a00 */
[----:B------:R0:W-:Y:S04]  /*70e50*/  STL.64 [R1+0x8e0], R12 ;  /* 0x0008e00c01007387 */ /* 0x0001e80000100a00 */
[----:B------:R1:W-:Y:S01]  /*70e60*/  STL.64 [R1+0x8e8], R14 ;  /* 0x0008e80e01007387 */ /* 0x0003e20000100a00 */
[----:B0-----:R-:W-:-:S02]  /*70e70*/  F2FP.F16.E4M3.UNPACK_B R12, R22 ;  /* 0x00000016ff0c723e */ /* 0x001fc400020006ff */
[----:B------:R-:W-:Y:S02]  /*70e80*/  F2FP.F16.E4M3.UNPACK_B R13, R23 ;  /* 0x00000017ff0d723e */ /* 0x000fe400020006ff */
[----:B-1----:R-:W-:Y:S02]  /*70e90*/  F2FP.F16.E4M3.UNPACK_B R14, R28 ;  /* 0x0000001cff0e723e */ /* 0x002fe400020006ff */
[----:B------:R-:W-:Y:S01]  /*70ea0*/  F2FP.F16.E4M3.UNPACK_B R15, R29 ;  /* 0x0000001dff0f723e */ /* 0x000fe200020006ff */
[----:B------:R-:W2:Y:S04]  /*70eb0*/  LDL.LU R22, [R1+0x1210] ;  /* 0x0012100001167983 */ /* 0x000ea80000300800 */
        /* <DEDUP_REMOVED lines=32> */
[----:B------:R-:W3:Y:S02]  /*710c0*/  LDL.LU.64 R4, [R1+0x61d0] ;  /* 0x0061d00001047983 */ /* 0x000ee40000300a00 */
[----:B---3--:R-:W-:-:S15]  /*710d0*/  HMMA.16816.F32 R24, R12, R4, R24 ;  /* 0x000000040c18723c */ /* 0x008fde0000001818 */
[----:B------:R-:W-:-:S04]  /*710e0*/  NOP ;  /* 0x0000000000007918 */ /* 0x000fc80000000000 */
[----:B------:R-:W-:Y:S04]  /*710f0*/  STL.64 [R1+0x960], R24 ;  /* 0x0009601801007387 */ /* 0x000fe80000100a00 */
[----:B------:R0:W-:Y:S04]  /*71100*/  STL.64 [R1+0x968], R26 ;  /* 0x0009681a01007387 */ /* 0x0001e80000100a00 */
[----:B0-----:R-:W2:Y:S04]  /*71110*/  LDL.LU.64 R26, [R1+0x61c8] ;  /* 0x0061c800011a7983 */ /* 0x001ea80000300a00 */
[----:B------:R-:W2:Y:S01]  /*71120*/  LDL.LU.64 R24, [R1+0x61c0] ;  /* 0x0061c00001187983 */ /* 0x000ea20000300a00 */
[----:B------:R-:W-:Y:S01]  /*71130*/  IMAD R22, R22, 0x100, R0 ;  /* 0x0000010016167824 */ /* 0x000fe200078e0200 */
        /* <DEDUP_REMOVED lines=29> */
[----:B--2---:R-:W-:-:S15]  /*71310*/  HMMA.16816.F32 R4, R12, R20, R24 ;  /* 0x000000140c04723c */ /* 0x004fde0000001818 */
[----:B------:R-:W-:-:S04]  /*71320*/  NOP ;  /* 0x0000000000007918 */ /* 0x000fc80000000000 */
[----:B------:R-:W-:Y:S04]  /*71330*/  STL.64 [R1+0x940], R4 ;  /* 0x0009400401007387 */ /* 0x000fe80000100a00 */
[----:B------:R-:W-:Y:S04]  /*71340*/  STL.64 [R1+0x948], R6 ;  /* 0x0009480601007387 */ /* 0x000fe80000100a00 */
[----:B------:R-:W2:Y:S04]  /*71350*/  LDL.LU R0, [R1+0x126c] ;  /* 0x00126c0001007983 */ /* 0x000ea80000300800 */
        /* <DEDUP_REMOVED lines=45> */
[----:B------:R-:W-:Y:S04]  /*71630*/  STL.64 [R1+0x6170], R20 ;  /* 0x0061701401007387 */ /* 0x000fe80000100a00 */
        /* <DEDUP_REMOVED lines=58> */
[----:B------:R-:W3:Y:S01]  /*719e0*/  LDL.LU.64 R4, [R1+0x6180] ;  /* 0x0061800001047983 */ /* 0x000ee20000300a00 */
[----:B------:R-:W-:-:S15]  /*719f0*/  HMMA.16816.F32 R20, R12, R10, R20 ;  /* 0x0000000a0c14723c */ /* 0x000fde0000001814 */
[----:B------:R-:W-:-:S04]  /*71a00*/  NOP ;  /* 0x0000000000007918 */ /* 0x000fc80000000000 */
[----:B------:R-:W-:Y:S04]  /*71a10*/  STL.64 [R1+0x900], R20 ;  /* 0x0009001401007387 */ /* 0x000fe80000100a00 */
[----:B------:R0:W-:Y:S04]  /*71a20*/  STL.64 [R1+0x908], R22 ;  /* 0x0009081601007387 */ /* 0x0001e80000100a00 */
[----:B0-----:R-:W4:Y:S04]  /*71a30*/  LDL.LU.64 R22, [R1+0x6178] ;  /* 0x0061780001167983 */ /* 0x001f280000300a00 */
[----:B------:R-:W4:Y:S01]  /*71a40*/  LDL.LU.64 R20, [R1+0x6170] ;  /* 0x0061700001147983 */ /* 0x000f220000300a00 */
[----:B---3--:R-:W-:-:S15]  /*71a50*/  HMMA.16816.F32 R4, R12, R2, R4 ;  /* 0x000000020c04723c */ /* 0x008fde0000001804 */
[----:B------:R-:W-:-:S04]  /*71a60*/  NOP ;  /* 0x0000000000007918 */ /* 0x000fc80000000000 */
[----:B------:R-:W-:Y:S04]  /*71a70*/  STL.64 [R1+0x8f0], R4 ;  /* 0x0008f00401007387 */ /* 0x000fe80000100a00 */
[----:B------:R0:W-:Y:S04]  /*71a80*/  STL.64 [R1+0x8f8], R6 ;  /* 0x0008f80601007387 */ /* 0x0001e80000100a00 */
[----:B0-----:R-:W3:Y:S04]  /*71a90*/  LDL.LU.64 R6, [R1+0x6168] ;  /* 0x0061680001067983 */ /* 0x001ee80000300a00 */
[----:B------:R-:W4:Y:S02]  /*71aa0*/  LDL.LU.64 R4, [R1+0x6160] ;  /* 0x0061600001047983 */ /* 0x000f240000300a00 */
[----:B----4-:R-:W-:-:S15]  /*71ab0*/  HMMA.16816.F32 R20, R12, R4, R20 ;  /* 0x000000040c14723c */ /* 0x010fde0000001814 */
        /* <DEDUP_REMOVED lines=11> */
[----:B------:R-:W-:-:S02]  /*71b70*/  IMAD R28, R28, 0x100, R8 ;  /* 0x000001001c1c7824 */ /* 0x000fc400078e0208 */
[----:B------:R-:W-:Y:S02]  /*71b80*/  IMAD R29, R29, 0x100, R9 ;  /* 0x000001001d1d7824 */ /* 0x000fe400078e0209 */
[----:B---3--:R-:W-:Y:S02]  /*71b90*/  IMAD R22, R22, 0x100, R20 ;  /* 0x0000010016167824 */ /* 0x008fe400078e0214 */
[----:B------:R-:W-:Y:S01]  /*71ba0*/  IMAD R23, R23, 0x100, R21 ;  /* 0x0000010017177824 */ /* 0x000fe200078e0215 */
[----:B------:R-:W3:Y:S04]  /*71bb0*/  LDL.LU R20, [R1+0x613c] ;  /* 0x00613c0001147983 */ /* 0x000ee80000300800 */
[----:B------:R-:W3:Y:S04]  /*71bc0*/  LDL.LU R21, [R1+0x6138] ;  /* 0x0061380001157983 */ /* 0x000ee80000300800 */
[----:B------:R-:W2:Y:S04]  /*71bd0*/  LDL.LU R8, [R1+0x6134] ;  /* 0x0061340001087983 */ /* 0x000ea80000300800 */
[----:B------:R-:W2:Y:S02]  /*71be0*/  LDL.LU R9, [R1+0x6130] ;  /* 0x0061300001097983 */ /* 0x000ea40000300800 */
[----:B--2---:R-:W-:Y:S02]  /*71bf0*/  HMMA.16816.F32 R12, R12, R8, R24 ;  /* 0x000000080c0c723c */ /* 0x004fe40000001818 */
[----:B------:R-:W3:Y:S04]  /*71c00*/  LDL.LU.64 R26, [R1+0x6128] ;  /* 0x00612800011a7983 */ /* 0x000ee80000300a00 */
[----:B------:R-:W3:-:S13]  /*71c10*/  LDL.LU.64 R24, [R1+0x6120] ;  /* 0x0061200001187983 */ /* 0x000eda0000300a00 */
[----:B------:R0:W-:Y:S04]  /*71c20*/  STL.64 [R1+0x8a0], R12 ;  /* 0x0008a00c01007387 */ /* 0x0001e80000100a00 */
[----:B------:R1:W-:Y:S01]  /*71c30*/  STL.64 [R1+0x8a8], R14 ;  /* 0x0008a80e01007387 */ /* 0x0003e20000100a00 */
[----:B0-----:R-:W-:Y:S02]  /*71c40*/  F2FP.F16.E4M3.UNPACK_B R12, R22 ;  /* 0x00000016ff0c723e */ /* 0x001fe400020006ff */
[----:B------:R-:W-:Y:S02]  /*71c50*/  F2FP.F16.E4M3.UNPACK_B R13, R23 ;  /* 0x00000017ff0d723e */ /* 0x000fe400020006ff */
[----:B-1----:R-:W-:Y:S02]  /*71c60*/  F2FP.F16.E4M3.UNPACK_B R14, R28 ;  /* 0x0000001cff0e723e */ /* 0x002fe400020006ff */
[----:B------:R-:W-:Y:S01]  /*71c70*/  F2FP.F16.E4M3.UNPACK_B R15, R29 ;  /* 0x0000001dff0f723e */ /* 0x000fe200020006ff */
[----:B------:R-:W2:Y:S04]  /*71c80*/  LDL.LU R22, [R1+0x1254] ;  /* 0x0012540001167983 */ /* 0x000ea80000300800 */
[----:B------:R-:W4:Y:S04]  /*71c90*/  LDL.LU R23, [R1+0x125c] ;  /* 0x00125c0001177983 */ /* 0x000f280000300800 */
        /* <DEDUP_REMOVED lines=19> */
[----:B------:R-:W3:Y:S04]  /*71dd0*/  LDL.LU.64 R24, [R1+0x60f0] ;  /* 0x0060f00001187983 */ /* 0x000ee80000300a00 */
[----:B------:R0:W-:Y:S04]  /*71de0*/  STL.64 [R1+0x60a8], R18 ;  /* 0x0060a81201007387 */ /* 0x0001e80000100a00 */
[----:B0-----:R-:W4:Y:S04]  /*71df0*/  LDL.LU R18, [R1+0x1260] ;  /* 0x0012600001127983 */ /* 0x001f280000300800 */
[----:B------:R-:W2:Y:S04]  /*71e00*/  LDL.LU R19, [R1+0x1268] ;  /* 0x0012680001137983 */ /* 0x000ea80000300800 */
[----:B------:R0:W-:Y:S04]  /*71e10*/  STL.64 [R1+0x60a0], R16 ;  /* 0x0060a01001007387 */ /* 0x0001e80000100a00 */
[----:B0-----:R-:W2:Y:S01]  /*71e20*/  LDL.LU R17, [R1+0x1258] ;  /* 0x0012580001117983 */ /* 0x001ea20000300800 */
        /* <DEDUP_REMOVED lines=24> */
[----:B------:R-:W-:Y:S04]  /*71fb0*/  STL.64 [R1+0x6068], R6 ;  /* 0x0060680601007387 */ /* 0x000fe80000100a00 */
[----:B------:R3:W-:Y:S04]  /*71fc0*/  STL.64 [R1+0x6060], R4 ;  /* 0x0060600401007387 */ /* 0x0007e80000100a00 */
[----:B------:R-:W-:Y:S04]  /*71fd0*/  STL [R1+0x6034], R8 ;  /* 0x0060340801007387 */ /* 0x000fe80000100800 */
[----:B------:R-:W-:Y:S01]  /*71fe0*/  STL [R1+0x6030], R9 ;  /* 0x0060300901007387 */ /* 0x000fe20000100800 */
[----:B---3--:R-:W-:-:S15]  /*71ff0*/  HMMA.16816.F32 R4, R12, R8, R24 ;  /* 0x000000080c04723c */ /* 0x008fde0000001818 */
[----:B------:R-:W-:-:S04]  /*72000*/  NOP ;  /* 0x0000000000007918 */ /* 0x000fc80000000000 */
[----:B------:R-:W-:Y:S04]  /*72010*/  STL.64 [R1+0x820], R4 ;  /* 0x0008200401007387 */ /* 0x000fe80000100a00 */
[----:B------:R-:W-:Y:S04]  /*72020*/  STL.64 [R1+0x828], R6 ;  /* 0x0008280601007387 */ /* 0x000fe80000100a00 */
[----:B------:R-:W3:Y:S04]  /*72030*/  LDL.LU R24, [R1+0x3d0] ;  /* 0x0003d00001187983 */ /* 0x000ee80000300800 */
        /* <DEDUP_REMOVED lines=21> */
[----:B------:R-:W2:Y:S04]  /*72190*/  LDL.LU R8, [R1+0x1280] ;  /* 0x0012800001087983 */ /* 0x000ea80000300800 */
[----:B--2---:R0:W-:Y:S04]  /*721a0*/  STL [R1+0x6038], R8 ;  /* 0x0060380801007387 */ /* 0x0041e80000100800 */
[----:B0-----:R-:W2:Y:S04]  /*721b0*/  LDL.LU R8, [R1+0x1278] ;  /* 0x0012780001087983 */ /* 0x001ea80000300800 */
[----:B------:R-:W2:Y:S04]  /*721c0*/  LDL.LU R9, [R1+0x1288] ;  /* 0x0012880001097983 */ /* 0x000ea80000300800 */
[----:B------:R-:W-:Y:S01]  /*721d0*/  STL.64 [R1+0x6088], R10 ;  /* 0x0060880a01007387 */ /* 0x000fe20000100a00 */
[----:B------:R-:W-:-:S03]  /*721e0*/  IMAD R29, R0, 0x100, R29 ;  /* 0x00000100001d7824 */ /* 0x000fc600078e021d */
[----:B--2---:R-:W-:Y:S04]  /*721f0*/  STL.64 [R1+0x6080], R8 ;  /* 0x0060800801007387 */ /* 0x004fe80000100a00 */
        /* <DEDUP_REMOVED lines=22> */
[----:B----4-:R-:W-:Y:S02]  /*72360*/  IMAD R23, R23, 0x100, R18 ;  /* 0x0000010017177824 */ /* 0x010fe400078e0212 */
        /* <DEDUP_REMOVED lines=38> */
[----:B------:R-:W2:Y:S04]  /*725d0*/  LDL.LU R26, [R1+0x688] ;  /* 0x00068800011a7983 */ /* 0x000ea80000300800 */
[----:B------:R-:W2:Y:S04]  /*725e0*/  LDL.LU R27, [R1+0x68c] ;  /* 0x00068c00011b7983 */ /* 0x000ea80000300800 */
[----:B------:R-:W3:Y:S04]  /*725f0*/  LDL.LU R22, [R1+0x1274] ;  /* 0x0012740001167983 */ /* 0x000ee80000300800 */
[----:B------:R-:W4:Y:S04]  /*72600*/  LDL.LU R23, [R1+0x127c] ;  /* 0x00127c0001177983 */ /* 0x000f280000300800 */
        /* <DEDUP_REMOVED lines=36> */
[----:B---3--:R-:W-:Y:S01]  /*72850*/  IMAD R22, R22, 0x100, R8 ;  /* 0x0000010016167824 */ /* 0x008fe200078e0208 */
[----:B--2---:R-:W-:-:S15]  /*72860*/  HMMA.16816.F32 R24, R12, R6, R24 ;  /* 0x000000060c18723c */ /* 0x004fde0000001818 */
[----:B------:R-:W-:-:S04]  /*72870*/  NOP ;  /* 0x0000000000007918 */ /* 0x000fc80000000000 */
[----:B------:R-:W-:Y:S04]  /*72880*/  STL.64 [R1+0x7b0], R24 ;  /* 0x0007b01801007387 */ /* 0x000fe80000100a00 */
[----:B------:R0:W-:Y:S04]  /*72890*/  STL.64 [R1+0x7b8], R26 ;  /* 0x0007b81a01007387 */ /* 0x0001e80000100a00 */
[----:B0-----:R-:W2:Y:S04]  /*728a0*/  LDL.LU.64 R26, [R1+0x6048] ;  /* 0x00604800011a7983 */ /* 0x001ea80000300a00 */
[----:B------:R-:W2:Y:S04]  /*728b0*/  LDL.LU.64 R24, [R1+0x6040] ;  /* 0x0060400001187983 */ /* 0x000ea80000300a00 */
        /* <DEDUP_REMOVED lines=23> */
[----:B------:R-:W-:Y:S01]  /*72a30*/  STL [R1+0x5fc8], R21 ;  /* 0x005fc81501007387 */ /* 0x000fe20000100800 */
        /* <DEDUP_REMOVED lines=30> */
[----:B---3--:R-:W-:-:S15]  /*72c20*/  HMMA.16816.F32 R16, R12, R4, R16 ;  /* 0x000000040c10723c */ /* 0x008fde0000001810 */
[----:B------:R-:W-:-:S04]  /*72c30*/  NOP ;  /* 0x0000000000007918 */ /* 0x000fc80000000000 */
[----:B------:R-:W-:Y:S04]  /*72c40*/  STL.64 [R1+0x710], R16 ;  /* 0x0007101001007387 */ /* 0x000fe80000100a00 */
[----:B------:R2:W-:Y:S04]  /*72c50*/  STL.64 [R1+0x718], R18 ;  /* 0x0007181201007387 */ /* 0x0005e80000100a00 */
[----:B------:R-:W-:Y:S04]  /*72c60*/  STL.64 [R1+0x5f68], R6 ;  /* 0x005f680601007387 */ /* 0x000fe80000100a00 */
[----:B------:R0:W-:Y:S01]  /*72c70*/  STL.64 [R1+0x5f60], R4 ;  /* 0x005f600401007387 */ /* 0x0001e20000100a00 */
[----:B--2---:R-:W-:-:S15]  /*72c80*/  HMMA.16816.F32 R16, R12, R6, R24 ;  /* 0x000000060c10723c */ /* 0x004fde0000001818 */
[----:B------:R-:W-:-:S04]  /*72c90*/  NOP ;  /* 0x0000000000007918 */ /* 0x000fc80000000000 */
        /* <DEDUP_REMOVED lines=40> */
[----:B------:R-:W2:Y:S04]  /*72f20*/  LDL.LU R6, [R1+0x398] ;  /* 0x0003980001067983 */ /* 0x000ea80000300800 */
[----:B------:R-:W2:Y:S04]  /*72f30*/  LDL.LU R7, [R1+0x39c] ;  /* 0x00039c0001077983 */ /* 0x000ea80000300800 */
[----:B------:R-:W3:Y:S04]  /*72f40*/  LDL.LU R26, [R1+0x12bc] ;  /* 0x0012bc00011a7983 */ /* 0x000ee80000300800 */
[----:B------:R-:W3:Y:S01]  /*72f50*/  LDL.LU R27, [R1+0x12b8] ;  /* 0x0012b800011b7983 */ /* 0x000ee20000300800 */
[----:B----4-:R-:W-:-:S02]  /*72f60*/  IMAD R22, R22, 0x100, R21 ;  /* 0x0000010016167824 */ /* 0x010fc400078e0215 */
[----:B------:R-:W-:Y:S02]  /*72f70*/  IMAD R23, R23, 0x100, R8 ;  /* 0x0000010017177824 */ /* 0x000fe400078e0208 */
[----:B------:R-:W-:Y:S01]  /*72f80*/  IMAD R28, R28, 0x100, R9 ;  /* 0x000001001c1c7824 */ /* 0x000fe200078e0209 */
[----:B---3--:R0:W-:Y:S04]  /*72f90*/  STL.64 [R1+0x5f58], R26 ;  /* 0x005f581a01007387 */ /* 0x0081e80000100a00 */
[----:B------:R-:W3:Y:S04]  /*72fa0*/  LDL.LU R24, [R1+0x2e0] ;  /* 0x0002e00001187983 */ /* 0x000ee80000300800 */
[----:B------:R-:W3:Y:S04]  /*72fb0*/  LDL.LU R25, [R1+0x2e4] ;  /* 0x0002e40001197983 */ /* 0x000ee80000300800 */
[----:B0-----:R-:W3:Y:S04]  /*72fc0*/  LDL.LU R26, [R1+0x2e8] ;  /* 0x0002e800011a7983 */ /* 0x001ee80000300800 */
[----:B------:R-:W3:Y:S04]  /*72fd0*/  LDL.LU R27, [R1+0x2ec] ;  /* 0x0002ec00011b7983 */ /* 0x000ee80000300800 */
[----:B------:R-:W4:Y:S04]  /*72fe0*/  LDL.LU R21, [R1+0x5fc8] ;  /* 0x005fc80001157983 */ /* 0x000f280000300800 */
[----:B------:R-:W2:Y:S04]  /*72ff0*/  LDL.LU R8, [R1+0x5fc4] ;  /* 0x005fc40001087983 */ /* 0x000ea80000300800 */
[----:B------:R-:W2:Y:S01]  /*73000*/  LDL.LU R9, [R1+0x5fc0] ;  /* 0x005fc00001097983 */ /* 0x000ea20000300800 */
[----:B------:R-:W-:Y:S01]  /*73010*/  IMAD R29, R0, 0x100, R29 ;  /* 0x00000100001d7824 */ /* 0x000fe200078e021d */
[----:B--2---:R-:W-:Y:S02]  /*73020*/  HMMA.16816.F32 R12, R12, R8, R16 ;  /* 0x000000080c0c723c */ /* 0x004fe40000001810 */
[----:B------:R-:W4:Y:S04]  /*73030*/  LDL.LU.64 R18, [R1+0x5fb8] ;  /* 0x005fb80001127983 */ /* 0x000f280000300a00 */
[----:B------:R-:W4:Y:S04]  /*73040*/  LDL.LU.64 R16, [R1+0x5fb0] ;  /* 0x005fb00001107983 */ /* 0x000f280000300a00 */
        /* <DEDUP_REMOVED lines=12> */
[----:B0-----:R-:W2:Y:S04]  /*73110*/  LDL.LU.64 R18, [R1+0x5fa8] ;  /* 0x005fa80001127983 */ /* 0x001ea80000300a00 */
[----:B------:R-:W4:Y:S04]  /*73120*/  LDL.LU.64 R16, [R1+0x5fa0] ;  /* 0x005fa00001107983 */ /* 0x000f280000300a00 */
[----:B------:R-:W-:Y:S01]  /*73130*/  STL [R1+0x5f50], R21 ;  /* 0x005f501501007387 */ /* 0x000fe20000100800 */
        /* <DEDUP_REMOVED lines=29> */
[----:B------:R-:W3:Y:S02]  /*73310*/  LDL.LU.64 R4, [R1+0x5f60] ;  /* 0x005f600001047983 */ /* 0x000ee40000300a00 */
[----:B---3--:R-:W-:-:S15]  /*73320*/  HMMA.16816.F32 R24, R12, R4, R24 ;  /* 0x000000040c18723c */ /* 0x008fde0000001818 */
[----:B------:R-:W-:-:S04]  /*73330*/  NOP ;  /* 0x0000000000007918 */ /* 0x000fc80000000000 */
[----:B------:R-:W-:Y:S04]  /*73340*/  STL.64 [R1+0x670], R24 ;  /* 0x0006701801007387 */ /* 0x000fe80000100a00 */
[----:B------:R0:W-:Y:S04]  /*73350*/  STL.64 [R1+0x678], R26 ;  /* 0x0006781a01007387 */ /* 0x0001e80000100a00 */
[----:B0-----:R-:W2:Y:S04]  /*73360*/  LDL.LU.64 R26, [R1+0x5f58] ;  /* 0x005f5800011a7983 */ /* 0x001ea80000300a00 */
[----:B------:R-:W3:Y:S01]  /*73370*/  LDL.LU R0, [R1+0x12f0] ;  /* 0x0012f00001007983 */ /* 0x000ee20000300800 */
[----:B----4-:R-:W-:Y:S03]  /*73380*/  HMMA.16816.F32 R16, R12, R6, R16 ;  /* 0x000000060c10723c */ /* 0x010fe60000001810 */
[----:B---3--:R0:W-:Y:S04]  /*73390*/  STL [R1+0x5eb8], R0 ;  /* 0x005eb80001007387 */ /* 0x0081e80000100800 */
[----:B------:R-:W-:Y:S04]  /*733a0*/  STL.64 [R1+0x5ef0], R6 ;  /* 0x005ef00601007387 */ /* 0x000fe80000100a00 */
[----:B------:R-:W-:Y:S08]  /*733b0*/  STL.64 [R1+0x5ee8], R4 ;  /* 0x005ee80401007387 */ /* 0x000ff00000100a00 */
[----:B------:R-:W-:Y:S04]  /*733c0*/  STL.64 [R1+0x660], R16 ;  /* 0x0006601001007387 */ /* 0x000fe80000100a00 */
[----:B------:R-:W-:Y:S04]  /*733d0*/  STL.64 [R1+0x668], R18 ;  /* 0x0006681201007387 */ /* 0x000fe80000100a00 */
[----:B0-----:R-:W3:Y:S04]  /*733e0*/  LDL.LU R0, [R1+0x12ec] ;  /* 0x0012ec0001007983 */ /* 0x001ee80000300800 */
[----:B---3--:R0:W-:Y:S04]  /*733f0*/  STL [R1+0x5ebc], R0 ;  /* 0x005ebc0001007387 */ /* 0x0081e80000100800 */
[----:B0-----:R-:W3:Y:S04]  /*73400*/  LDL.LU R0, [R1+0x12e4] ;  /* 0x0012e40001007983 */ /* 0x001ee80000300800 */
[----:B---3--:R0:W-:Y:S04]  /*73410*/  STL [R1+0x5ec0], R0 ;  /* 0x005ec00001007387 */ /* 0x0081e80000100800 */
[----:B0-----:R-:W3:Y:S04]  /*73420*/  LDL.LU R0, [R1+0x12dc] ;  /* 0x0012dc0001007983 */ /* 0x001ee80000300800 */
[----:B------:R-:W4:Y:S04]  /*73430*/  LDL.LU R4, [R1+0x170] ;  /* 0x0001700001047983 */ /* 0x000f280000300800 */
        /* <DEDUP_REMOVED lines=24> */
[----:B------:R-:W3:Y:S01]  /*735c0*/  LDL.LU R29, [R1+0x12d0] ;  /* 0x0012d000011d7983 */ /* 0x000ee20000300800 */
[----:B------:R-:W-:-:S03]  /*735d0*/  IMAD R22, R27, 0x100, R26 ;  /* 0x000001001b167824 */ /* 0x000fc600078e021a */
[----:B--2---:R-:W-:Y:S04]  /*735e0*/  STL.64 [R1+0x5f40], R18 ;  /* 0x005f401201007387 */ /* 0x004fe80000100a00 */
[----:B------:R0:W-:Y:S04]  /*735f0*/  STL.64 [R1+0x5f38], R16 ;  /* 0x005f381001007387 */ /* 0x0001e80000100a00 */
[----:B0-----:R-:W2:Y:S04]  /*73600*/  LDL.LU R16, [R1+0x20] ;  /* 0x0000200001107983 */ /* 0x001ea80000300800 */
[----:B------:R-:W2:Y:S04]  /*73610*/  LDL.LU R17, [R1+0x24] ;  /* 0x0000240001117983 */ /* 0x000ea80000300800 */
[----:B------:R-:W2:Y:S04]  /*73620*/  LDL.LU R18, [R1+0x28] ;  /* 0x0000280001127983 */ /* 0x000ea80000300800 */
[----:B------:R-:W2:Y:S04]  /*73630*/  LDL.LU R19, [R1+0x2c] ;  /* 0x00002c0001137983 */ /* 0x000ea80000300800 */
[----:B----4-:R-:W-:Y:S04]  /*73640*/  STL.64 [R1+0x5f20], R6 ;  /* 0x005f200601007387 */ /* 0x010fe80000100a00 */
[----:B------:R0:W-:Y:S04]  /*73650*/  STL.64 [R1+0x5f18], R4 ;  /* 0x005f180401007387 */ /* 0x0001e80000100a00 */
        /* <DEDUP_REMOVED lines=14> */
[----:B---3--:R-:W-:-:S02]  /*73740*/  IMAD R23, R23, 0x100, R21 ;  /* 0x0000010017177824 */ /* 0x008fc400078e0215 */
        /* <DEDUP_REMOVED lines=28> */
[----:B0-----:R-:W4:Y:S04]  /*73910*/  LDL.LU.64 R18, [R1+0x5f30] ;  /* 0x005f300001127983 */ /* 0x001f280000300a00 */
[----:B------:R-:W3:Y:S01]  /*73920*/  LDL.LU.64 R16, [R1+0x5f28] ;  /* 0x005f280001107983 */ /* 0x000ee20000300a00 */
        /* <DEDUP_REMOVED lines=29> */
[----:B------:R-:W3:Y:S01]  /*73b00*/  LDL.LU.64 R24, [R1+0x5ed8] ;  /* 0x005ed80001187983 */ /* 0x000ee20000300a00 */
[----:B--2---:R-:W-:Y:S01]  /*73b10*/  IMAD R22, R22, 0x100, R0 ;  /* 0x0000010016167824 */ /* 0x004fe200078e0200 */
        /* <DEDUP_REMOVED lines=18> */
[----:B------:R-:W-:Y:S04]  /*73c40*/  STL [R1+0x5e4c], R8 ;  /* 0x005e4c0801007387 */ /* 0x000fe80000100800 */
[----:B------:R-:W-:Y:S08]  /*73c50*/  STL [R1+0x5e48], R9 ;  /* 0x005e480901007387 */ /* 0x000ff00000100800 */
[----:B------:R-:W-:Y:S04]  /*73c60*/  STL.64 [R1+0x4d0], R4 ;  /* 0x0004d00401007387 */ /* 0x000fe80000100a00 */
[----:B------:R2:W-:Y:S01]  /*73c70*/  STL.64 [R1+0x4d8], R6 ;  /* 0x0004d80601007387 */ /* 0x0005e20000100a00 */
[----:B------:R-:W-:-:S02]  /*73c80*/  F2FP.F16.E4M3.UNPACK_B R12, R22 ;  /* 0x00000016ff0c723e */ /* 0x000fc400020006ff */
[----:B------:R-:W-:Y:S02]  /*73c90*/  F2FP.F16.E4M3.UNPACK_B R13, R23 ;  /* 0x00000017ff0d723e */ /* 0x000fe400020006ff */
[----:B------:R-:W-:Y:S01]  /*73ca0*/  F2FP.F16.E4M3.UNPACK_B R14, R28 ;  /* 0x0000001cff0e723e */ /* 0x000fe200020006ff */
[----:B---3--:R-:W-:Y:S02]  /*73cb0*/  IMAD R29, R0, 0x100, R29 ;  /* 0x00000100001d7824 */ /* 0x008fe400078e021d */
[----:B------:R-:W3:Y:S03]  /*73cc0*/  LDL.LU R0, [R1+0x1330] ;  /* 0x0013300001007983 */ /* 0x000ee60000300800 */
[----:B------:R-:W-:-:S07]  /*73cd0*/  F2FP.F16.E4M3.UNPACK_B R15, R29 ;  /* 0x0000001dff0f723e */ /* 0x000fce00020006ff */
[C---:B--2---:R-:W-:Y:S01]  /*73ce0*/  HMMA.16816.F32 R4, R12.reuse, R20, R24 ;  /* 0x000000140c04723c */ /* 0x044fe20000001818 */
[----:B---3--:R-:W-:Y:S04]  /*73cf0*/  STL [R1+0x5e50], R0 ;  /* 0x005e500001007387 */ /* 0x008fe80000100800 */
[----:B------:R-:W-:Y:S04]  /*73d00*/  STL [R1+0x5e54], R21 ;  /* 0x005e541501007387 */ /* 0x000fe80000100800 */
[----:B------:R-:W2:Y:S10]  /*73d10*/  LDL.LU R24, [R1+0x70] ;  /* 0x0000700001187983 */ /* 0x000eb40000300800 */
[----:B------:R-:W-:Y:S04]  /*73d20*/  STL.64 [R1+0x4c0], R4 ;  /* 0x0004c00401007387 */ /* 0x000fe80000100a00 */
[----:B------:R-:W-:Y:S04]  /*73d30*/  STL.64 [R1+0x4c8], R6 ;  /* 0x0004c80601007387 */ /* 0x000fe80000100a00 */
        /* <DEDUP_REMOVED lines=38> */
[----:B--2---:R-:W-:Y:S04]  /*73fa0*/  STL.64 [R1+0x5e88], R20 ;  /* 0x005e881401007387 */ /* 0x004fe80000100a00 */
[----:B------:R-:W2:Y:S04]  /*73fb0*/  LDL.LU R4, [R1+0x100] ;  /* 0x0001000001047983 */ /* 0x000ea80000300800 */
        /* <DEDUP_REMOVED lines=44> */
[----:B0-----:R-:W2:Y:S04]  /*74280*/  LDL.LU R24, [R1] ;  /* 0x0000000001187983 */ /* 0x001ea80000300800 */
        /* <DEDUP_REMOVED lines=37> */
[----:B------:R-:W-:-:S02]  /*744e0*/  IMAD R28, R28, 0x100, R8 ;  /* 0x000001001c1c7824 */ /* 0x000fc400078e0208 */
[----:B------:R-:W-:Y:S02]  /*744f0*/  IMAD R29, R29, 0x100, R9 ;  /* 0x000001001d1d7824 */ /* 0x000fe400078e0209 */
[----:B---3--:R-:W-:Y:S02]  /*74500*/  IMAD R23, R23, 0x100, R0 ;  /* 0x0000010017177824 */ /* 0x008fe400078e0200 */
[----:B----4-:R-:W-:Y:S02]  /*74510*/  IMAD R22, R22, 0x100, R21 ;  /* 0x0000010016167824 */ /* 0x010fe400078e0215 */
[----:B------:R-:W3:Y:S04]  /*74520*/  LDL.LU R21, [R1+0x5e54] ;  /* 0x005e540001157983 */ /* 0x000ee80000300800 */
[----:B------:R-:W4:Y:S04]  /*74530*/  LDL.LU R0, [R1+0x5e50] ;  /* 0x005e500001007983 */ /* 0x000f280000300800 */
        /* <DEDUP_REMOVED lines=14> */
[----:B------:R-:W4:Y:S01]  /*74620*/  LDL.LU R29, [R1+0x1334] ;  /* 0x00133400011d7983 */ /* 0x000f220000300800 */
        /* <DEDUP_REMOVED lines=49> */
[----:B------:R-:W-:Y:S04]  /*74940*/  STL.64 [R1+0x5da0], R10 ;  /* 0x005da00a01007387 */ /* 0x000fe80000100a00 */
[----:B------:R-:W-:Y:S01]  /*74950*/  STL.64 [R1+0x5d98], R8 ;  /* 0x005d980801007387 */ /* 0x000fe20000100a00 */
[----:B---3--:R-:W-:-:S15]  /*74960*/  HMMA.16816.F32 R4, R12, R8, R24 ;  /* 0x000000080c04723c */ /* 0x008fde0000001818 */
[----:B------:R-:W-:-:S04]  /*74970*/  NOP ;  /* 0x0000000000007918 */ /* 0x000fc80000000000 */
[----:B------:R0:W-:Y:S04]  /*74980*/  STL.64 [R1+0x360], R4 ;  /* 0x0003600401007387 */ /* 0x0001e80000100a00 */
[----:B------:R1:W-:Y:S04]  /*74990*/  STL.64 [R1+0x368], R6 ;  /* 0x0003680601007387 */ /* 0x0003e80000100a00 */
[----:B0-----:R-:W3:Y:S04]  /*749a0*/  LDL.LU R4, [R1+0x1c0] ;  /* 0x0001c00001047983 */ /* 0x001ee80000300800 */
[----:B------:R-:W3:Y:S04]  /*749b0*/  LDL.LU R5, [R1+0x1c4] ;  /* 0x0001c40001057983 */ /* 0x000ee80000300800 */
[----:B-1----:R-:W3:Y:S04]  /*749c0*/  LDL.LU R6, [R1+0x1c8] ;  /* 0x0001c80001067983 */ /* 0x002ee80000300800 */
[----:B------:R-:W3:Y:S04]  /*749d0*/  LDL.LU R7, [R1+0x1cc] ;  /* 0x0001cc0001077983 */ /* 0x000ee80000300800 */
[----:B------:R-:W3:Y:S04]  /*749e0*/  LDL.LU R8, [R1+0x40] ;  /* 0x0000400001087983 */ /* 0x000ee80000300800 */
[----:B------:R-:W3:Y:S04]  /*749f0*/  LDL.LU R9, [R1+0x44] ;  /* 0x0000440001097983 */ /* 0x000ee80000300800 */
[----:B------:R-:W3:Y:S04]  /*74a00*/  LDL.LU R10, [R1+0x48] ;  /* 0x00004800010a7983 */ /* 0x000ee80000300800 */
[----:B------:R-:W3:Y:S01]  /*74a10*/  LDL.LU R11, [R1+0x4c] ;  /* 0x00004c00010b7983 */ /* 0x000ee20000300800 */
[----:B--2---:R-:W-:-:S03]  /*74a20*/  IMAD R22, R22, 0x100, R17 ;  /* 0x0000010016167824 */ /* 0x004fc600078e0211 */
[----:B------:R-:W2:Y:S01]  /*74a30*/  LDL.LU R16, [R1+0x60] ;  /* 0x0000600001107983 */ /* 0x000ea20000300800 */
[----:B------:R-:W-:-:S03]  /*74a40*/  IMAD R23, R23, 0x100, R18 ;  /* 0x0000010017177824 */ /* 0x000fc600078e0212 */
[----:B------:R-:W2:Y:S01]  /*74a50*/  LDL.LU R17, [R1+0x64] ;  /* 0x0000640001117983 */ /* 0x000ea20000300800 */
[----:B------:R-:W-:-:S03]  /*74a60*/  IMAD R28, R28, 0x100, R19 ;  /* 0x000001001c1c7824 */ /* 0x000fc600078e0213 */
[----:B------:R-:W2:Y:S04]  /*74a70*/  LDL.LU R18, [R1+0x68] ;  /* 0x0000680001127983 */ /* 0x000ea80000300800 */
[----:B------:R-:W2:Y:S04]  /*74a80*/  LDL.LU R19, [R1+0x6c] ;  /* 0x00006c0001137983 */ /* 0x000ea80000300800 */
[----:B---3--:R-:W-:Y:S04]  /*74a90*/  STL.64 [R1+0x5db0], R10 ;  /* 0x005db00a01007387 */ /* 0x008fe80000100a00 */
[----:B------:R0:W-:Y:S04]  /*74aa0*/  STL.64 [R1+0x5da8], R8 ;  /* 0x005da80801007387 */ /* 0x0001e80000100a00 */
[----:B0-----:R-:W3:Y:S04]  /*74ab0*/  LDL.LU R8, [R1+0x50] ;  /* 0x0000500001087983 */ /* 0x001ee80000300800 */
        /* <DEDUP_REMOVED lines=12> */
[----:B------:R-:W2:Y:S01]  /*74b80*/  LDL.LU R27, [R1+0x1350] ;  /* 0x00135000011b7983 */ /* 0x000ea20000300800 */
[----:B----4-:R-:W-:Y:S01]  /*74b90*/  IMAD R29, R0, 0x100, R29 ;  /* 0x00000100001d7824 */ /* 0x010fe200078e021d */
        /* <DEDUP_REMOVED lines=8> */
[----:B------:R-:W4:Y:S04]  /*74c20*/  LDL.LU R26, [R1+0x1f8] ;  /* 0x0001f800011a7983 */ /* 0x000f280000300800 */
[----:B------:R-:W4:Y:S01]  /*74c30*/  LDL.LU R27, [R1+0x1fc] ;  /* 0x0001fc00011b7983 */ /* 0x000f220000300800 */
[C---:B------:R-:W-:Y:S03]  /*74c40*/  HMMA.16816.F32 R16, R12.reuse, R20, R16 ;  /* 0x000000140c10723c */ /* 0x040fe60000001810 */
[----:B----4-:R-:W-:Y:S04]  /*74c50*/  STL.64 [R1+0x5d70], R26 ;  /* 0x005d701a01007387 */ /* 0x010fe80000100a00 */
[----:B--2---:R0:W-:Y:S04]  /*74c60*/  STL.64 [R1+0x5d68], R24 ;  /* 0x005d681801007387 */ /* 0x0041e80000100a00 */
[----:B0-----:R-:W2:Y:S04]  /*74c70*/  LDL.LU R24, [R1+0x1d0] ;  /* 0x0001d00001187983 */ /* 0x001ea80000300800 */
[----:B------:R-:W2:Y:S04]  /*74c80*/  LDL.LU R25, [R1+0x1d4] ;  /* 0x0001d40001197983 */ /* 0x000ea80000300800 */
[----:B------:R-:W2:Y:S04]  /*74c90*/  LDL.LU R26, [R1+0x1d8] ;  /* 0x0001d800011a7983 */ /* 0x000ea80000300800 */
[----:B------:R-:W2:Y:S04]  /*74ca0*/  LDL.LU R27, [R1+0x1dc] ;  /* 0x0001dc00011b7983 */ /* 0x000ea80000300800 */
[----:B------:R-:W4:Y:S04]  /*74cb0*/  LDL.LU R22, [R1+0x1338] ;  /* 0x0013380001167983 */ /* 0x000f280000300800 */
        /* <DEDUP_REMOVED lines=17> */
[----:B------:R0:W-:Y:S04]  /*74dd0*/  STL.64 [R1+0x5d40], R18 ;  /* 0x005d401201007387 */ /* 0x0001e80000100a00 */
[----:B0-----:R-:W4:Y:S04]  /*74de0*/  LDL.LU R18, [R1+0x133c] ;  /* 0x00133c0001127983 */ /* 0x001f280000300800 */
[----:B------:R-:W3:Y:S04]  /*74df0*/  LDL.LU R19, [R1+0x1344] ;  /* 0x0013440001137983 */ /* 0x000ee80000300800 */
[----:B------:R-:W-:Y:S01]  /*74e00*/  STL.64 [R1+0x5d38], R16 ;  /* 0x005d381001007387 */ /* 0x000fe20000100a00 */
        /* <DEDUP_REMOVED lines=18> */
[----:B------:R-:W2:Y:S04]  /*74f30*/  LDL.LU R29, [R1+0x1368] ;  /* 0x00136800011d7983 */ /* 0x000ea80000300800 */
[----:B------:R-:W2:Y:S04]  /*74f40*/  LDL.LU R28, [R1+0x1374] ;  /* 0x00137400011c7983 */ /* 0x000ea80000300800 */
[----:B------:R-:W2:Y:S01]  /*74f50*/  LDL.LU R0, [R1+0x1370] ;  /* 0x0013700001007983 */ /* 0x000ea20000300800 */
[----:B----4-:R-:W-:-:S02]  /*74f60*/  IMAD R22, R22, 0x100, R18 ;  /* 0x0000010016167824 */ /* 0x010fc400078e0212 */
[----:B---3--:R-:W-:Y:S01]  /*74f70*/  IMAD R23, R23, 0x100, R19 ;  /* 0x0000010017177824 */ /* 0x008fe200078e0213 */
[----:B--2---:R-:W-:-:S15]  /*74f80*/  HMMA.16816.F32 R24, R12, R6, R24 ;  /* 0x000000060c18723c */ /* 0x004fde0000001818 */
[----:B------:R-:W-:-:S04]  /*74f90*/  NOP ;  /* 0x0000000000007918 */ /* 0x000fc80000000000 */
[----:B------:R-:W-:Y:S04]  /*74fa0*/  STL.64 [R1+0x180], R24 ;  /* 0x0001801801007387 */ /* 0x000fe80000100a00 */
[----:B------:R0:W-:Y:S04]  /*74fb0*/  STL.64 [R1+0x188], R26 ;  /* 0x0001881a01007387 */ /* 0x0001e80000100a00 */
[----:B0-----:R-:W2:Y:S04]  /*74fc0*/  LDL.LU.64 R26, [R1+0x5d60] ;  /* 0x005d6000011a7983 */ /* 0x001ea80000300a00 */
[----:B------:R-:W3:Y:S04]  /*74fd0*/  LDL.LU.64 R24, [R1+0x5d58] ;  /* 0x005d580001187983 */ /* 0x000ee80000300a00 */
[----:B------:R-:W-:Y:S04]  /*74fe0*/  STL.64 [R1+0x5d00], R6 ;  /* 0x005d000601007387 */ /* 0x000fe80000100a00 */
[----:B------:R-:W-:Y:S04]  /*74ff0*/  STL.64 [R1+0x5cf8], R4 ;  /* 0x005cf80401007387 */ /* 0x000fe80000100a00 */
[----:B------:R-:W-:Y:S04]  /*75000*/  STL.64 [R1+0x5d50], R22 ;  /* 0x005d501601007387 */ /* 0x000fe80000100a00 */
        /* <DEDUP_REMOVED lines=24> */
[----:B------:R-:W2:Y:S01]  /*75190*/  LDL.LU R7, [R1+0x22c] ;  /* 0x00022c0001077983 */ /* 0x000ea20000300800 */
[----:B----4-:R-:W-:Y:S03]  /*751a0*/  HMMA.16816.F32 R12, R12, R8, R20 ;  /* 0x000000080c0c723c */ /* 0x010fe60000001814 */
[----:B--2---:R-:W-:Y:S04]  /*751b0*/  STL.64 [R1+0x5d30], R6 ;  /* 0x005d300601007387 */ /* 0x004fe80000100a00 */
[----:B------:R0:W-:Y:S04]  /*751c0*/  STL.64 [R1+0x5d28], R4 ;  /* 0x005d280401007387 */ /* 0x0001e80000100a00 */
[----:B0-----:R-:W2:Y:S04]  /*751d0*/  LDL.LU R4, [R1+0x210] ;  /* 0x0002100001047983 */ /* 0x001ea80000300800 */
[----:B------:R-:W2:Y:S04]  /*751e0*/  LDL.LU R5, [R1+0x214] ;  /* 0x0002140001057983 */ /* 0x000ea80000300800 */
[----:B------:R-:W2:Y:S04]  /*751f0*/  LDL.LU R6, [R1+0x218] ;  /* 0x0002180001067983 */ /* 0x000ea80000300800 */
[----:B------:R-:W2:Y:S04]  /*75200*/  LDL.LU R7, [R1+0x21c] ;  /* 0x00021c0001077983 */ /* 0x000ea80000300800 */
[----:B------:R-:W4:Y:S01]  /*75210*/  LDL.LU.64 R22, [R1+0x5d50] ;  /* 0x005d500001167983 */ /* 0x000f220000300a00 */
[----:B---3--:R-:W-:-:S02]  /*75220*/  IMAD R24, R25, 0x100, R24 ;  /* 0x0000010019187824 */ /* 0x008fc400078e0218 */
[----:B------:R-:W-:Y:S01]  /*75230*/  IMAD R25, R27, 0x100, R26 ;  /* 0x000001001b197824 */ /* 0x000fe200078e021a */
[----:B------:R-:W3:Y:S04]  /*75240*/  LDL.LU.64 R20, [R1+0x5d48] ;  /* 0x005d480001147983 */ /* 0x000ee80000300a00 */
[----:B------:R-:W-:Y:S04]  /*75250*/  STL.64 [R1+0x20], R12 ;  /* 0x0000200c01007387 */ /* 0x000fe80000100a00 */
[----:B------:R0:W-:Y:S02]  /*75260*/  STL.64 [R1+0x28], R14 ;  /* 0x0000280e01007387 */ /* 0x0001e40000100a00 */
[----:B0-----:R-:W-:-:S02]  /*75270*/  F2FP.F16.E4M3.UNPACK_B R14, R24 ;  /* 0x00000018ff0e723e */ /* 0x001fc400020006ff */
[----:B------:R-:W-:Y:S02]  /*75280*/  F2FP.F16.E4M3.UNPACK_B R15, R25 ;  /* 0x00000019ff0f723e */ /* 0x000fe400020006ff */
[----:B----4-:R-:W-:Y:S02]  /*75290*/  F2FP.F16.E4M3.UNPACK_B R12, R22 ;  /* 0x00000016ff0c723e */ /* 0x010fe400020006ff */
[----:B------:R-:W-:Y:S01]  /*752a0*/  F2FP.F16.E4M3.UNPACK_B R13, R23 ;  /* 0x00000017ff0d723e */ /* 0x000fe200020006ff */
[----:B------:R-:W4:Y:S04]  /*752b0*/  LDL.LU R22, [R1+0x1358] ;  /* 0x0013580001167983 */ /* 0x000f280000300800 */
[----:B------:R-:W2:Y:S04]  /*752c0*/  LDL.LU R23, [R1+0x1360] ;  /* 0x0013600001177983 */ /* 0x000ea80000300800 */
[----:B------:R-:W2:Y:S04]  /*752d0*/  LDL.LU R24, [R1+0x136c] ;  /* 0x00136c0001187983 */ /* 0x000ea80000300800 */
[----:B------:R-:W2:Y:S01]  /*752e0*/  LDL.LU R25, [R1+0x1364] ;  /* 0x0013640001197983 */ /* 0x000ea20000300800 */
        /* <DEDUP_REMOVED lines=55> */
[----:B------:R-:W-:Y:S04]  /*75660*/  STL.64 [R1+0x118], R26 ;  /* 0x0001181a01007387 */ /* 0x000fe80000100a00 */
[----:B0-----:R-:W2:Y:S04]  /*75670*/  LDL.LU.64 R24, [R1+0x5ce0] ;  /* 0x005ce00001187983 */ /* 0x001ea80000300a00 */
[----:B------:R0:W-:Y:S04]  /*75680*/  STL.64 [R1+0x5c98], R6 ;  /* 0x005c980601007387 */ /* 0x0001e80000100a00 */
[----:B0-----:R-:W4:Y:S04]  /*75690*/  LDL.LU R7, [R1+0x135c] ;  /* 0x00135c0001077983 */ /* 0x001f280000300800 */
[----:B------:R3:W-:Y:S04]  /*756a0*/  STL.64 [R1+0x5c90], R4 ;  /* 0x005c900401007387 */ /* 0x0007e80000100a00 */
[----:B------:R-:W2:Y:S04]  /*756b0*/  LDL.LU R26, [R1+0x1394] ;  /* 0x00139400011a7983 */ /* 0x000ea80000300800 */
[----:B------:R-:W2:Y:S04]  /*756c0*/  LDL.LU R27, [R1+0x1390] ;  /* 0x00139000011b7983 */ /* 0x000ea80000300800 */
[----:B------:R-:W-:Y:S04]  /*756d0*/  STL.64 [R1+0x5cb8], R10 ;  /* 0x005cb80a01007387 */ /* 0x000fe80000100a00 */
[----:B------:R0:W-:Y:S01]  /*756e0*/  STL.64 [R1+0x5cb0], R8 ;  /* 0x005cb00801007387 */ /* 0x0001e20000100a00 */
[----:B----4-:R-:W-:-:S02]  /*756f0*/  IMAD R22, R22, 0x100, R7 ;  /* 0x0000010016167824 */ /* 0x010fc400078e0207 */
[----:B---3--:R-:W-:-:S15]  /*75700*/  HMMA.16816.F32 R4, R12, R8, R16 ;  /* 0x000000080c04723c */ /* 0x008fde0000001810 */
[----:B------:R-:W-:-:S04]  /*75710*/  NOP ;  /* 0x0000000000007918 */ /* 0x000fc80000000000 */
        /* <DEDUP_REMOVED lines=16> */
[----:B------:R-:W3:Y:S04]  /*75820*/  LDL.LU R4, [R1+0x2d0] ;  /* 0x0002d00001047983 */ /* 0x000ee80000300800 */
[----:B------:R-:W3:Y:S04]  /*75830*/  LDL.LU R5, [R1+0x2d4] ;  /* 0x0002d40001057983 */ /* 0x000ee80000300800 */
[----:B------:R-:W3:Y:S04]  /*75840*/  LDL.LU R6, [R1+0x2d8] ;  /* 0x0002d80001067983 */ /* 0x000ee80000300800 */
[----:B------:R-:W3:Y:S01]  /*75850*/  LDL.LU R7, [R1+0x2dc] ;  /* 0x0002dc0001077983 */ /* 0x000ee20000300800 */
[----:B--2---:R-:W-:-:S02]  /*75860*/  IMAD R23, R23, 0x100, R25 ;  /* 0x0000010017177824 */ /* 0x004fc400078e0219 */
[----:B------:R-:W-:Y:S02]  /*75870*/  IMAD R24, R29, 0x100, R24 ;  /* 0x000001001d187824 */ /* 0x000fe400078e0218 */
[----:B------:R-:W-:Y:S01]  /*75880*/  IMAD R25, R0, 0x100, R28 ;  /* 0x0000010000197824 */ /* 0x000fe200078e021c */
[----:B------:R-:W-:Y:S02]  /*75890*/  F2FP.F16.E4M3.UNPACK_B R12, R22 ;  /* 0x00000016ff0c723e */ /* 0x000fe400020006ff */
[----:B------:R-:W-:Y:S02]  /*758a0*/  F2FP.F16.E4M3.UNPACK_B R13, R23 ;  /* 0x00000017ff0d723e */ /* 0x000fe400020006ff */
[----:B------:R-:W-:Y:S02]  /*758b0*/  F2FP.F16.E4M3.UNPACK_B R14, R24 ;  /* 0x00000018ff0e723e */ /* 0x000fe400020006ff */
[----:B------:R-:W-:Y:S01]  /*758c0*/  F2FP.F16.E4M3.UNPACK_B R15, R25 ;  /* 0x00000019ff0f723e */ /* 0x000fe200020006ff */
[----:B---3--:R-:W-:Y:S04]  /*758d0*/  STL.64 [R1+0x5ca8], R6 ;  /* 0x005ca80601007387 */ /* 0x008fe80000100a00 */
[----:B------:R0:W-:Y:S04]  /*758e0*/  STL.64 [R1+0x5ca0], R4 ;  /* 0x005ca00401007387 */ /* 0x0001e80000100a00 */
[----:B0-----:R-:W2:Y:S04]  /*758f0*/  LDL.LU R4, [R1+0x2b0] ;  /* 0x0002b00001047983 */ /* 0x001ea80000300800 */
[----:B------:R-:W2:Y:S04]  /*75900*/  LDL.LU R5, [R1+0x2b4] ;  /* 0x0002b40001057983 */ /* 0x000ea80000300800 */
[----:B------:R-:W2:Y:S04]  /*75910*/  LDL.LU R6, [R1+0x2b8] ;  /* 0x0002b80001067983 */ /* 0x000ea80000300800 */
[----:B------:R-:W2:Y:S04]  /*75920*/  LDL.LU R7, [R1+0x2bc] ;  /* 0x0002bc0001077983 */ /* 0x000ea80000300800 */
[----:B------:R-:W3:Y:S04]  /*75930*/  LDL.LU R22, [R1+0x1378] ;  /* 0x0013780001167983 */ /* 0x000ee80000300800 */
[----:B------:R-:W2:Y:S04]  /*75940*/  LDL.LU R23, [R1+0x1380] ;  /* 0x0013800001177983 */ /* 0x000ea80000300800 */
[----:B------:R-:W2:Y:S04]  /*75950*/  LDL.LU R24, [R1+0x1388] ;  /* 0x0013880001187983 */ /* 0x000ea80000300800 */
[----:B------:R-:W2:Y:S04]  /*75960*/  LDL.LU R25, [R1+0x138c] ;  /* 0x00138c0001197983 */ /* 0x000ea80000300800 */
[----:B------:R-:W-:Y:S01]  /*75970*/  STL.64 [R1+0x5c78], R26 ;  /* 0x005c781a01007387 */ /* 0x000fe20000100a00 */
[C---:B----4-:R-:W-:Y:S03]  /*75980*/  HMMA.16816.F32 R16, R12.reuse, R20, R16 ;  /* 0x000000140c10723c */ /* 0x050fe60000001810 */
        /* <DEDUP_REMOVED lines=38> */
[----:B------:R-:W2:Y:S04]  /*75bf0*/  LDL.LU.64 R4, [R1+0x5ca0] ;  /* 0x005ca00001047983 */ /* 0x000ea80000300a00 */
        /* <DEDUP_REMOVED lines=21> */
[----:B------:R0:W-:Y:S04]  /*75d50*/  STL.64 [R1+0x5c28], R6 ;  /* 0x005c280601007387 */ /* 0x0001e80000100a00 */
[----:B0-----:R-:W3:Y:S04]  /*75d60*/  LDL.LU R6, [R1+0x137c] ;  /* 0x00137c0001067983 */ /* 0x001ee80000300800 */
[----:B------:R-:W2:Y:S04]  /*75d70*/  LDL.LU R7, [R1+0x1384] ;  /* 0x0013840001077983 */ /* 0x000ea80000300800 */
[----:B------:R0:W-:Y:S04]  /*75d80*/  STL.64 [R1+0x5c20], R4 ;  /* 0x005c200401007387 */ /* 0x0001e80000100a00 */
[----:B------:R-:W-:Y:S04]  /*75d90*/  STL.64 [R1+0x5c48], R10 ;  /* 0x005c480a01007387 */ /* 0x000fe80000100a00 */
[----:B----4-:R-:W-:Y:S01]  /*75da0*/  STL.64 [R1+0x5c40], R8 ;  /* 0x005c400801007387 */ /* 0x010fe20000100a00 */
[----:B---3--:R-:W-:-:S02]  /*75db0*/  IMAD R22, R22, 0x100, R6 ;  /* 0x0000010016167824 */ /* 0x008fc400078e0206 */
[----:B--2---:R-:W-:Y:S02]  /*75dc0*/  IMAD R23, R23, 0x100, R7 ;  /* 0x0000010017177824 */ /* 0x004fe400078e0207 */
[----:B0-----:R-:W-:-:S15]  /*75dd0*/  HMMA.16816.F32 R4, R12, R8, R16 ;  /* 0x000000080c04723c */ /* 0x001fde0000001810 */
[----:B------:R-:W-:-:S04]  /*75de0*/  NOP ;  /* 0x0000000000007918 */ /* 0x000fc80000000000 */
[----:B------:R0:W-:Y:S04]  /*75df0*/  STL.64 [R1], R4 ;  /* 0x0000000401007387 */ /* 0x0001e80000100a00 */
[----:B------:R1:W-:Y:S04]  /*75e00*/  STL.64 [R1+0x8], R6 ;  /* 0x0000080601007387 */ /* 0x0003e80000100a00 */
[----:B0-----:R-:W2:Y:S04]  /*75e10*/  LDL.LU R4, [R1+0x460] ;  /* 0x0004600001047983 */ /* 0x001ea80000300800 */
[----:B------:R-:W2:Y:S04]  /*75e20*/  LDL.LU R5, [R1+0x464] ;  /* 0x0004640001057983 */ /* 0x000ea80000300800 */
[----:B-1----:R-:W3:Y:S04]  /*75e30*/  LDL.LU R6, [R1+0x468] ;  /* 0x0004680001067983 */ /* 0x002ee80000300800 */
[----:B------:R-:W3:Y:S04]  /*75e40*/  LDL.LU R7, [R1+0x46c] ;  /* 0x00046c0001077983 */ /* 0x000ee80000300800 */
[----:B------:R-:W4:Y:S04]  /*75e50*/  LDL.LU R8, [R1+0x430] ;  /* 0x0004300001087983 */ /* 0x000f280000300800 */
[----:B------:R-:W4:Y:S04]  /*75e60*/  LDL.LU R9, [R1+0x434] ;  /* 0x0004340001097983 */ /* 0x000f280000300800 */
[----:B------:R-:W2:Y:S04]  /*75e70*/  LDL.LU R10, [R1+0x438] ;  /* 0x00043800010a7983 */ /* 0x000ea80000300800 */
[----:B------:R-:W2:Y:S04]  /*75e80*/  LDL.LU R11, [R1+0x43c] ;  /* 0x00043c00010b7983 */ /* 0x000ea80000300800 */
[----:B------:R-:W3:Y:S04]  /*75e90*/  LDL.LU R16, [R1+0x330] ;  /* 0x0003300001107983 */ /* 0x000ee80000300800 */
[----:B------:R-:W3:Y:S04]  /*75ea0*/  LDL.LU R17, [R1+0x334] ;  /* 0x0003340001117983 */ /* 0x000ee80000300800 */
[----:B------:R-:W3:Y:S04]  /*75eb0*/  LDL.LU R18, [R1+0x338] ;  /* 0x0003380001127983 */ /* 0x000ee80000300800 */
[----:B------:R-:W3:Y:S01]  /*75ec0*/  LDL.LU R19, [R1+0x33c] ;  /* 0x00033c0001137983 */ /* 0x000ee20000300800 */
[----:B------:R-:W-:-:S02]  /*75ed0*/  IMAD R24, R24, 0x100, R25 ;  /* 0x0000010018187824 */ /* 0x000fc400078e0219 */
[----:B------:R-:W-:Y:S01]  /*75ee0*/  IMAD R25, R27, 0x100, R26 ;  /* 0x000001001b197824 */ /* 0x000fe200078e021a */
[----:B------:R-:W-:Y:S02]  /*75ef0*/  F2FP.F16.E4M3.UNPACK_B R12, R22 ;  /* 0x00000016ff0c723e */ /* 0x000fe400020006ff */
        /* <DEDUP_REMOVED lines=15> */
[----:B------:R-:W4:Y:S04]  /*75ff0*/  LDL.LU R22, [R1+0x1398] ;  /* 0x0013980001167983 */ /* 0x000f280000300800 */
        /* <DEDUP_REMOVED lines=38> */
[----:B0-----:R-:W4:Y:S01]  /*76260*/  LDL.LU R17, [R1+0x139c] ;  /* 0x00139c0001117983 */ /* 0x001f220000300800 */
        /* <DEDUP_REMOVED lines=30> */
[----:B----4-:R-:W-:-:S03]  /*76450*/  IMAD R22, R22, 0x100, R17 ;  /* 0x0000010016167824 */ /* 0x010fc600078e0211 */
[----:B------:R-:W4:Y:S01]  /*76460*/  LDL.LU R16, [R1+0x4e0] ;  /* 0x0004e00001107983 */ /* 0x000f220000300800 */
[----:B---3--:R-:W-:-:S03]  /*76470*/  IMAD R23, R23, 0x100, R18 ;  /* 0x0000010017177824 */ /* 0x008fc600078e0212 */
[----:B------:R-:W4:Y:S01]  /*76480*/  LDL.LU R17, [R1+0x4e4] ;  /* 0x0004e40001117983 */ /* 0x000f220000300800 */
[----:B------:R-:W-:-:S03]  /*76490*/  IMAD R28, R28, 0x100, R19 ;  /* 0x000001001c1c7824 */ /* 0x000fc600078e0213 */
[----:B------:R-:W4:Y:S04]  /*764a0*/  LDL.LU R18, [R1+0x4e8] ;  /* 0x0004e80001127983 */ /* 0x000f280000300800 */
[----:B------:R-:W4:Y:S04]  /*764b0*/  LDL.LU R19, [R1+0x4ec] ;  /* 0x0004ec0001137983 */ /* 0x000f280000300800 */
[----:B--2---:R-:W-:Y:S04]  /*764c0*/  STL.64 [R1+0x5bd8], R6 ;  /* 0x005bd80601007387 */ /* 0x004fe80000100a00 */
[----:B------:R0:W-:Y:S04]  /*764d0*/  STL.64 [R1+0x5bd0], R4 ;  /* 0x005bd00401007387 */ /* 0x0001e80000100a00 */
[----:B0-----:R-:W2:Y:S04]  /*764e0*/  LDL.LU R4, [R1+0x500] ;  /* 0x0005000001047983 */ /* 0x001ea80000300800 */
[----:B------:R-:W2:Y:S04]  /*764f0*/  LDL.LU R5, [R1+0x504] ;  /* 0x0005040001057983 */ /* 0x000ea80000300800 */
[----:B------:R-:W3:Y:S04]  /*76500*/  LDL.LU R6, [R1+0x508] ;  /* 0x0005080001067983 */ /* 0x000ee80000300800 */
[----:B------:R-:W3:Y:S01]  /*76510*/  LDL.LU R7, [R1+0x50c] ;  /* 0x00050c0001077983 */ /* 0x000ee20000300800 */
[----:B------:R-:W-:Y:S01]  /*76520*/  HMMA.16816.F32 R24, R12, R8, R24 ;  /* 0x000000080c18723c */ /* 0x000fe20000001818 */
[----:B------:R-:W-:-:S02]  /*76530*/  IMAD R29, R0, 0x100, R29 ;  /* 0x00000100001d7824 */ /* 0x000fc400078e021d */
[----:B---3--:R-:W-:Y:S04]  /*76540*/  STL.64 [R1+0x5be8], R6 ;  /* 0x005be80601007387 */ /* 0x008fe80000100a00 */
[----:B--2---:R0:W-:Y:S04]  /*76550*/  STL.64 [R1+0x5be0], R4 ;  /* 0x005be00401007387 */ /* 0x0041e80000100a00 */
[----:B0-----:R-:W2:Y:S04]  /*76560*/  LDL.LU R4, [R1+0x4f0] ;  /* 0x0004f00001047983 */ /* 0x001ea80000300800 */
[----:B------:R-:W2:Y:S04]  /*76570*/  LDL.LU R5, [R1+0x4f4] ;  /* 0x0004f40001057983 */ /* 0x000ea80000300800 */
[----:B------:R-:W2:Y:S04]  /*76580*/  LDL.LU R6, [R1+0x4f8] ;  /* 0x0004f80001067983 */ /* 0x000ea80000300800 */
[----:B------:R-:W2:Y:S04]  /*76590*/  LDL.LU R7, [R1+0x4fc] ;  /* 0x0004fc0001077983 */ /* 0x000ea80000300800 */
[----:B------:R0:W-:Y:S04]  /*765a0*/  STL [R1+0x5ba8], R8 ;  /* 0x005ba80801007387 */ /* 0x0001e80000100800 */
[----:B0-----:R-:W3:Y:S01]  /*765b0*/  LDL.LU R8, [R1+0x13c4] ;  /* 0x0013c40001087983 */ /* 0x001ee20000300800 */
[----:B------:R-:W-:-:S02]  /*765c0*/  F2FP.F16.E4M3.UNPACK_B R12, R22 ;  /* 0x00000016ff0c723e */ /* 0x000fc400020006ff */
[----:B------:R-:W-:Y:S02]  /*765d0*/  F2FP.F16.E4M3.UNPACK_B R13, R23 ;  /* 0x00000017ff0d723e */ /* 0x000fe400020006ff */
[----:B------:R-:W-:Y:S02]  /*765e0*/  F2FP.F16.E4M3.UNPACK_B R14, R28 ;  /* 0x0000001cff0e723e */ /* 0x000fe400020006ff */
[----:B------:R-:W-:-:S07]  /*765f0*/  F2FP.F16.E4M3.UNPACK_B R15, R29 ;  /* 0x0000001dff0f723e */ /* 0x000fce00020006ff */
[C---:B----4-:R-:W-:Y:S01]  /*76600*/  HMMA.16816.F32 R16, R12.reuse, R20, R16 ;  /* 0x000000140c10723c */ /* 0x050fe20000001810 */
[----:B---3--:R0:W-:Y:S04]  /*76610*/  STL [R1+0x5bac], R8 ;  /* 0x005bac0801007387 */ /* 0x0081e80000100800 */
[----:B0-----:R-:W3:Y:S04]  /*76620*/  LDL.LU R8, [R1+0x13bc] ;  /* 0x0013bc0001087983 */ /* 0x001ee80000300800 */
[----:B------:R0:W-:Y:S04]  /*76630*/  STL [R1+0x5ba4], R9 ;  /* 0x005ba40901007387 */ /* 0x0001e80000100800 */
[----:B0-----:R-:W4:Y:S04]  /*76640*/  LDL.LU R9, [R1+0x13cc] ;  /* 0x0013cc0001097983 */ /* 0x001f280000300800 */
[----:B------:R-:W2:Y:S04]  /*76650*/  LDL.LU R0, [R1+0x13d4] ;  /* 0x0013d40001007983 */ /* 0x000ea80000300800 */
[----:B------:R0:W-:Y:S04]  /*76660*/  STL [R1+0x555c], R24 ;  /* 0x00555c1801007387 */ /* 0x0001e80000100800 */
[----:B------:R1:W-:Y:S04]  /*76670*/  STL [R1+0x5558], R25 ;  /* 0x0055581901007387 */ /* 0x0003e80000100800 */
[----:B------:R1:W-:Y:S04]  /*76680*/  STL [R1+0x5554], R26 ;  /* 0x0055541a01007387 */ /* 0x0003e80000100800 */
[----:B------:R1:W-:Y:S04]  /*76690*/  STL [R1+0x5550], R27 ;  /* 0x0055501b01007387 */ /* 0x0003e80000100800 */
[----:B0-----:R-:W2:Y:S04]  /*766a0*/  LDL.LU R24, [R1+0x550] ;  /* 0x0005500001187983 */ /* 0x001ea80000300800 */
[----:B-1----:R-:W2:Y:S04]  /*766b0*/  LDL.LU R25, [R1+0x554] ;  /* 0x0005540001197983 */ /* 0x002ea80000300800 */
[----:B------:R-:W2:Y:S04]  /*766c0*/  LDL.LU R26, [R1+0x558] ;  /* 0x00055800011a7983 */ /* 0x000ea80000300800 */
[----:B------:R-:W2:Y:S04]  /*766d0*/  LDL.LU R27, [R1+0x55c] ;  /* 0x00055c00011b7983 */ /* 0x000ea80000300800 */
[----:B------:R-:W2:Y:S04]  /*766e0*/  LDL.LU R22, [R1+0x13b8] ;  /* 0x0013b80001167983 */ /* 0x000ea80000300800 */
[----:B------:R-:W2:Y:S04]  /*766f0*/  LDL.LU R23, [R1+0x13c0] ;  /* 0x0013c00001177983 */ /* 0x000ea80000300800 */
[----:B------:R-:W4:Y:S04]  /*76700*/  LDL.LU R28, [R1+0x13c8] ;  /* 0x0013c800011c7983 */ /* 0x000f280000300800 */
[----:B------:R-:W3:Y:S04]  /*76710*/  LDL.LU R29, [R1+0x13d0] ;  /* 0x0013d000011d7983 */ /* 0x000ee80000300800 */
[----:B------:R-:W-:Y:S04]  /*76720*/  STL.64 [R1+0x1c0], R16 ;  /* 0x0001c01001007387 */ /* 0x000fe80000100a00 */
[----:B------:R0:W-:Y:S04]  /*76730*/  STL.64 [R1+0x1c8], R18 ;  /* 0x0001c81201007387 */ /* 0x0001e80000100a00 */
[----:B0-----:R-:W3:Y:S04]  /*76740*/  LDL.LU.64 R18, [R1+0x5bf8] ;  /* 0x005bf80001127983 */ /* 0x001ee80000300a00 */
[----:B------:R-:W4:Y:S04]  /*76750*/  LDL.LU.64 R16, [R1+0x5bf0] ;  /* 0x005bf00001107983 */ /* 0x000f280000300a00 */
[----:B--2---:R-:W-:Y:S04]  /*76760*/  STL.64 [R1+0x5bb8], R22 ;  /* 0x005bb81601007387 */ /* 0x004fe80000100a00 */
[----:B------:R0:W-:Y:S04]  /*76770*/  STL.64 [R1+0x5bb0], R20 ;  /* 0x005bb01401007387 */ /* 0x0001e80000100a00 */
[----:B0-----:R-:W2:Y:S04]  /*76780*/  LDL.LU R20, [R1+0x580] ;  /* 0x0005800001147983 */ /* 0x001ea80000300800 */
[----:B------:R-:W2:Y:S04]  /*76790*/  LDL.LU R21, [R1+0x584] ;  /* 0x0005840001157983 */ /* 0x000ea80000300800 */
[----:B------:R-:W2:Y:S01]  /*767a0*/  LDL.LU R22, [R1+0x588] ;  /* 0x0005880001167983 */ /* 0x000ea20000300800 */
[----:B---3--:R-:W-:Y:S03]  /*767b0*/  HMMA.16816.F32 R4, R12, R18, R4 ;  /* 0x000000120c04723c */ /* 0x008fe60000001804 */
[----:B------:R-:W2:-:S15]  /*767c0*/  LDL.LU R23, [R1+0x58c] ;  /* 0x00058c0001177983 */ /* 0x000e9e0000300800 */
[----:B------:R-:W-:Y:S01]  /*767d0*/  NOP ;  /* 0x0000000000007918 */ /* 0x000fe20000000000 */
        /* <DEDUP_REMOVED lines=20> */
[----:B0-----:R-:W2:Y:S04]  /*76920*/  LDL.LU.64 R6, [R1+0x5bc8] ;  /* 0x005bc80001067983 */ /* 0x001ea80000300a00 */
[----:B------:R-:W3:Y:S01]  /*76930*/  LDL.LU.64 R4, [R1+0x5bc0] ;  /* 0x005bc00001047983 */ /* 0x000ee20000300a00 */
[----:B----4-:R-:W-:-:S15]  /*76940*/  HMMA.16816.F32 R16, R12, R2, R16 ;  /* 0x000000020c10723c */ /* 0x010fde0000001810 */
[----:B------:R-:W-:-:S04]  /*76950*/  NOP ;  /* 0x0000000000007918 */ /* 0x000fc80000000000 */
[----:B------:R0:W-:Y:S04]  /*76960*/  STL.64 [R1+0x240], R16 ;  /* 0x0002401001007387 */ /* 0x0001e80000100a00 */
[----:B------:R1:W-:Y:S04]  /*76970*/  STL.64 [R1+0x248], R18 ;  /* 0x0002481201007387 */ /* 0x0003e80000100a00 */
[----:B0-----:R-:W4:Y:S01]  /*76980*/  LDL.LU R16, [R1+0x5f0] ;  /* 0x0005f00001107983 */ /* 0x001f220000300800 */
[C---:B---3--:R-:W-:Y:S08]  /*76990*/  HMMA.16816.F32 R24, R12.reuse, R4, R24 ;  /* 0x000000040c18723c */ /* 0x048ff00000001818 */
[----:B--2---:R-:W-:Y:S11]  /*769a0*/  HMMA.16816.F32 R20, R12, R6, R20 ;  /* 0x000000060c14723c */ /* 0x004ff60000001814 */
[----:B------:R0:W-:Y:S04]  /*769b0*/  STL.64 [R1+0x260], R24 ;  /* 0x0002601801007387 */ /* 0x0001e80000100a00 */
[----:B------:R2:W-:Y:S04]  /*769c0*/  STL.64 [R1+0x268], R26 ;  /* 0x0002681a01007387 */ /* 0x0005e80000100a00 */
[----:B------:R-:W4:Y:S04]  /*769d0*/  LDL.LU R17, [R1+0x5f4] ;  /* 0x0005f40001117983 */ /* 0x000f280000300800 */
[----:B-1----:R-:W4:Y:S04]  /*769e0*/  LDL.LU R18, [R1+0x5f8] ;  /* 0x0005f80001127983 */ /* 0x002f280000300800 */
[----:B------:R-:W4:Y:S04]  /*769f0*/  LDL.LU R19, [R1+0x5fc] ;  /* 0x0005fc0001137983 */ /* 0x000f280000300800 */
[----:B0-----:R-:W3:Y:S04]  /*76a00*/  LDL.LU R24, [R1+0x5e0] ;  /* 0x0005e00001187983 */ /* 0x001ee80000300800 */
[----:B------:R-:W3:Y:S04]  /*76a10*/  LDL.LU R25, [R1+0x5e4] ;  /* 0x0005e40001197983 */ /* 0x000ee80000300800 */
[----:B--2---:R-:W3:Y:S04]  /*76a20*/  LDL.LU R26, [R1+0x5e8] ;  /* 0x0005e800011a7983 */ /* 0x004ee80000300800 */
[----:B------:R-:W3:Y:S04]  /*76a30*/  LDL.LU R27, [R1+0x5ec] ;  /* 0x0005ec00011b7983 */ /* 0x000ee80000300800 */
        /* <DEDUP_REMOVED lines=10> */
[----:B--2---:R-:W-:-:S03]  /*76ae0*/  IMAD R22, R22, 0x100, R8 ;  /* 0x0000010016167824 */ /* 0x004fc600078e0208 */
[----:B------:R-:W2:Y:S01]  /*76af0*/  LDL.LU R8, [R1+0x5bac] ;  /* 0x005bac0001087983 */ /* 0x000ea20000300800 */
[----:B------:R-:W-:Y:S02]  /*76b00*/  IMAD R28, R28, 0x100, R9 ;  /* 0x000001001c1c7824 */ /* 0x000fe400078e0209 */
[----:B--2---:R-:W-:Y:S02]  /*76b10*/  IMAD R23, R23, 0x100, R8 ;  /* 0x0000010017177824 */ /* 0x004fe400078e0208 */
[----:B------:R-:W3:Y:S04]  /*76b20*/  LDL.LU R8, [R1+0x5ba8] ;  /* 0x005ba80001087983 */ /* 0x000ee80000300800 */
[----:B------:R-:W3:Y:S01]  /*76b30*/  LDL.LU R9, [R1+0x5ba4] ;  /* 0x005ba40001097983 */ /* 0x000ee20000300800 */
[----:B------:R-:W-:-:S03]  /*76b40*/  IMAD R29, R29, 0x100, R0 ;  /* 0x000001001d1d7824 */ /* 0x000fc600078e0200 */
[----:B------:R-:W2:Y:S04]  /*76b50*/  LDL.LU R0, [R1+0x5ba0] ;  /* 0x005ba00001007983 */ /* 0x000ea80000300800 */
[----:B------:R-:W-:Y:S01]  /*76b60*/  STL.64 [R1+0x5b88], R10 ;  /* 0x005b880a01007387 */ /* 0x000fe20000100a00 */
[----:B---3--:R-:W-:Y:S03]  /*76b70*/  HMMA.16816.F32 R4, R12, R8, R4 ;  /* 0x000000080c04723c */ /* 0x008fe60000001804 */
[----:B------:R-:W-:-:S15]  /*76b80*/  STL.64 [R1+0x5b80], R8 ;  /* 0x005b800801007387 */ /* 0x000fde0000100a00 */
[----:B------:R-:W-:Y:S01]  /*76b90*/  NOP ;  /* 0x0000000000007918 */ /* 0x000fe20000000000 */
[----:B------:R0:W-:Y:S04]  /*76ba0*/  STL.64 [R1+0x290], R4 ;  /* 0x0002900401007387 */ /* 0x0001e80000100a00 */
[----:B------:R1:W-:Y:S04]  /*76bb0*/  STL.64 [R1+0x298], R6 ;  /* 0x0002980601007387 */ /* 0x0003e80000100a00 */
[----:B0-----:R-:W3:Y:S04]  /*76bc0*/  LDL.LU R4, [R1+0x5b0] ;  /* 0x0005b00001047983 */ /* 0x001ee80000300800 */
[----:B------:R-:W3:Y:S04]  /*76bd0*/  LDL.LU R5, [R1+0x5b4] ;  /* 0x0005b40001057983 */ /* 0x000ee80000300800 */
[----:B-1----:R-:W2:Y:S04]  /*76be0*/  LDL.LU R6, [R1+0x5b8] ;  /* 0x0005b80001067983 */ /* 0x002ea80000300800 */
[----:B------:R-:W2:Y:S01]  /*76bf0*/  LDL.LU R7, [R1+0x5bc] ;  /* 0x0005bc0001077983 */ /* 0x000ea20000300800 */
[----:B------:R-:W-:-:S02]  /*76c00*/  F2FP.F16.E4M3.UNPACK_B R12, R22 ;  /* 0x00000016ff0c723e */ /* 0x000fc400020006ff */
[----:B------:R-:W-:Y:S02]  /*76c10*/  F2FP.F16.E4M3.UNPACK_B R13, R23 ;  /* 0x00000017ff0d723e */ /* 0x000fe400020006ff */
[----:B------:R-:W-:Y:S02]  /*76c20*/  F2FP.F16.E4M3.UNPACK_B R14, R28 ;  /* 0x0000001cff0e723e */ /* 0x000fe400020006ff */
[----:B------:R-:W-:Y:S01]  /*76c30*/  F2FP.F16.E4M3.UNPACK_B R15, R29 ;  /* 0x0000001dff0f723e */ /* 0x000fe200020006ff */
[----:B------:R-:W3:Y:S04]  /*76c40*/  LDL.LU R8, [R1+0x5d0] ;  /* 0x0005d00001087983 */ /* 0x000ee80000300800 */
[----:B------:R-:W3:Y:S04]  /*76c50*/  LDL.LU R9, [R1+0x5d4] ;  /* 0x0005d40001097983 */ /* 0x000ee80000300800 */
[----:B------:R-:W3:Y:S04]  /*76c60*/  LDL.LU R10, [R1+0x5d8] ;  /* 0x0005d800010a7983 */ /* 0x000ee80000300800 */
[----:B------:R-:W3:Y:S01]  /*76c70*/  LDL.LU R11, [R1+0x5dc] ;  /* 0x0005dc00010b7983 */ /* 0x000ee20000300800 */
[C---:B----4-:R-:W-:Y:S03]  /*76c80*/  HMMA.16816.F32 R16, R12.reuse, R20, R16 ;  /* 0x000000140c10723c */ /* 0x050fe60000001810 */
[----:B--2---:R-:W-:Y:S04]  /*76c90*/  STL.64 [R1+0x5b78], R6 ;  /* 0x005b780601007387 */ /* 0x004fe80000100a00 */
[----:B---3--:R0:W-:Y:S04]  /*76ca0*/  STL.64 [R1+0x5b70], R4 ;  /* 0x005b700401007387 */ /* 0x0081e80000100a00 */
[----:B0-----:R-:W2:Y:S04]  /*76cb0*/  LDL.LU R4, [R1+0x5c0] ;  /* 0x0005c00001047983 */ /* 0x001ea80000300800 */
[----:B------:R-:W2:Y:S04]  /*76cc0*/  LDL.LU R5, [R1+0x5c4] ;  /* 0x0005c40001057983 */ /* 0x000ea80000300800 */
[----:B------:R-:W2:Y:S04]  /*76cd0*/  LDL.LU R6, [R1+0x5c8] ;  /* 0x0005c80001067983 */ /* 0x000ea80000300800 */
[----:B------:R-:W2:Y:S04]  /*76ce0*/  LDL.LU R7, [R1+0x5cc] ;  /* 0x0005cc0001077983 */ /* 0x000ea80000300800 */
[----:B------:R-:W3:Y:S04]  /*76cf0*/  LDL R22, [R1+0x3fe0] ;  /* 0x003fe00001167983 */ /* 0x000ee80000100800 */
[----:B------:R-:W-:Y:S04]  /*76d00*/  STL.64 [R1+0x330], R16 ;  /* 0x0003301001007387 */ /* 0x000fe80000100a00 */
[----:B------:R0:W-:Y:S04]  /*76d10*/  STL.64 [R1+0x338], R18 ;  /* 0x0003381201007387 */ /* 0x0001e80000100a00 */
[----:B0-----:R-:W4:Y:S04]  /*76d20*/  LDL.LU.64 R18, [R1+0x5b98] ;  /* 0x005b980001127983 */ /* 0x001f280000300a00 */
[----:B------:R-:W2:Y:S04]  /*76d30*/  LDL.LU.64 R16, [R1+0x5b90] ;  /* 0x005b900001107983 */ /* 0x000ea80000300a00 */
[----:B------:R-:W2:Y:S01]  /*76d40*/  LDL.LU R29, [R1+0x13d8] ;  /* 0x0013d800011d7983 */ /* 0x000ea20000300800 */
[----:B----4-:R-:W-:-:S15]  /*76d50*/  HMMA.16816.F32 R24, R12, R18, R24 ;  /* 0x000000120c18723c */ /* 0x010fde0000001818 */
[----:B------:R-:W-:-:S04]  /*76d60*/  NOP ;  /* 0x0000000000007918 */ /* 0x000fc80000000000 */
[----:B------:R-:W-:Y:S04]  /*76d70*/  STL.64 [R1+0x320], R24 ;  /* 0x0003201801007387 */ /* 0x000fe80000100a00 */
[----:B------:R0:W-:Y:S04]  /*76d80*/  STL.64 [R1+0x328], R26 ;  /* 0x0003281a01007387 */ /* 0x0001e80000100a00 */
[----:B0-----:R-:W4:Y:S04]  /*76d90*/  LDL.LU R27, [R1+0x13e4] ;  /* 0x0013e400011b7983 */ /* 0x001f280000300800 */
[----:B------:R-:W4:Y:S04]  /*76da0*/  LDL.LU R26, [R1+0x13e0] ;  /* 0x0013e000011a7983 */ /* 0x000f280000300800 */
[----:B------:R-:W2:Y:S04]  /*76db0*/  LDL.LU R25, [R1+0x13ec] ;  /* 0x0013ec0001197983 */ /* 0x000ea80000300800 */
[----:B------:R-:W2:Y:S04]  /*76dc0*/  LDL.LU R24, [R1+0x13e8] ;  /* 0x0013e80001187983 */ /* 0x000ea80000300800 */
[----:B----4-:R-:W-:Y:S04]  /*76dd0*/  STL.64 [R1+0x5b48], R26 ;  /* 0x005b481a01007387 */ /* 0x010fe80000100a00 */
[----:B--2---:R0:W-:Y:S04]  /*76de0*/  STL.64 [R1+0x5b40], R24 ;  /* 0x005b401801007387 */ /* 0x0041e80000100a00 */
[----:B0-----:R-:W2:Y:S04]  /*76df0*/  LDL.LU R24, [R1+0x590] ;  /* 0x0005900001187983 */ /* 0x001ea80000300800 */
[----:B------:R-:W2:Y:S04]  /*76e00*/  LDL.LU R25, [R1+0x594] ;  /* 0x0005940001197983 */ /* 0x000ea80000300800 */
[----:B------:R-:W4:Y:S04]  /*76e10*/  LDL.LU R26, [R1+0x598] ;  /* 0x00059800011a7983 */ /* 0x000f280000300800 */
[----:B------:R-:W4:Y:S01]  /*76e20*/  LDL.LU R27, [R1+0x59c] ;  /* 0x00059c00011b7983 */ /* 0x000f220000300800 */
[----:B------:R-:W-:Y:S03]  /*76e30*/  HMMA.16816.F32 R16, R12, R16, R8 ;  /* 0x000000100c10723c */ /* 0x000fe60000001808 */
[----:B----4-:R-:W-:Y:S04]  /*76e40*/  STL.64 [R1+0x5b58], R26 ;  /* 0x005b581a01007387 */ /* 0x010fe80000100a00 */
[----:B--2---:R0:W-:Y:S04]  /*76e50*/  STL.64 [R1+0x5b50], R24 ;  /* 0x005b501801007387 */ /* 0x0041e80000100a00 */
[----:B0-----:R-:W2:Y:S04]  /*76e60*/  LDL.LU R24, [R1+0x5a0] ;  /* 0x0005a00001187983 */ /* 0x001ea80000300800 */
[----:B------:R-:W2:Y:S04]  /*76e70*/  LDL.LU R25, [R1+0x5a4] ;  /* 0x0005a40001197983 */ /* 0x000ea80000300800 */
[----:B------:R-:W2:Y:S04]  /*76e80*/  LDL.LU R26, [R1+0x5a8] ;  /* 0x0005a800011a7983 */ /* 0x000ea80000300800 */
[----:B------:R-:W2:Y:S04]  /*76e90*/  LDL.LU R27, [R1+0x5ac] ;  /* 0x0005ac00011b7983 */ /* 0x000ea80000300800 */
[----:B------:R-:W4:Y:S04]  /*76ea0*/  LDL.LU.64 R10, [R1+0x5b88] ;  /* 0x005b8800010a7983 */ /* 0x000f280000300a00 */
[----:B------:R-:W2:Y:S04]  /*76eb0*/  LDL.LU.64 R8, [R1+0x5b80] ;  /* 0x005b800001087983 */ /* 0x000ea80000300a00 */
[----:B------:R-:W-:Y:S04]  /*76ec0*/  STL.64 [R1+0x310], R16 ;  /* 0x0003101001007387 */ /* 0x000fe80000100a00 */
[----:B------:R-:W-:Y:S04]  /*76ed0*/  STL.64 [R1+0x318], R18 ;  /* 0x0003181201007387 */ /* 0x000fe80000100a00 */
[----:B---3--:R-:W0:Y:S04]  /*76ee0*/  LDSM.16.M88.4 R16, [R22+UR4] ;  /* 0x000000041610783b */ /* 0x008e280008000200 */
[----:B0-----:R-:W-:Y:S01]  /*76ef0*/  STL.64 [R1+0xe00], R16 ;  /* 0x000e001001007387 */ /* 0x001fe20000100a00 */
[----:B------:R-:W-:-:S03]  /*76f00*/  IMAD.MOV.U32 R20, RZ, RZ, R16 ;  /* 0x000000ffff147224 */ /* 0x000fc600078e0010 */
[----:B------:R4:W-:Y:S01]  /*76f10*/  STL.64 [R1+0xe08], R18 ;  /* 0x000e081201007387 */ /* 0x0009e20000100a00 */
[----:B------:R-:W-:Y:S02]  /*76f20*/  IMAD.MOV.U32 R21, RZ, RZ, R17 ;  /* 0x000000ffff157224 */ /* 0x000fe400078e0011 */
[----:B----4-:R-:W-:Y:S01]  /*76f30*/  HMMA.16816.F32 R16, R12, R10, R4 ;  /* 0x0000000a0c10723c */ /* 0x010fe20000001804 */
[----:B------:R-:W0:-:S15]  /*76f40*/  LDSM.16.M88.4 R4, [R22+UR4+0x400] ;  /* 0x000400041604783b */ /* 0x000e1e0008000200 */
[----:B------:R-:W-:-:S03]  /*76f50*/  NOP ;  /* 0x0000000000007918 */ /* 0x000fc60000000000 */
[----:B------:R-:W-:Y:S04]  /*76f60*/  STL.64 [R1+0x300], R16 ;  /* 0x0003001001007387 */ /* 0x000fe80000100a00 */
[----:B------:R1:W-:Y:S04]  /*76f70*/  STL.64 [R1+0x308], R18 ;  /* 0x0003081201007387 */ /* 0x0003e80000100a00 */
[----:B0-----:R-:W-:Y:S04]  /*76f80*/  STL.64 [R1+0xdf0], R4 ;  /* 0x000df00401007387 */ /* 0x001fe80000100a00 */
[----:B------:R0:W-:Y:S01]  /*76f90*/  STL.64 [R1+0xdf8], R6 ;  /* 0x000df80601007387 */ /* 0x0001e20000100a00 */
[----:B-1----:R-:W-:-:S02]  /*76fa0*/  IMAD.MOV.U32 R18, RZ, RZ, R4 ;  /* 0x000000ffff127224 */ /* 0x002fc400078e0004 */
[----:B------:R-:W-:Y:S01]  /*76fb0*/  IMAD.MOV.U32 R19, RZ, RZ, R5 ;  /* 0x000000ffff137224 */ /* 0x000fe200078e0005 */
[----:B0-----:R-:W3:Y:S04]  /*76fc0*/  LDL.LU.64 R6, [R1+0x5b78] ;  /* 0x005b780001067983 */ /* 0x001ee80000300a00 */
[----:B------:R-:W3:Y:S02]  /*76fd0*/  LDL.LU.64 R4, [R1+0x5b70] ;  /* 0x005b700001047983 */ /* 0x000ee40000300a00 */
[----:B---3--:R-:W-:Y:S02]  /*76fe0*/  HMMA.16816.F32 R4, R12, R2, R4 ;  /* 0x000000020c04723c */ /* 0x008fe40000001804 */
[----:B------:R-:W3:Y:S04]  /*76ff0*/  LDL.LU R3, [R1+0x13dc] ;  /* 0x0013dc0001037983 */ /* 0x000ee80000300800 */
[----:B------:R-:W4:-:S13]  /*77000*/  LDL.LU R28, [R1+0x13f4] ;  /* 0x0013f400011c7983 */ /* 0x000f1a0000300800 */
[----:B------:R-:W-:Y:S04]  /*77010*/  STL.64 [R1+0x2f0], R4 ;  /* 0x0002f00401007387 */ /* 0x000fe80000100a00 */
[----:B------:R-:W-:Y:S04]  /*77020*/  STL.64 [R1+0x2f8], R6 ;  /* 0x0002f80601007387 */ /* 0x000fe80000100a00 */
[----:B------:R-:W0:Y:S04]  /*77030*/  LDSM.16.M88.4 R4, [R22+UR4+0x800] ;  /* 0x000800041604783b */ /* 0x000e280008000200 */
[----:B------:R-:W4:Y:S04]  /*77040*/  LDL.LU R23, [R1+0x13f0] ;  /* 0x0013f00001177983 */ /* 0x000f280000300800 */
[----:B0-----:R-:W-:Y:S04]  /*77050*/  STL.64 [R1+0xde0], R4 ;  /* 0x000de00401007387 */ /* 0x001fe80000100a00 */
[----:B------:R0:W-:Y:S01]  /*77060*/  STL.64 [R1+0xde8], R6 ;  /* 0x000de80601007387 */ /* 0x0001e20000100a00 */
[----:B------:R-:W-:-:S02]  /*77070*/  IMAD.MOV.U32 R16, RZ, RZ, R4 ;  /* 0x000000ffff107224 */ /* 0x000fc400078e0004 */
[----:B------:R-:W-:Y:S01]  /*77080*/  IMAD.MOV.U32 R17, RZ, RZ, R5 ;  /* 0x000000ffff117224 */ /* 0x000fe200078e0005 */
[----:B0-----:R-:W2:Y:S04]  /*77090*/  LDL.LU.64 R6, [R1+0x5b68] ;  /* 0x005b680001067983 */ /* 0x001ea80000300a00 */
[----:B------:R-:W2:Y:S04]  /*770a0*/  LDL.LU.64 R4, [R1+0x5b60] ;  /* 0x005b600001047983 */ /* 0x000ea80000300a00 */
[----:B------:R-:W-:Y:S04]  /*770b0*/  STL.64 [R1+0x5b38], R18 ;  /* 0x005b381201007387 */ /* 0x000fe80000100a00 */
[----:B------:R0:W-:Y:S04]  /*770c0*/  STL.64 [R1+0x5b30], R16 ;  /* 0x005b301001007387 */ /* 0x0001e80000100a00 */
[----:B0-----:R-:W3:Y:S04]  /*770d0*/  LDL.LU R16, [R1+0x560] ;  /* 0x0005600001107983 */ /* 0x001ee80000300800 */
[----:B------:R-:W3:Y:S04]  /*770e0*/  LDL.LU R17, [R1+0x564] ;  /* 0x0005640001117983 */ /* 0x000ee80000300800 */
[----:B------:R-:W3:Y:S01]  /*770f0*/  LDL.LU R18, [R1+0x568] ;  /* 0x0005680001127983 */ /* 0x000ee20000300800 */
[----:B------:R-:W-:Y:S01]  /*77100*/  IMAD.MOV.U32 R19, RZ, RZ, R0 ;  /* 0x000000ffff137224 */ /* 0x000fe200078e0000 */
[----:B--2---:R-:W-:-:S15]  /*77110*/  HMMA.16816.F32 R24, R12, R4, R24 ;  /* 0x000000040c18723c */ /* 0x004fde0000001818 */
[----:B------:R-:W-:-:S04]  /*77120*/  NOP ;  /* 0x0000000000007918 */ /* 0x000fc80000000000 */
[----:B------:R-:W-:Y:S04]  /*77130*/  STL.64 [R1+0x2e0], R24 ;  /* 0x0002e01801007387 */ /* 0x000fe80000100a00 */
[----:B------:R-:W-:Y:S01]  /*77140*/  STL [R1+0x2e8], R26 ;  /* 0x0002e81a01007387 */ /* 0x000fe20000100800 */
[----:B------:R-:W-:-:S03]  /*77150*/  IMAD.MOV.U32 R0, RZ, RZ, R27 ;  /* 0x000000ffff007224 */ /* 0x000fc600078e001b */
[----:B------:R-:W0:Y:S04]  /*77160*/  LDSM.16.M88.4 R24, [R22+UR4+0xc00] ;  /* 0x000c00041618783b */ /* 0x000e280008000200 */
[----:B------:R-:W-:Y:S04]  /*77170*/  STL [R1+0x54e8], R0 ;  /* 0x0054e80001007387 */ /* 0x000fe80000100800 */
[----:B0-----:R-:W-:Y:S04]  /*77180*/  STL.64 [R1+0xdd0], R24 ;  /* 0x000dd01801007387 */ /* 0x001fe80000100a00 */
[----:B------:R0:W-:Y:S01]  /*77190*/  STL.64 [R1+0xdd8], R26 ;  /* 0x000dd81a01007387 */ /* 0x0001e20000100a00 */
[----:B------:R-:W-:-:S02]  /*771a0*/  IMAD.MOV.U32 R10, RZ, RZ, R24 ;  /* 0x000000ffff0a7224 */ /* 0x000fc400078e0018 */
[----:B------:R-:W-:Y:S01]  /*771b0*/  IMAD.MOV.U32 R11, RZ, RZ, R25 ;  /* 0x000000ffff0b7224 */ /* 0x000fe200078e0019 */
[----:B0-----:R-:W2:Y:S04]  /*771c0*/  LDL.LU.64 R26, [R1+0x5b58] ;  /* 0x005b5800011a7983 */ /* 0x001ea80000300a00 */
[----:B------:R-:W2:Y:S02]  /*771d0*/  LDL.LU.64 R24, [R1+0x5b50] ;  /* 0x005b500001187983 */ /* 0x000ea40000300a00 */
[----:B--2---:R-:W-:Y:S02]  /*771e0*/  HMMA.16816.F32 R4, R12, R6, R24 ;  /* 0x000000060c04723c */ /* 0x004fe40000001818 */
[----:B------:R-:W2:Y:S04]  /*771f0*/  LDL.LU.64 R26, [R1+0x5b48] ;  /* 0x005b4800011a7983 */ /* 0x000ea80000300a00 */
[----:B------:R-:W2:-:S13]  /*77200*/  LDL.LU.64 R24, [R1+0x5b40] ;  /* 0x005b400001187983 */ /* 0x000e9a0000300a00 */
[----:B------:R-:W-:Y:S04]  /*77210*/  STL.64 [R1+0x2d0], R4 ;  /* 0x0002d00401007387 */ /* 0x000fe80000100a00 */
[----:B------:R-:W-:Y:S04]  /*77220*/  STL.64 [R1+0x2d8], R6 ;  /* 0x0002d80601007387 */ /* 0x000fe80000100a00 */
[----:B------:R-:W0:Y:S01]  /*77230*/  LDSM.16.M88.4 R4, [R22+UR4+0x1000] ;  /* 0x001000041604783b */ /* 0x000e220008000200 */
[----:B---3--:R-:W-:-:S03]  /*77240*/  IMAD R2, R29, 0x100, R3 ;  /* 0x000001001d027824 */ /* 0x008fc600078e0203 */
[----:B0-----:R2:W-:Y:S04]  /*77250*/  STL.64 [R1+0xdc0], R4 ;  /* 0x000dc00401007387 */ /* 0x0015e80000100a00 */
[----:B------:R-:W-:Y:S01]  /*77260*/  STL.64 [R1+0xdc8], R6 ;  /* 0x000dc80601007387 */ /* 0x000fe20000100a00 */
[----:B--2---:R-:W-:Y:S02]  /*77270*/  IMAD R4, R24, 0x100, R25 ;  /* 0x0000010018047824 */ /* 0x004fe400078e0219 */
[----:B------:R-:W-:Y:S01]  /*77280*/  IMAD R3, R26, 0x100, R27 ;  /* 0x000001001a037824 */ /* 0x000fe200078e021b */
[----:B------:R-:W2:Y:S04]  /*77290*/  LDL.LU R24, [R1+0x740] ;  /* 0x0007400001187983 */ /* 0x000ea80000300800 */
[----:B------:R-:W2:Y:S04]  /*772a0*/  LDL.LU R25, [R1+0x744] ;  /* 0x0007440001197983 */ /* 0x000ea80000300800 */
[----:B------:R-:W3:Y:S04]  /*772b0*/  LDL.LU R26, [R1+0x748] ;  /* 0x00074800011a7983 */ /* 0x000ee80000300800 */
[----:B------:R-:W3:Y:S01]  /*772c0*/  LDL.LU R27, [R1+0x74c] ;  /* 0x00074c00011b7983 */ /* 0x000ee20000300800 */
[----:B------:R-:W-:Y:S03]  /*772d0*/  HMMA.16816.F32 R12, R12, R8, R16 ;  /* 0x000000080c0c723c */ /* 0x000fe60000001810 */
[----:B------:R-:W0:-:S15]  /*772e0*/  LDSM.16.M88.4 R16, [R22+UR4+0x1400] ;  /* 0x001400041610783b */ /* 0x000e1e0008000200 */
[----:B------:R-:W-:Y:S01]  /*772f0*/  NOP ;  /* 0x0000000000007918 */ /* 0x000fe20000000000 */
[----:B------:R-:W-:Y:S02]  /*77300*/  IMAD.MOV.U32 R0, RZ, RZ, R14 ;  /* 0x000000ffff007224 */ /* 0x000fe400078e000e */
[----:B0-----:R-:W-:Y:S02]  /*77310*/  IMAD.MOV.U32 R6, RZ, RZ, R16 ;  /* 0x000000ffff067224 */ /* 0x001fe400078e0010 */
[----:B------:R-:W-:Y:S01]  /*77320*/  IMAD.MOV.U32 R7, RZ, RZ, R17 ;  /* 0x000000ffff077224 */ /* 0x000fe200078e0011 */
[----:B---3--:R-:W-:Y:S04]  /*77330*/  STL.64 [R1+0x5b28], R26 ;  /* 0x005b281a01007387 */ /* 0x008fe80000100a00 */
[----:B--2---:R0:W-:Y:S04]  /*77340*/  STL.64 [R1+0x5b20], R24 ;  /* 0x005b201801007387 */ /* 0x0041e80000100a00 */
[----:B0-----:R-:W2:Y:S04]  /*77350*/  LDL.LU R24, [R1+0x6a0] ;  /* 0x0006a00001187983 */ /* 0x001ea80000300800 */
[----:B------:R-:W2:Y:S04]  /*77360*/  LDL.LU R25, [R1+0x6a4] ;  /* 0x0006a40001197983 */ /* 0x000ea80000300800 */
[----:B------:R-:W2:Y:S04]  /*77370*/  LDL.LU R26, [R1+0x6a8] ;  /* 0x0006a800011a7983 */ /* 0x000ea80000300800 */
[----:B------:R-:W2:Y:S04]  /*77380*/  LDL.LU R27, [R1+0x6ac] ;  /* 0x0006ac00011b7983 */ /* 0x000ea80000300800 */
[----:B------:R-:W-:Y:S04]  /*77390*/  STL.64 [R1+0x280], R12 ;  /* 0x0002800c01007387 */ /* 0x000fe80000100a00 */
[----:B------:R0:W-:Y:S04]  /*773a0*/  STL [R1+0x28c], R15 ;  /* 0x00028c0f01007387 */ /* 0x0001e80000100800 */
[----:B------:R-:W-:Y:S04]  /*773b0*/  STL [R1+0x55c0], R0 ;  /* 0x0055c00001007387 */ /* 0x000fe80000100800 */
[----:B------:R-:W-:Y:S04]  /*773c0*/  STL.64 [R1+0xd90], R16 ;  /* 0x000d901001007387 */ /* 0x000fe80000100a00 */
[----:B------:R-:W-:Y:S04]  /*773d0*/  STL.64 [R1+0xd98], R18 ;  /* 0x000d981201007387 */ /* 0x000fe80000100a00 */
[----:B------:R-:W1:Y:S01]  /*773e0*/  LDSM.16.M88.4 R16, [R22+UR4+0x1800] ;  /* 0x001800041610783b */ /* 0x000e620008000200 */
[----:B----4-:R-:W-:Y:S01]  /*773f0*/  IMAD R5, R23, 0x100, R28 ;  /* 0x0000010017057824 */ /* 0x010fe200078e021c */
[----:B------:R-:W-:-:S02]  /*77400*/  F2FP.F16.E4M3.UNPACK_B R14, R4 ;  /* 0x00000004ff0e723e */ /* 0x000fc400020006ff */
[----:B------:R-:W-:Y:S02]  /*77410*/  F2FP.F16.E4M3.UNPACK_B R20, R20 ;  /* 0x00000014ff14723e */ /* 0x000fe400020006ff */
[----:B------:R-:W-:Y:S02]  /*77420*/  F2FP.F16.E4M3.UNPACK_B R21, R21 ;  /* 0x00000015ff15723e */ /* 0x000fe400020006ff */
[----:B0-----:R-:W-:Y:S02]  /*77430*/  F2FP.F16.E4M3.UNPACK_B R15, R5 ;  /* 0x00000005ff0f723e */ /* 0x001fe400020006ff */
[----:B------:R-:W-:Y:S02]  /*77440*/  F2FP.F16.E4M3.UNPACK_B R12, R2 ;  /* 0x00000002ff0c723e */ /* 0x000fe400020006ff */
[----:B------:R-:W-:Y:S01]  /*77450*/  F2FP.F16.E4M3.UNPACK_B R13, R3 ;  /* 0x00000003ff0d723e */ /* 0x000fe200020006ff */
[----:B-1----:R-:W-:Y:S01]  /*77460*/  IMAD.MOV.U32 R4, RZ, RZ, R16 ;  /* 0x000000ffff047224 */ /* 0x002fe200078e0010 */
[----:B------:R-:W-:Y:S01]  /*77470*/  STL.64 [R1+0xdb0], R16 ;  /* 0x000db01001007387 */ /* 0x000fe20000100a00 */
[----:B------:R-:W-:-:S03]  /*77480*/  IMAD.MOV.U32 R5, RZ, RZ, R17 ;  /* 0x000000ffff057224 */ /* 0x000fc600078e0011 */
        /* <DEDUP_REMOVED lines=14> */
[----:B------:R-:W2:Y:S04]  /*77570*/  LDL.LU.64 R24, [R1+0x5b20] ;  /* 0x005b200001187983 */ /* 0x000ea80000300a00 */
[----:B------:R-:W-:Y:S04]  /*77580*/  STL [R1+0x5ad4], R20 ;  /* 0x005ad41401007387 */ /* 0x000fe80000100800 */
[----:B------:R-:W-:Y:S04]  /*77590*/  STL [R1+0x5ad0], R21 ;  /* 0x005ad01501007387 */ /* 0x000fe80000100800 */
[----:B------:R-:W0:Y:S01]  /*775a0*/  LDSM.16.M88.4 R20, [R22+UR4+0x1c00] ;  /* 0x001c00041614783b */ /* 0x000e220008000200 */
[----:B---3--:R-:W-:-:S02]  /*775b0*/  F2FP.F16.E4M3.UNPACK_B R18, R18 ;  /* 0x00000012ff12723e */ /* 0x008fc400020006ff */
[----:B------:R-:W-:Y:S02]  /*775c0*/  F2FP.F16.E4M3.UNPACK_B R19, R19 ;  /* 0x00000013ff13723e */ /* 0x000fe400020006ff */
[----:B----4-:R-:W-:Y:S02]  /*775d0*/  F2FP.F16.E4M3.UNPACK_B R16, R16 ;  /* 0x00000010ff10723e */ /* 0x010fe400020006ff */
[----:B------:R-:W-:-:S03]  /*775e0*/  F2FP.F16.E4M3.UNPACK_B R17, R17 ;  /* 0x00000011ff11723e */ /* 0x000fc600020006ff */
[----:B------:R-:W-:Y:S01]  /*775f0*/  HMMA.16816.F32 R4, R12, R18, R4 ;  /* 0x000000120c04723c */ /* 0x000fe20000001804 */
[----:B0-----:R-:W-:Y:S04]  /*77600*/  STL.64 [R1+0xda0], R20 ;  /* 0x000da01401007387 */ /* 0x001fe80000100a00 */
[----:B------:R-:W-:-:S14]  /*77610*/  STL.64 [R1+0xda8], R22 ;  /* 0x000da81601007387 */ /* 0x000fdc0000100a00 */
[----:B------:R-:W-:Y:S04]  /*77620*/  STL.64 [R1+0x490], R4 ;  /* 0x0004900401007387 */ /* 0x000fe80000100a00 */
[----:B------:R2:W-:Y:S04]  /*77630*/  STL.64 [R1+0x498], R6 ;  /* 0x0004980601007387 */ /* 0x0005e80000100a00 */
[----:B------:R-:W-:Y:S04]  /*77640*/  STL.64 [R1+0x5ab8], R18 ;  /* 0x005ab81201007387 */ /* 0x000fe80000100a00 */
[----:B------:R0:W-:Y:S01]  /*77650*/  STL.64 [R1+0x5ab0], R16 ;  /* 0x005ab01001007387 */ /* 0x0001e20000100a00 */
[----:B------:R-:W-:Y:S01]  /*77660*/  IMAD.MOV.U32 R2, RZ, RZ, R20 ;  /* 0x000000ffff027224 */ /* 0x000fe200078e0014 */
        /* <DEDUP_REMOVED lines=8> */
[----:B------:R-:W4:Y:S04]  /*776f0*/  LDL.LU R22, [R1+0x13f8] ;  /* 0x0013f80001167983 */ /* 0x000f280000300800 */
[----:B------:R-:W2:Y:S01]  /*77700*/  LDL.LU R20, [R1+0x1404] ;  /* 0x0014040001147983 */ /* 0x000ea20000300800 */
[----:B------:R-:W-:-:S03]  /*77710*/  IMAD.MOV.U32 R3, RZ, RZ, R21 ;  /* 0x000000ffff037224 */ /* 0x000fc600078e0015 */
[----:B--2---:R0:W-:Y:S04]  /*77720*/  STL [R1+0x5ad8], R20 ;  /* 0x005ad81401007387 */ /* 0x0041e80000100800 */
[----:B0-----:R-:W2:Y:S04]  /*77730*/  LDL.LU R20, [R1+0x13fc] ;  /* 0x0013fc0001147983 */ /* 0x001ea80000300800 */
[----:B------:R-:W4:Y:S04]  /*77740*/  LDL.LU R23, [R1+0x1400] ;  /* 0x0014000001177983 */ /* 0x000f280000300800 */
[----:B------:R-:W2:Y:S04]  /*77750*/  LDL.LU R21, [R1+0x140c] ;  /* 0x00140c0001157983 */ /* 0x000ea80000300800 */
[----:B----4-:R-:W-:Y:S04]  /*77760*/  STL.64 [R1+0x5ae8], R22 ;  /* 0x005ae81601007387 */ /* 0x010fe80000100a00 */
[----:B--2---:R0:W-:Y:S04]  /*77770*/  STL.64 [R1+0x5ae0], R20 ;  /* 0x005ae01401007387 */ /* 0x0041e80000100a00 */
[----:B0-----:R-:W2:Y:S04]  /*77780*/  LDL.LU R20, [R1+0x9c0] ;  /* 0x0009c00001147983 */ /* 0x001ea80000300800 */
[----:B------:R-:W2:Y:S04]  /*77790*/  LDL.LU R21, [R1+0x9c4] ;  /* 0x0009c40001157983 */ /* 0x000ea80000300800 */
[----:B------:R-:W4:Y:S04]  /*777a0*/  LDL.LU R22, [R1+0x9c8] ;  /* 0x0009c80001167983 */ /* 0x000f280000300800 */
[----:B------:R-:W4:Y:S04]  /*777b0*/  LDL.LU R23, [R1+0x9cc] ;  /* 0x0009cc0001177983 */ /* 0x000f280000300800 */
[----:B------:R-:W2:Y:S04]  /*777c0*/  LDL.LU R4, [R1+0x770] ;  /* 0x0007700001047983 */ /* 0x000ea80000300800 */
[----:B------:R-:W3:Y:S04]  /*777d0*/  LDL.LU R5, [R1+0x774] ;  /* 0x0007740001057983 */ /* 0x000ee80000300800 */
[----:B------:R-:W3:Y:S04]  /*777e0*/  LDL.LU R6, [R1+0x778] ;  /* 0x0007780001067983 */ /* 0x000ee80000300800 */
[----:B------:R-:W3:Y:S04]  /*777f0*/  LDL.LU R7, [R1+0x77c] ;  /* 0x00077c0001077983 */ /* 0x000ee80000300800 */
[----:B------:R-:W3:Y:S04]  /*77800*/  LDL R8, [R1+0xdc0] ;  /* 0x000dc00001087983 */ /* 0x000ee80000100800 */
[----:B------:R-:W3:Y:S04]  /*77810*/  LDL R9, [R1+0xdc4] ;  /* 0x000dc40001097983 */ /* 0x000ee80000100800 */
[----:B----4-:R-:W-:Y:S04]  /*77820*/  STL.64 [R1+0x5af8], R22 ;  /* 0x005af81601007387 */ /* 0x010fe80000100a00 */
[----:B--2---:R0:W-:Y:S04]  /*77830*/  STL.64 [R1+0x5af0], R20 ;  /* 0x005af01401007387 */ /* 0x0041e80000100a00 */
[----:B0-----:R-:W2:Y:S04]  /*77840*/  LDL.LU R20, [R1+0x880] ;  /* 0x0008800001147983 */ /* 0x001ea80000300800 */
[----:B------:R-:W2:Y:S04]  /*77850*/  LDL.LU R21, [R1+0x884] ;  /* 0x0008840001157983 */ /* 0x000ea80000300800 */
[----:B------:R-:W4:Y:S04]  /*77860*/  LDL.LU R22, [R1+0x888] ;  /* 0x0008880001167983 */ /* 0x000f280000300800 */
[----:B------:R-:W4:Y:S01]  /*77870*/  LDL.LU R23, [R1+0x88c] ;  /* 0x00088c0001177983 */ /* 0x000f220000300800 */
[----:B------:R-:W-:-:S02]  /*77880*/  F2FP.F16.E4M3.UNPACK_B R10, R10 ;  /* 0x0000000aff0a723e */ /* 0x000fc400020006ff */
[----:B------:R-:W-:Y:S01]  /*77890*/  F2FP.F16.E4M3.UNPACK_B R11, R11 ;  /* 0x0000000bff0b723e */ /* 0x000fe200020006ff */
        /* <DEDUP_REMOVED lines=9> */
[----:B---3--:R-:W-:Y:S04]  /*77930*/  STL.64 [R1+0x5ac8], R18 ;  /* 0x005ac81201007387 */ /* 0x008fe80000100a00 */
        /* <DEDUP_REMOVED lines=9> */
[----:B------:R-:W-:-:S02]  /*779d0*/  F2FP.F16.E4M3.UNPACK_B R8, R8 ;  /* 0x00000008ff08723e */ /* 0x000fc400020006ff */
[----:B------:R-:W-:Y:S01]  /*779e0*/  F2FP.F16.E4M3.UNPACK_B R9, R9 ;  /* 0x00000009ff09723e */ /* 0x000fe200020006ff */
[C---:B------:R-:W-:Y:S08]  /*779f0*/  HMMA.16816.F32 R4, R12.reuse, R10, R4 ;  /* 0x0000000a0c04723c */ /* 0x040ff00000001804 */
[----:B--2---:R-:W-:Y:S01]  /*77a00*/  HMMA.16816.F32 R20, R12, R8, R20 ;  /* 0x000000080c14723c */ /* 0x004fe20000001814 */
[----:B---3--:R-:W-:Y:S04]  /*77a10*/  STL.64 [R1+0x5aa8], R26 ;  /* 0x005aa81a01007387 */ /* 0x008fe80000100a00 */
        /* <DEDUP_REMOVED lines=8> */
[----:B------:R-:W2:Y:S04]  /*77aa0*/  LDL.LU.64 R4, [R1+0x5b10] ;  /* 0x005b100001047983 */ /* 0x000ea80000300a00 */
[----:B------:R-:W-:Y:S04]  /*77ab0*/  STL.64 [R1+0x580], R20 ;  /* 0x0005801401007387 */ /* 0x000fe80000100a00 */
[----:B------:R0:W-:Y:S04]  /*77ac0*/  STL.64 [R1+0x588], R22 ;  /* 0x0005881601007387 */ /* 0x0001e80000100a00 */
[----:B0-----:R-:W2:Y:S04]  /*77ad0*/  LDL.LU.64 R22, [R1+0x5b08] ;  /* 0x005b080001167983 */ /* 0x001ea80000300a00 */
[----:B------:R-:W2:Y:S01]  /*77ae0*/  LDL.LU.64 R20, [R1+0x5b00] ;  /* 0x005b000001147983 */ /* 0x000ea20000300a00 */
[----:B---3--:R-:W-:-:S02]  /*77af0*/  F2FP.F16.E4M3.UNPACK_B R6, R6 ;  /* 0x00000006ff06723e */ /* 0x008fc400020006ff */
[----:B------:R-:W-:-:S07]  /*77b00*/  F2FP.F16.E4M3.UNPACK_B R7, R7 ;  /* 0x00000007ff07723e */ /* 0x000fce00020006ff */
[----:B--2---:R-:W-:-:S15]  /*77b10*/  HMMA.16816.F32 R20, R12, R6, R20 ;  /* 0x000000060c14723c */ /* 0x004fde0000001814 */
[----:B------:R-:W-:-:S04]  /*77b20*/  NOP ;  /* 0x0000000000007918 */ /* 0x000fc80000000000 */
[----:B------:R-:W-:Y:S04]  /*77b30*/  STL.64 [R1+0x5b0], R20 ;  /* 0x0005b01401007387 */ /* 0x000fe80000100a00 */
[----:B------:R0:W-:Y:S04]  /*77b40*/  STL.64 [R1+0x5b8], R22 ;  /* 0x0005b81601007387 */ /* 0x0001e80000100a00 */
[----:B0-----:R-:W2:Y:S04]  /*77b50*/  LDL.LU.64 R22, [R1+0x5af8] ;  /* 0x005af80001167983 */ /* 0x001ea80000300a00 */
[----:B------:R-:W2:Y:S01]  /*77b60*/  LDL.LU.64 R20, [R1+0x5af0] ;  /* 0x005af00001147983 */ /* 0x000ea20000300a00 */
[----:B------:R-:W-:-:S02]  /*77b70*/  F2FP.F16.E4M3.UNPACK_B R4, R4 ;  /* 0x00000004ff04723e */ /* 0x000fc400020006ff */
        /* <DEDUP_REMOVED lines=8> */
[----:B------:R-:W-:Y:S01]  /*77c00*/  F2FP.F16.E4M3.UNPACK_B R3, R3 ;  /* 0x00000003ff03723e */ /* 0x000fe200020006ff */
[----:B--2---:R-:W-:Y:S02]  /*77c10*/  IMAD R22, R22, 0x100, R20 ;  /* 0x0000010016167824 */ /* 0x004fe400078e0214 */
[----:B------:R-:W2:Y:S01]  /*77c20*/  LDL.LU R20, [R1+0x5ad8] ;  /* 0x005ad80001147983 */ /* 0x000ea20000300800 */
[----:B----4-:R-:W-:-:S03]  /*77c30*/  IMAD R28, R28, 0x100, R21 ;  /* 0x000001001c1c7824 */ /* 0x010fc600078e0215 */
[----:B------:R-:W-:Y:S01]  /*77c40*/  HMMA.16816.F32 R12, R12, R2, R16 ;  /* 0x000000020c0c723c */ /* 0x000fe20000001810 */
[----:B------:R-:W-:Y:S02]  /*77c50*/  IMAD R29, R29, 0x100, R0 ;  /* 0x000001001d1d7824 */ /* 0x000fe400078e0200 */
[----:B--2---:R-:W-:Y:S02]  /*77c60*/  IMAD R23, R23, 0x100, R20 ;  /* 0x0000010017177824 */ /* 0x004fe400078e0214 */
[----:B------:R-:W2:Y:S04]  /*77c70*/  LDL.LU R20, [R1+0x5ad4] ;  /* 0x005ad40001147983 */ /* 0x000ea80000300800 */
[----:B------:R-:W2:Y:S04]  /*77c80*/  LDL.LU R21, [R1+0x5ad0] ;  /* 0x005ad00001157983 */ /* 0x000ea80000300800 */
[----:B------:R-:W2:Y:S04]  /*77c90*/  LDL.LU.64 R18, [R1+0x5ac8] ;  /* 0x005ac80001127983 */ /* 0x000ea80000300a00 */
[----:B------:R-:W2:Y:S04]  /*77ca0*/  LDL.LU.64 R16, [R1+0x5ac0] ;  /* 0x005ac00001107983 */ /* 0x000ea80000300a00 */
[----:B------:R-:W-:Y:S04]  /*77cb0*/  STL [R1+0x5a84], R2 ;  /* 0x005a840201007387 */ /* 0x000fe80000100800 */
[----:B------:R-:W-:Y:S04]  /*77cc0*/  STL [R1+0x5a80], R3 ;  /* 0x005a800301007387 */ /* 0x000fe80000100800 */
        /* <DEDUP_REMOVED lines=11> */
[----:B------:R-:W3:Y:S04]  /*77d80*/  LDL.LU.64 R16, [R1+0x5ab0] ;  /* 0x005ab00001107983 */ /* 0x000ee80000300a00 */
[----:B------:R0:W-:Y:S04]  /*77d90*/  STL [R1+0x5a8c], R20 ;  /* 0x005a8c1401007387 */ /* 0x0001e80000100800 */
[----:B------:R1:W-:Y:S04]  /*77da0*/  STL [R1+0x5a88], R21 ;  /* 0x005a881501007387 */ /* 0x0003e80000100800 */
[----:B0-----:R-:W4:Y:S04]  /*77db0*/  LDL.LU R20, [R1+0x960] ;  /* 0x0009600001147983 */ /* 0x001f280000300800 */
[----:B-1----:R-:W4:Y:S04]  /*77dc0*/  LDL.LU R21, [R1+0x964] ;  /* 0x0009640001157983 */ /* 0x002f280000300800 */
        /* <DEDUP_REMOVED lines=8> */
[----:B------:R-:W-:Y:S04]  /*77e50*/  STL.64 [R1+0x5a68], R18 ;  /* 0x005a681201007387 */ /* 0x000fe80000100a00 */
[----:B---3--:R0:W-:Y:S01]  /*77e60*/  STL.64 [R1+0x5a60], R16 ;  /* 0x005a601001007387 */ /* 0x0081e20000100a00 */
[----:B--2---:R-:W-:-:S15]  /*77e70*/  HMMA.16816.F32 R24, R12, R16, R24 ;  /* 0x000000100c18723c */ /* 0x004fde0000001818 */
[----:B------:R-:W-:-:S04]  /*77e80*/  NOP ;  /* 0x0000000000007918 */ /* 0x000fc80000000000 */
[----:B------:R1:W-:Y:S04]  /*77e90*/  STL.64 [R1+0x990], R24 ;  /* 0x0009901801007387 */ /* 0x0003e80000100a00 */
[----:B------:R2:W-:Y:S04]  /*77ea0*/  STL.64 [R1+0x998], R26 ;  /* 0x0009981a01007387 */ /* 0x0005e80000100a00 */
[----:B0-----:R-:W3:Y:S04]  /*77eb0*/  LDL.LU R16, [R1+0x970] ;  /* 0x0009700001107983 */ /* 0x001ee80000300800 */
[----:B------:R-:W3:Y:S04]  /*77ec0*/  LDL.LU R17, [R1+0x974] ;  /* 0x0009740001117983 */ /* 0x000ee80000300800 */
[----:B------:R-:W3:Y:S04]  /*77ed0*/  LDL.LU R18, [R1+0x978] ;  /* 0x0009780001127983 */ /* 0x000ee80000300800 */
[----:B------:R-:W3:Y:S04]  /*77ee0*/  LDL.LU R19, [R1+0x97c] ;  /* 0x00097c0001137983 */ /* 0x000ee80000300800 */
[----:B------:R-:W3:Y:S04]  /*77ef0*/  LDL.LU R0, [R1+0x1450] ;  /* 0x0014500001007983 */ /* 0x000ee80000300800 */
[----:B-1----:R-:W3:Y:S04]  /*77f00*/  LDL.LU R24, [R1+0x8a0] ;  /* 0x0008a00001187983 */ /* 0x002ee80000300800 */
[----:B------:R-:W3:Y:S04]  /*77f10*/  LDL.LU R25, [R1+0x8a4] ;  /* 0x0008a40001197983 */ /* 0x000ee80000300800 */
[----:B--2---:R-:W2:Y:S04]  /*77f20*/  LDL.LU R26, [R1+0x8a8] ;  /* 0x0008a800011a7983 */ /* 0x004ea80000300800 */
[----:B------:R-:W2:Y:S04]  /*77f30*/  LDL.LU R27, [R1+0x8ac] ;  /* 0x0008ac00011b7983 */ /* 0x000ea80000300800 */
[----:B--2---:R-:W-:Y:S04]  /*77f40*/  STL.64 [R1+0x5a18], R26 ;  /* 0x005a181a01007387 */ /* 0x004fe80000100a00 */
[----:B---3--:R0:W-:Y:S04]  /*77f50*/  STL.64 [R1+0x5a10], R24 ;  /* 0x005a101801007387 */ /* 0x0081e80000100a00 */
[----:B0-----:R-:W2:Y:S04]  /*77f60*/  LDL.LU R24, [R1+0x980] ;  /* 0x0009800001187983 */ /* 0x001ea80000300800 */
[----:B------:R-:W2:Y:S04]  /*77f70*/  LDL.LU R25, [R1+0x984] ;  /* 0x0009840001197983 */ /* 0x000ea80000300800 */
[----:B------:R-:W2:Y:S04]  /*77f80*/  LDL.LU R26, [R1+0x988] ;  /* 0x00098800011a7983 */ /* 0x000ea80000300800 */
[----:B------:R-:W2:Y:S01]  /*77f90*/  LDL.LU R27, [R1+0x98c] ;  /* 0x00098c00011b7983 */ /* 0x000ea20000300800 */
[C---:B------:R-:W-:Y:S03]  /*77fa0*/  HMMA.16816.F32 R16, R12.reuse, R8, R16 ;  /* 0x000000080c10723c */ /* 0x040fe60000001810 */
[----:B------:R-:W-:Y:S05]  /*77fb0*/  STL.64 [R1+0x5a48], R10 ;  /* 0x005a480a01007387 */ /* 0x000fea0000100a00 */
[----:B--2---:R-:W-:-:S15]  /*77fc0*/  HMMA.16816.F32 R24, R12, R10, R24 ;  /* 0x0000000a0c18723c */ /* 0x004fde0000001818 */
[----:B------:R-:W-:-:S04]  /*77fd0*/  NOP ;  /* 0x0000000000007918 */ /* 0x000fc80000000000 */
[----:B------:R-:W-:Y:S04]  /*77fe0*/  STL.64 [R1+0x980], R24 ;  /* 0x0009801801007387 */ /* 0x000fe80000100a00 */
[----:B------:R-:W-:Y:S04]  /*77ff0*/  STL.64 [R1+0x988], R26 ;  /* 0x0009881a01007387 */ /* 0x000fe80000100a00 */
[----:B------:R0:W-:Y:S04]  /*78000*/  STL.64 [R1+0x5a40], R8 ;  /* 0x005a400801007387 */ /* 0x0001e80000100a00 */
[----:B------:R-:W-:Y:S04]  /*78010*/  STL.64 [R1+0x970], R16 ;  /* 0x0009701001007387 */ /* 0x000fe80000100a00 */
[----:B------:R4:W-:Y:S04]  /*78020*/  STL.64 [R1+0x978], R18 ;  /* 0x0009781201007387 */ /* 0x0009e80000100a00 */
[----:B0-----:R-:W2:Y:S01]  /*78030*/  LDL.LU R8, [R1+0x910] ;  /* 0x0009100001087983 */ /* 0x001ea20000300800 */
[----:B----4-:R-:W-:-:S15]  /*78040*/  HMMA.16816.F32 R16, R12, R6, R20 ;  /* 0x000000060c10723c */ /* 0x010fde0000001814 */
[----:B------:R-:W-:-:S04]  /*78050*/  NOP ;  /* 0x0000000000007918 */ /* 0x000fc80000000000 */
        /* <DEDUP_REMOVED lines=45> */
[----:B------:R-:W-:Y:S03]  /*78330*/  HMMA.16816.F32 R20, R12, R4, R20 ;  /* 0x000000040c14723c */ /* 0x000fe60000001814 */
        /* <DEDUP_REMOVED lines=9> */
[----:B------:R-:W2:Y:S01]  /*783d0*/  LDL.LU.64 R20, [R1+0x5a90] ;  /* 0x005a900001147983 */ /* 0x000ea20000300a00 */
[----:B----4-:R-:W-:-:S02]  /*783e0*/  IMAD R28, R28, 0x100, R2 ;  /* 0x000001001c1c7824 */ /* 0x010fc400078e0202 */
[----:B------:R-:W-:Y:S02]  /*783f0*/  IMAD R29, R29, 0x100, R3 ;  /* 0x000001001d1d7824 */ /* 0x000fe400078e0203 */
[----:B--2---:R-:W-:Y:S02]  /*78400*/  IMAD R22, R22, 0x100, R20 ;  /* 0x0000010016167824 */ /* 0x004fe400078e0214 */
[----:B------:R-:W-:Y:S01]  /*78410*/  IMAD R23, R23, 0x100, R21 ;  /* 0x0000010017177824 */ /* 0x000fe200078e0215 */
[----:B------:R-:W2:Y:S04]  /*78420*/  LDL.LU R20, [R1+0x5a8c] ;  /* 0x005a8c0001147983 */ /* 0x000ea80000300800 */
[----:B------:R-:W2:Y:S04]  /*78430*/  LDL.LU R21, [R1+0x5a88] ;  /* 0x005a880001157983 */ /* 0x000ea80000300800 */
[----:B------:R-:W3:Y:S04]  /*78440*/  LDL.LU R2, [R1+0x5a84] ;  /* 0x005a840001027983 */ /* 0x000ee80000300800 */
[----:B------:R-:W3:Y:S02]  /*78450*/  LDL.LU R3, [R1+0x5a80] ;  /* 0x005a800001037983 */ /* 0x000ee40000300800 */
[----:B---3--:R-:W-:Y:S02]  /*78460*/  HMMA.16816.F32 R12, R12, R2, R8 ;  /* 0x000000020c0c723c */ /* 0x008fe40000001808 */
        /* <DEDUP_REMOVED lines=61> */
[----:B------:R2:W-:-:S12]  /*78840*/  STL.64 [R1+0x59c0], R4 ;  /* 0x0059c00401007387 */ /* 0x0005d80000100a00 */
[----:B------:R-:W-:Y:S04]  /*78850*/  STL.64 [R1+0x8c0], R8 ;  /* 0x0008c00801007387 */ /* 0x000fe80000100a00 */
[----:B------:R-:W-:Y:S04]  /*78860*/  STL.64 [R1+0x8c8], R10 ;  /* 0x0008c80a01007387 */ /* 0x000fe80000100a00 */
[----:B------:R0:W-:Y:S04]  /*78870*/  STL [R1+0x5994], R2 ;  /* 0x0059940201007387 */ /* 0x0001e80000100800 */
[----:B------:R-:W-:Y:S01]  /*78880*/  STL [R1+0x5990], R3 ;  /* 0x0059900301007387 */ /* 0x000fe20000100800 */
[----:B--2---:R-:W-:-:S15]  /*78890*/  HMMA.16816.F32 R4, R12, R2, R24 ;  /* 0x000000020c04723c */ /* 0x004fde0000001818 */
[----:B------:R-:W-:-:S04]  /*788a0*/  NOP ;  /* 0x0000000000007918 */ /* 0x000fc80000000000 */
[----:B------:R-:W-:Y:S04]  /*788b0*/  STL.64 [R1+0x8a0], R4 ;  /* 0x0008a00401007387 */ /* 0x000fe80000100a00 */
[----:B------:R-:W-:Y:S04]  /*788c0*/  STL.64 [R1+0x8a8], R6 ;  /* 0x0008a80601007387 */ /* 0x000fe80000100a00 */
[----:B------:R-:W2:Y:S04]  /*788d0*/  LDL.LU R24, [R1+0x7f0] ;  /* 0x0007f00001187983 */ /* 0x000ea80000300800 */
[----:B------:R-:W2:Y:S04]  /*788e0*/  LDL.LU R25, [R1+0x7f4] ;  /* 0x0007f40001197983 */ /* 0x000ea80000300800 */
[----:B------:R-:W3:Y:S04]  /*788f0*/  LDL.LU R26, [R1+0x7f8] ;  /* 0x0007f800011a7983 */ /* 0x000ee80000300800 */
[----:B------:R-:W3:Y:S04]  /*78900*/  LDL.LU R27, [R1+0x7fc] ;  /* 0x0007fc00011b7983 */ /* 0x000ee80000300800 */
[----:B0-----:R-:W2:Y:S01]  /*78910*/  LDL.LU R2, [R1+0x1464] ;  /* 0x0014640001027983 */ /* 0x001ea20000300800 */
[----:B------:R-:W-:-:S03]  /*78920*/  IMAD R29, R0, 0x100, R29 ;  /* 0x00000100001d7824 */ /* 0x000fc600078e021d */
[----:B--2---:R0:W-:Y:S04]  /*78930*/  STL [R1+0x5998], R2 ;  /* 0x0059980201007387 */ /* 0x0041e80000100800 */
[----:B0-----:R-:W2:Y:S04]  /*78940*/  LDL.LU R2, [R1+0x145c] ;  /* 0x00145c0001027983 */ /* 0x001ea80000300800 */
        /* <DEDUP_REMOVED lines=22> */
[----:B----4-:R-:W-:-:S02]  /*78ab0*/  IMAD R22, R22, 0x100, R17 ;  /* 0x0000010016167824 */ /* 0x010fc400078e0211 */
        /* <DEDUP_REMOVED lines=121> */
[----:B------:R-:W-:Y:S04]  /*79250*/  STL.64 [R1+0x5928], R18 ;  /* 0x0059281201007387 */ /* 0x000fe80000100a00 */
[----:B------:R0:W-:Y:S01]  /*79260*/  STL.64 [R1+0x5920], R16 ;  /* 0x0059201001007387 */ /* 0x0001e20000100a00 */
[----:B--2---:R-:W-:-:S15]  /*79270*/  HMMA.16816.F32 R24, R12, R16, R24 ;  /* 0x000000100c18723c */ /* 0x004fde0000001818 */
[----:B------:R-:W-:-:S04]  /*79280*/  NOP ;  /* 0x0000000000007918 */ /* 0x000fc80000000000 */
[----:B------:R1:W-:Y:S04]  /*79290*/  STL.64 [R1+0x800], R24 ;  /* 0x0008001801007387 */ /* 0x0003e80000100a00 */
[----:B------:R2:W-:Y:S04]  /*792a0*/  STL.64 [R1+0x808], R26 ;  /* 0x0008081a01007387 */ /* 0x0005e80000100a00 */
[----:B0-----:R-:W4:Y:S04]  /*792b0*/  LDL.LU R16, [R1+0x7d0] ;  /* 0x0007d00001107983 */ /* 0x001f280000300800 */
[----:B------:R-:W4:Y:S04]  /*792c0*/  LDL.LU R17, [R1+0x7d4] ;  /* 0x0007d40001117983 */ /* 0x000f280000300800 */
[----:B------:R-:W4:Y:S04]  /*792d0*/  LDL.LU R18, [R1+0x7d8] ;  /* 0x0007d80001127983 */ /* 0x000f280000300800 */
[----:B------:R-:W4:Y:S04]  /*792e0*/  LDL.LU R19, [R1+0x7dc] ;  /* 0x0007dc0001137983 */ /* 0x000f280000300800 */
        /* <DEDUP_REMOVED lines=11> */
[C---:B----4-:R-:W-:Y:S03]  /*793a0*/  HMMA.16816.F32 R16, R12.reuse, R8, R16 ;  /* 0x000000080c10723c */ /* 0x050fe60000001810 */
        /* <DEDUP_REMOVED lines=9> */
[----:B-1----:R-:W-:-:S15]  /*79440*/  HMMA.16816.F32 R16, R12, R6, R20 ;  /* 0x000000060c10723c */ /* 0x002fde0000001814 */
        /* <DEDUP_REMOVED lines=499> */
[----:B------:R-:W-:Y:S04]  /*7b380*/  STL.64 [R1+0x5708], R26 ;  /* 0x0057081a01007387 */ /* 0x000fe80000100a00 */
[----:B---3--:R0:W-:Y:S04]  /*7b390*/  STL.64 [R1+0x5700], R24 ;  /* 0x0057001801007387 */ /* 0x0081e80000100a00 */
        /* <DEDUP_REMOVED lines=100> */
[----:B------:R-:W4:Y:S01]  /*7b9e0*/  LDL.LU R23, [R1+0x34c] ;  /* 0x00034c0001177983 */ /* 0x000f220000300800 */
[C---:B---3--:R-:W-:Y:S03]  /*7b9f0*/  HMMA.16816.F32 R4, R12.reuse, R16, R4 ;  /* 0x000000100c04723c */ /* 0x048fe60000001804 */
[----:B------:R-:W-:Y:S05]  /*7ba00*/  STL.64 [R1+0x5698], R18 ;  /* 0x0056981201007387 */ /* 0x000fea0000100a00 */
[----:B----4-:R-:W-:-:S15]  /*7ba10*/  HMMA.16816.F32 R20, R12, R18, R20 ;  /* 0x000000120c14723c */ /* 0x010fde0000001814 */
[----:B------:R-:W-:-:S04]  /*7ba20*/  NOP ;  /* 0x0000000000007918 */ /* 0x000fc80000000000 */
[----:B------:R-:W-:Y:S04]  /*7ba30*/  STL.64 [R1+0x4b0], R20 ;  /* 0x0004b01401007387 */ /* 0x000fe80000100a00 */
[----:B------:R-:W-:Y:S04]  /*7ba40*/  STL.64 [R1+0x4b8], R22 ;  /* 0x0004b81601007387 */ /* 0x000fe80000100a00 */
[----:B------:R-:W-:Y:S04]  /*7ba50*/  STL.64 [R1+0x5690], R16 ;  /* 0x0056901001007387 */ /* 0x000fe80000100a00 */
[----:B------:R-:W-:Y:S04]  /*7ba60*/  STL.64 [R1+0x4a0], R4 ;  /* 0x0004a00401007387 */ /* 0x000fe80000100a00 */
[----:B------:R2:W-:Y:S04]  /*7ba70*/  STL.64 [R1+0x4a8], R6 ;  /* 0x0004a80601007387 */ /* 0x0005e80000100a00 */
[----:B------:R-:W3:Y:S01]  /*7ba80*/  LDL.LU R0, [R1+0x1560] ;  /* 0x0015600001007983 */ /* 0x000ee20000300800 */
[----:B--2---:R-:W-:Y:S03]  /*7ba90*/  HMMA.16816.F32 R4, R12, R10, R24 ;  /* 0x0000000a0c04723c */ /* 0x004fe60000001818 */
[----:B------:R-:W2:-:S15]  /*7baa0*/  LDL.LU R27, [R1+0x1570] ;  /* 0x00157000011b7983 */ /* 0x000e9e0000300800 */
[----:B------:R-:W-:Y:S01]  /*7bab0*/  NOP ;  /* 0x0000000000007918 */ /* 0x000fe20000000000 */
[----:B------:R-:W-:Y:S04]  /*7bac0*/  STL.64 [R1+0x480], R4 ;  /* 0x0004800401007387 */ /* 0x000fe80000100a00 */
[----:B------:R-:W-:Y:S04]  /*7bad0*/  STL.64 [R1+0x488], R6 ;  /* 0x0004880601007387 */ /* 0x000fe80000100a00 */
[----:B------:R-:W2:Y:S04]  /*7bae0*/  LDL.LU R26, [R1+0x156c] ;  /* 0x00156c00011a7983 */ /* 0x000ea80000300800 */
[----:B------:R-:W4:Y:S04]  /*7baf0*/  LDL.LU R25, [R1+0x1578] ;  /* 0x0015780001197983 */ /* 0x000f280000300800 */
[----:B------:R-:W4:Y:S04]  /*7bb00*/  LDL.LU R24, [R1+0x1574] ;  /* 0x0015740001187983 */ /* 0x000f280000300800 */
[----:B--2---:R-:W-:Y:S04]  /*7bb10*/  STL.64 [R1+0x5658], R26 ;  /* 0x0056581a01007387 */ /* 0x004fe80000100a00 */
[----:B----4-:R0:W-:Y:S04]  /*7bb20*/  STL.64 [R1+0x5650], R24 ;  /* 0x0056501801007387 */ /* 0x0101e80000100a00 */
        /* <DEDUP_REMOVED lines=42> */
[----:B------:R-:W2:Y:S04]  /*7bdd0*/  LDL.LU R26, [R1+0x148] ;  /* 0x00014800011a7983 */ /* 0x000ea80000300800 */
[----:B------:R-:W2:Y:S01]  /*7bde0*/  LDL.LU R27, [R1+0x14c] ;  /* 0x00014c00011b7983 */ /* 0x000ea20000300800 */
[C---:B---3--:R-:W-:Y:S03]  /*7bdf0*/  HMMA.16816.F32 R4, R12.reuse, R8, R4 ;  /* 0x000000080c04723c */ /* 0x048fe60000001804 */
[----:B--2---:R-:W-:Y:S04]  /*7be00*/  STL.64 [R1+0x5678], R26 ;  /* 0x0056781a01007387 */ /* 0x004fe80000100a00 */
[----:B----4-:R0:W-:Y:S04]  /*7be10*/  STL.64 [R1+0x5670], R24 ;  /* 0x0056701801007387 */ /* 0x0101e80000100a00 */
        /* <DEDUP_REMOVED lines=32> */
[----:B------:R-:W4:Y:S04]  /*7c020*/  LDL.LU R2, [R1+0x56b4] ;  /* 0x0056b40001027983 */ /* 0x000f280000300800 */
[----:B------:R-:W4:Y:S02]  /*7c030*/  LDL.LU R3, [R1+0x56b0] ;  /* 0x0056b00001037983 */ /* 0x000f240000300800 */
[----:B----4-:R-:W-:Y:S02]  /*7c040*/  HMMA.16816.F32 R12, R12, R2, R16 ;  /* 0x000000020c0c723c */ /* 0x010fe40000001810 */
        /* <DEDUP_REMOVED lines=9> */
[----:B------:R-:W2:Y:S04]  /*7c0e0*/  LDL.LU R23, [R1+0x1568] ;  /* 0x0015680001177983 */ /* 0x000ea80000300800 */
[----:B------:R-:W4:Y:S01]  /*7c0f0*/  LDL.LU R28, [R1+0x155c] ;  /* 0x00155c00011c7983 */ /* 0x000f220000300800 */
        /* <DEDUP_REMOVED lines=42> */
[----:B----4-:R-:W-:-:S02]  /*7c3a0*/  IMAD R22, R22, 0x100, R28 ;  /* 0x0000010016167824 */ /* 0x010fc400078e021c */
[----:B------:R-:W-:Y:S01]  /*7c3b0*/  IMAD R23, R0, 0x100, R23 ;  /* 0x0000010000177824 */ /* 0x000fe200078e0217 */
[----:B--2---:R-:W-:-:S15]  /*7c3c0*/  HMMA.16816.F32 R8, R12, R6, R8 ;  /* 0x000000060c08723c */ /* 0x004fde0000001808 */
[----:B------:R-:W-:-:S04]  /*7c3d0*/  NOP ;  /* 0x0000000000007918 */ /* 0x000fc80000000000 */
[----:B------:R-:W-:Y:S04]  /*7c3e0*/  STL.64 [R1+0x3d0], R8 ;  /* 0x0003d00801007387 */ /* 0x000fe80000100a00 */
[----:B------:R3:W-:Y:S02]  /*7c3f0*/  STL.64 [R1+0x3d8], R10 ;  /* 0x0003d80a01007387 */ /* 0x0007e40000100a00 */
[----:B---3--:R-:W-:Y:S02]  /*7c400*/  HMMA.16816.F32 R8, R12, R4, R16 ;  /* 0x000000040c08723c */ /* 0x008fe40000001810 */
[----:B------:R-:W-:Y:S04]  /*7c410*/  STL.64 [R1+0x55f8], R6 ;  /* 0x0055f80601007387 */ /* 0x000fe80000100a00 */
[----:B------:R-:W-:Y:S01]  /*7c420*/  STL.64 [R1+0x55f0], R4 ;  /* 0x0055f00401007387 */ /* 0x000fe20000100a00 */
[----:B------:R-:W-:-:S02]  /*7c430*/  IMAD R29, R24, 0x100, R25 ;  /* 0x00000100181d7824 */ /* 0x000fc400078e0219 */
[----:B------:R-:W-:-:S10]  /*7c440*/  IMAD R28, R26, 0x100, R27 ;  /* 0x000001001a1c7824 */ /* 0x000fd400078e021b */
        /* <DEDUP_REMOVED lines=69> */
[----:B0-----:R-:W3:Y:S04]  /*7c8a0*/  LDL.LU R24, [R1] ;  /* 0x0000000001187983 */ /* 0x001ee80000300800 */
        /* <DEDUP_REMOVED lines=9> */
[----:B------:R-:W-:Y:S03]  /*7c940*/  HMMA.16816.F32 R12, R12, R2, R20 ;  /* 0x000000020c0c723c */ /* 0x000fe60000001814 */
[----:B---3--:R-:W-:Y:S04]  /*7c950*/  STL.64 [R1+0x55e8], R26 ;  /* 0x0055e81a01007387 */ /* 0x008fe80000100a00 */
[----:B--2---:R0:W-:Y:S04]  /*7c960*/  STL.64 [R1+0x55e0], R24 ;  /* 0x0055e01801007387 */ /* 0x0041e80000100a00 */
        /* <DEDUP_REMOVED lines=59> */
[----:B------:R-:W3:Y:S02]  /*7cd20*/  LDL.LU R0, [R1+0x55cc] ;  /* 0x0055cc0001007983 */ /* 0x000ee40000300800 */
[----:B---3--:R-:W-:-:S02]  /*7cd30*/  IMAD R23, R23, 0x100, R0 ;  /* 0x0000010017177824 */ /* 0x008fc400078e0200 */
[----:B------:R-:W3:Y:S02]  /*7cd40*/  LDL.LU R0, [R1+0x55c8] ;  /* 0x0055c80001007983 */ /* 0x000ee40000300800 */
[----:B---3--:R-:W-:Y:S02]  /*7cd50*/  IMAD R28, R28, 0x100, R0 ;  /* 0x000001001c1c7824 */ /* 0x008fe400078e0200 */
[----:B------:R-:W3:Y:S01]  /*7cd60*/  LDL.LU R0, [R1+0x55c4] ;  /* 0x0055c40001007983 */ /* 0x000ee20000300800 */
[----:B--2---:R-:W-:Y:S01]  /*7cd70*/  HMMA.16816.F32 R12, R12, R2, R24 ;  /* 0x000000020c0c723c */ /* 0x004fe20000001818 */
[----:B---3--:R-:W-:Y:S02]  /*7cd80*/  IMAD R29, R29, 0x100, R0 ;  /* 0x000001001d1d7824 */ /* 0x008fe400078e0200 */
[----:B------:R-:W2:Y:S04]  /*7cd90*/  LDL.LU R0, [R1+0x55c0] ;  /* 0x0055c00001007983 */ /* 0x000ea80000300800 */
[----:B------:R-:W3:Y:S04]  /*7cda0*/  LDL.LU.64 R26, [R1+0x55b8] ;  /* 0x0055b800011a7983 */ /* 0x000ee80000300a00 */
[----:B------:R-:W3:Y:S08]  /*7cdb0*/  LDL.LU.64 R24, [R1+0x55b0] ;  /* 0x0055b00001187983 */ /* 0x000ef00000300a00 */
[----:B------:R0:W-:Y:S04]  /*7cdc0*/  STL.64 [R1+0x2c0], R12 ;  /* 0x0002c00c01007387 */ /* 0x0001e80000100a00 */
[----:B------:R1:W-:Y:S01]  /*7cdd0*/  STL.64 [R1+0x2c8], R14 ;  /* 0x0002c80e01007387 */ /* 0x0003e20000100a00 */
[----:B0-----:R-:W-:-:S02]  /*7cde0*/  F2FP.F16.E4M3.UNPACK_B R12, R22 ;  /* 0x00000016ff0c723e */ /* 0x001fc400020006ff */
[----:B------:R-:W-:Y:S02]  /*7cdf0*/  F2FP.F16.E4M3.UNPACK_B R13, R23 ;  /* 0x00000017ff0d723e */ /* 0x000fe400020006ff */
[----:B-1----:R-:W-:Y:S02]  /*7ce00*/  F2FP.F16.E4M3.UNPACK_B R14, R28 ;  /* 0x0000001cff0e723e */ /* 0x002fe400020006ff */
[----:B------:R-:W-:-:S07]  /*7ce10*/  F2FP.F16.E4M3.UNPACK_B R15, R29 ;  /* 0x0000001dff0f723e */ /* 0x000fce00020006ff */
        /* <DEDUP_REMOVED lines=29> */
[----:B------:R-:W3:Y:S01]  /*7cff0*/  LDL.LU.64 R24, [R1+0x5570] ;  /* 0x0055700001187983 */ /* 0x000ee20000300a00 */
[----:B----4-:R-:W-:Y:S03]  /*7d000*/  HMMA.16816.F32 R16, R12, R8, R16 ;  /* 0x000000080c10723c */ /* 0x010fe60000001810 */
[----:B------:R-:W-:Y:S04]  /*7d010*/  STL.64 [R1+0x5528], R10 ;  /* 0x0055280a01007387 */ /* 0x000fe80000100a00 */
[----:B------:R3:W-:-:S12]  /*7d020*/  STL.64 [R1+0x5520], R8 ;  /* 0x0055200801007387 */ /* 0x0007d80000100a00 */
[----:B------:R-:W-:Y:S04]  /*7d030*/  STL.64 [R1+0x210], R16 ;  /* 0x0002101001007387 */ /* 0x000fe80000100a00 */
[----:B------:R-:W-:Y:S01]  /*7d040*/  STL.64 [R1+0x218], R18 ;  /* 0x0002181201007387 */ /* 0x000fe20000100a00 */
[----:B---3--:R-:W-:Y:S03]  /*7d050*/  HMMA.16816.F32 R8, R12, R6, R24 ;  /* 0x000000060c08723c */ /* 0x008fe60000001818 */
[----:B------:R-:W3:Y:S04]  /*7d060*/  LDL.LU R24, [R1+0x15a0] ;  /* 0x0015a00001187983 */ /* 0x000ee80000300800 */
[----:B------:R-:W4:-:S12]  /*7d070*/  LDL.LU R22, [R1+0x159c] ;  /* 0x00159c0001167983 */ /* 0x000f180000300800 */
[----:B------:R-:W-:Y:S04]  /*7d080*/  STL.64 [R1+0x1f0], R8 ;  /* 0x0001f00801007387 */ /* 0x000fe80000100a00 */
[----:B------:R-:W-:Y:S04]  /*7d090*/  STL.64 [R1+0x1f8], R10 ;  /* 0x0001f80a01007387 */ /* 0x000fe80000100a00 */
[----:B------:R-:W2:Y:S04]  /*7d0a0*/  LDL.LU R25, [R1+0x15a8] ;  /* 0x0015a80001197983 */ /* 0x000ea80000300800 */
[----:B------:R-:W4:Y:S04]  /*7d0b0*/  LDL.LU R23, [R1+0x15a4] ;  /* 0x0015a40001177983 */ /* 0x000f280000300800 */
        /* <DEDUP_REMOVED lines=17> */
[----:B------:R-:W3:Y:S01]  /*7d1d0*/  LDL.LU R19, [R1+0x1cc] ;  /* 0x0001cc0001137983 */ /* 0x000ee20000300800 */
[----:B----4-:R-:W-:Y:S03]  /*7d1e0*/  HMMA.16816.F32 R20, R12, R4, R20 ;  /* 0x000000040c14723c */ /* 0x010fe60000001814 */
        /* <DEDUP_REMOVED lines=9> */
[----:B------:R-:W4:Y:S04]  /*7d280*/  LDL.LU.64 R20, [R1+0x5560] ;  /* 0x0055600001147983 */ /* 0x000f280000300a00 */
[----:B------:R-:W-:Y:S04]  /*7d290*/  STL.64 [R1+0x5508], R6 ;  /* 0x0055080601007387 */ /* 0x000fe80000100a00 */
[----:B------:R0:W-:Y:S04]  /*7d2a0*/  STL.64 [R1+0x5500], R4 ;  /* 0x0055000401007387 */ /* 0x0001e80000100a00 */
[----:B0-----:R-:W2:Y:S04]  /*7d2b0*/  LDL.LU R4, [R1+0x240] ;  /* 0x0002400001047983 */ /* 0x001ea80000300800 */
[----:B------:R-:W2:Y:S04]  /*7d2c0*/  LDL.LU R5, [R1+0x244] ;  /* 0x0002440001057983 */ /* 0x000ea80000300800 */
[----:B------:R-:W2:Y:S04]  /*7d2d0*/  LDL.LU R6, [R1+0x248] ;  /* 0x0002480001067983 */ /* 0x000ea80000300800 */
[----:B------:R-:W2:Y:S01]  /*7d2e0*/  LDL.LU R7, [R1+0x24c] ;  /* 0x00024c0001077983 */ /* 0x000ea20000300800 */
[----:B------:R-:W-:-:S02]  /*7d2f0*/  IMAD R28, R28, 0x100, R26 ;  /* 0x000001001c1c7824 */ /* 0x000fc400078e021a */
[----:B------:R-:W-:Y:S02]  /*7d300*/  IMAD R29, R29, 0x100, R27 ;  /* 0x000001001d1d7824 */ /* 0x000fe400078e021b */
[----:B---3--:R-:W-:Y:S02]  /*7d310*/  IMAD R22, R22, 0x100, R24 ;  /* 0x0000010016167824 */ /* 0x008fe400078e0218 */
        /* <DEDUP_REMOVED lines=10> */
[----:B------:R-:W3:Y:S02]  /*7d3c0*/  LDL.LU R27, [R1+0x5550] ;  /* 0x00555000011b7983 */ /* 0x000ee40000300800 */
[----:B---3--:R-:W-:Y:S02]  /*7d3d0*/  HMMA.16816.F32 R12, R12, R2, R24 ;  /* 0x000000020c0c723c */ /* 0x008fe40000001818 */
[----:B------:R-:W3:Y:S04]  /*7d3e0*/  LDL.LU R26, [R1+0x15c8] ;  /* 0x0015c800011a7983 */ /* 0x000ee80000300800 */
[----:B------:R-:W3:-:S13]  /*7d3f0*/  LDL.LU R27, [R1+0x15c4] ;  /* 0x0015c400011b7983 */ /* 0x000eda0000300800 */
[----:B------:R0:W-:Y:S04]  /*7d400*/  STL.64 [R1+0x150], R12 ;  /* 0x0001500c01007387 */ /* 0x0001e80000100a00 */
[----:B------:R1:W-:Y:S04]  /*7d410*/  STL.64 [R1+0x158], R14 ;  /* 0x0001580e01007387 */ /* 0x0003e80000100a00 */
[----:B------:R-:W2:Y:S04]  /*7d420*/  LDL.LU R24, [R1+0x15d0] ;  /* 0x0015d00001187983 */ /* 0x000ea80000300800 */
[----:B------:R-:W2:Y:S01]  /*7d430*/  LDL.LU R25, [R1+0x15cc] ;  /* 0x0015cc0001197983 */ /* 0x000ea20000300800 */
[----:B0-----:R-:W-:-:S02]  /*7d440*/  F2FP.F16.E4M3.UNPACK_B R12, R22 ;  /* 0x00000016ff0c723e */ /* 0x001fc400020006ff */
[----:B------:R-:W-:Y:S02]  /*7d450*/  F2FP.F16.E4M3.UNPACK_B R13, R23 ;  /* 0x00000017ff0d723e */ /* 0x000fe400020006ff */
[----:B-1----:R-:W-:Y:S02]  /*7d460*/  F2FP.F16.E4M3.UNPACK_B R14, R28 ;  /* 0x0000001cff0e723e */ /* 0x002fe400020006ff */
[----:B------:R-:W-:Y:S01]  /*7d470*/  F2FP.F16.E4M3.UNPACK_B R15, R29 ;  /* 0x0000001dff0f723e */ /* 0x000fe200020006ff */
[----:B------:R-:W2:Y:S04]  /*7d480*/  LDL.LU R22, [R1+0x15bc] ;  /* 0x0015bc0001167983 */ /* 0x000ea80000300800 */
[----:B------:R-:W2:Y:S02]  /*7d490*/  LDL.LU R23, [R1+0x15c0] ;  /* 0x0015c00001177983 */ /* 0x000ea40000300800 */
        /* <DEDUP_REMOVED lines=43> */
[----:B---3--:R-:W-:Y:S01]  /*7d750*/  IMAD R23, R27, 0x100, R26 ;  /* 0x000001001b177824 */ /* 0x008fe200078e021a */
[----:B--2---:R-:W-:-:S15]  /*7d760*/  HMMA.16816.F32 R8, R12, R6, R8 ;  /* 0x000000060c08723c */ /* 0x004fde0000001808 */
[----:B------:R-:W-:-:S04]  /*7d770*/  NOP ;  /* 0x0000000000007918 */ /* 0x000fc80000000000 */
[----:B------:R-:W-:Y:S04]  /*7d780*/  STL.64 [R1+0x170], R8 ;  /* 0x0001700801007387 */ /* 0x000fe80000100a00 */
[----:B------:R4:W-:Y:S02]  /*7d790*/  STL.64 [R1+0x178], R10 ;  /* 0x0001780a01007387 */ /* 0x0009e40000100a00 */
[----:B----4-:R-:W-:Y:S02]  /*7d7a0*/  HMMA.16816.F32 R8, R12, R4, R16 ;  /* 0x000000040c08723c */ /* 0x010fe40000001810 */
[----:B------:R-:W-:Y:S04]  /*7d7b0*/  STL.64 [R1+0x54a0], R6 ;  /* 0x0054a00601007387 */ /* 0x000fe80000100a00 */
[----:B------:R-:W-:-:S13]  /*7d7c0*/  STL.64 [R1+0x5498], R4 ;  /* 0x0054980401007387 */ /* 0x000fda0000100a00 */
[----:B------:R-:W-:Y:S04]  /*7d7d0*/  STL.64 [R1+0x160], R8 ;  /* 0x0001600801007387 */ /* 0x000fe80000100a00 */
[----:B------:R-:W-:Y:S04]  /*7d7e0*/  STL.64 [R1+0x168], R10 ;  /* 0x0001680a01007387 */ /* 0x000fe80000100a00 */
[----:B------:R-:W2:Y:S04]  /*7d7f0*/  LDL.LU R26, [R1+0x15d8] ;  /* 0x0015d800011a7983 */ /* 0x000ea80000300800 */
[----:B------:R-:W2:Y:S04]  /*7d800*/  LDL.LU R27, [R1+0x15d4] ;  /* 0x0015d400011b7983 */ /* 0x000ea80000300800 */
[----:B------:R-:W-:Y:S04]  /*7d810*/  STL.64 [R1+0x54f8], R22 ;  /* 0x0054f81601007387 */ /* 0x000fe80000100a00 */
        /* <DEDUP_REMOVED lines=16> */
[----:B------:R-:W4:Y:S04]  /*7d920*/  LDL.LU R17, [R1+0x334] ;  /* 0x0003340001117983 */ /* 0x000f280000300800 */
[----:B------:R-:W4:Y:S04]  /*7d930*/  LDL.LU R18, [R1+0x338] ;  /* 0x0003380001127983 */ /* 0x000f280000300800 */
[----:B------:R-:W4:Y:S04]  /*7d940*/  LDL.LU R19, [R1+0x33c] ;  /* 0x00033c0001137983 */ /* 0x000f280000300800 */
[----:B--2---:R-:W-:Y:S04]  /*7d950*/  STL.64 [R1+0x54d0], R10 ;  /* 0x0054d00a01007387 */ /* 0x004fe80000100a00 */
[----:B------:R0:W-:Y:S01]  /*7d960*/  STL.64 [R1+0x54c8], R8 ;  /* 0x0054c80801007387 */ /* 0x0001e20000100a00 */
[----:B---3--:R-:W-:Y:S03]  /*7d970*/  HMMA.16816.F32 R12, R12, R2, R20 ;  /* 0x000000020c0c723c */ /* 0x008fe60000001814 */
[----:B0-----:R-:W2:Y:S04]  /*7d980*/  LDL.LU R8, [R1+0x320] ;  /* 0x0003200001087983 */ /* 0x001ea80000300800 */
[----:B------:R-:W2:Y:S04]  /*7d990*/  LDL.LU R9, [R1+0x324] ;  /* 0x0003240001097983 */ /* 0x000ea80000300800 */
        /* <DEDUP_REMOVED lines=8> */
[----:B------:R-:W2:Y:S04]  /*7da20*/  LDL.LU.64 R22, [R1+0x54f8] ;  /* 0x0054f80001167983 */ /* 0x000ea80000300a00 */
[----:B------:R-:W4:Y:S01]  /*7da30*/  LDL.LU.64 R20, [R1+0x54f0] ;  /* 0x0054f00001147983 */ /* 0x000f220000300a00 */
[----:B------:R-:W-:-:S02]  /*7da40*/  IMAD R24, R25, 0x100, R24 ;  /* 0x0000010019187824 */ /* 0x000fc400078e0218 */
[----:B------:R-:W-:Y:S01]  /*7da50*/  IMAD R25, R27, 0x100, R26 ;  /* 0x000001001b197824 */ /* 0x000fe200078e021a */
[----:B------:R-:W-:Y:S04]  /*7da60*/  STL.64 [R1+0x140], R12 ;  /* 0x0001400c01007387 */ /* 0x000fe80000100a00 */
[----:B------:R0:W-:Y:S01]  /*7da70*/  STL.64 [R1+0x148], R14 ;  /* 0x0001480e01007387 */ /* 0x0001e20000100a00 */
[----:B------:R-:W-:Y:S01]  /*7da80*/  IMAD.MOV.U32 R26, RZ, RZ, R0 ;  /* 0x000000ffff1a7224 */ /* 0x000fe200078e0000 */
[----:B0-----:R-:W-:Y:S02]  /*7da90*/  F2FP.F16.E4M3.UNPACK_B R14, R24 ;  /* 0x00000018ff0e723e */ /* 0x001fe400020006ff */
[----:B------:R-:W-:Y:S02]  /*7daa0*/  F2FP.F16.E4M3.UNPACK_B R15, R25 ;  /* 0x00000019ff0f723e */ /* 0x000fe400020006ff */
[----:B--2---:R-:W-:-:S02]  /*7dab0*/  F2FP.F16.E4M3.UNPACK_B R12, R22 ;  /* 0x00000016ff0c723e */ /* 0x004fc400020006ff */
[----:B------:R-:W-:Y:S01]  /*7dac0*/  F2FP.F16.E4M3.UNPACK_B R13, R23 ;  /* 0x00000017ff0d723e */ /* 0x000fe200020006ff */
[----:B------:R-:W2:Y:S04]  /*7dad0*/  LDL.LU R22, [R1+0x15f4] ;  /* 0x0015f40001167983 */ /* 0x000ea80000300800 */
[----:B------:R-:W2:Y:S04]  /*7dae0*/  LDL.LU R23, [R1+0x15f8] ;  /* 0x0015f80001177983 */ /* 0x000ea80000300800 */
        /* <DEDUP_REMOVED lines=10> */
[----:B------:R-:W-:Y:S04]  /*7db90*/  STL.64 [R1+0x130], R16 ;  /* 0x0001301001007387 */ /* 0x000fe80000100a00 */
[----:B------:R0:W-:Y:S04]  /*7dba0*/  STL.64 [R1+0x138], R18 ;  /* 0x0001381201007387 */ /* 0x0001e80000100a00 */
[----:B0-----:R-:W4:Y:S04]  /*7dbb0*/  LDL.LU.64 R18, [R1+0x54e0] ;  /* 0x0054e00001127983 */ /* 0x001f280000300a00 */
[----:B------:R-:W2:Y:S04]  /*7dbc0*/  LDL.LU.64 R16, [R1+0x54d8] ;  /* 0x0054d80001107983 */ /* 0x000ea80000300a00 */
[----:B------:R-:W2:Y:S04]  /*7dbd0*/  LDL.LU R20, [R1+0x15f0] ;  /* 0x0015f00001147983 */ /* 0x000ea80000300800 */
[----:B------:R-:W2:Y:S01]  /*7dbe0*/  LDL.LU R21, [R1+0x15ec] ;  /* 0x0015ec0001157983 */ /* 0x000ea20000300800 */
[----:B----4-:R-:W-:-:S15]  /*7dbf0*/  HMMA.16816.F32 R8, R12, R18, R8 ;  /* 0x000000120c08723c */ /* 0x010fde0000001808 */
[----:B------:R-:W-:-:S04]  /*7dc00*/  NOP ;  /* 0x0000000000007918 */ /* 0x000fc80000000000 */
[----:B------:R-:W-:Y:S04]  /*7dc10*/  STL.64 [R1+0xa0], R8 ;  /* 0x0000a00801007387 */ /* 0x000fe80000100a00 */
[----:B------:R0:W-:Y:S04]  /*7dc20*/  STL.64 [R1+0xa8], R10 ;  /* 0x0000a80a01007387 */ /* 0x0001e80000100a00 */
[----:B0-----:R-:W2:Y:S04]  /*7dc30*/  LDL.LU.64 R10, [R1+0x54d0] ;  /* 0x0054d000010a7983 */ /* 0x001ea80000300a00 */
[----:B------:R-:W2:Y:S04]  /*7dc40*/  LDL.LU.64 R8, [R1+0x54c8] ;  /* 0x0054c80001087983 */ /* 0x000ea80000300a00 */
[----:B------:R-:W4:Y:S04]  /*7dc50*/  LDL.LU R18, [R1+0x15e8] ;  /* 0x0015e80001127983 */ /* 0x000f280000300800 */
[----:B------:R-:W4:Y:S01]  /*7dc60*/  LDL.LU R19, [R1+0x15e4] ;  /* 0x0015e40001137983 */ /* 0x000f220000300800 */
[----:B--2---:R-:W-:-:S15]  /*7dc70*/  HMMA.16816.F32 R8, R12, R16, R8 ;  /* 0x000000100c08723c */ /* 0x004fde0000001808 */
[----:B------:R-:W-:-:S04]  /*7dc80*/  NOP ;  /* 0x0000000000007918 */ /* 0x000fc80000000000 */
[----:B------:R-:W-:Y:S04]  /*7dc90*/  STL.64 [R1+0x80], R8 ;  /* 0x0000800801007387 */ /* 0x000fe80000100a00 */
[----:B------:R0:W-:Y:S04]  /*7dca0*/  STL.64 [R1+0x88], R10 ;  /* 0x0000880a01007387 */ /* 0x0001e80000100a00 */
[----:B0-----:R-:W3:Y:S04]  /*7dcb0*/  LDL.LU.64 R10, [R1+0x54c0] ;  /* 0x0054c000010a7983 */ /* 0x001ee80000300a00 */
[----:B------:R-:W2:Y:S04]  /*7dcc0*/  LDL.LU.64 R8, [R1+0x54b8] ;  /* 0x0054b80001087983 */ /* 0x000ea80000300a00 */
[----:B------:R-:W2:Y:S04]  /*7dcd0*/  LDL.LU R16, [R1+0x15e0] ;  /* 0x0015e00001107983 */ /* 0x000ea80000300800 */
[----:B------:R-:W2:Y:S01]  /*7dce0*/  LDL.LU R17, [R1+0x15dc] ;  /* 0x0015dc0001117983 */ /* 0x000ea20000300800 */
[----:B------:R-:W-:Y:S01]  /*7dcf0*/  IMAD.MOV.U32 R27, RZ, RZ, R0 ;  /* 0x000000ffff1b7224 */ /* 0x000fe200078e0000 */
[----:B---3--:R-:W-:-:S15]  /*7dd00*/  HMMA.16816.F32 R4, R12, R10, R4 ;  /* 0x0000000a0c04723c */ /* 0x008fde0000001804 */
[----:B------:R-:W-:-:S04]  /*7dd10*/  NOP ;  /* 0x0000000000007918 */ /* 0x000fc80000000000 */
[----:B------:R-:W-:Y:S04]  /*7dd20*/  STL.64 [R1+0x60], R4 ;  /* 0x0000600401007387 */ /* 0x000fe80000100a00 */
[----:B------:R0:W-:Y:S01]  /*7dd30*/  STL [R1+0x68], R6 ;  /* 0x0000680601007387 */ /* 0x0001e20000100800 */
[----:B------:R-:W-:-:S03]  /*7dd40*/  IMAD.MOV.U32 R0, RZ, RZ, R7 ;  /* 0x000000ffff007224 */ /* 0x000fc600078e0007 */
[----:B0-----:R-:W2:Y:S04]  /*7dd50*/  LDL.LU.64 R6, [R1+0x54b0] ;  /* 0x0054b00001067983 */ /* 0x001ea80000300a00 */
[----:B------:R-:W2:Y:S04]  /*7dd60*/  LDL.LU.64 R4, [R1+0x54a8] ;  /* 0x0054a80001047983 */ /* 0x000ea80000300a00 */
[----:B------:R-:W-:Y:S01]  /*7dd70*/  STL [R1+0x4e60], R0 ;  /* 0x004e600001007387 */ /* 0x000fe20000100800 */
[----:B--2---:R-:W-:Y:S03]  /*7dd80*/  HMMA.16816.F32 R8, R12, R8, R4 ;  /* 0x000000080c08723c */ /* 0x004fe60000001804 */
[----:B------:R-:W2:Y:S04]  /*7dd90*/  LDL.LU.64 R6, [R1+0x54a0] ;  /* 0x0054a00001067983 */ /* 0x000ea80000300a00 */
[----:B------:R-:W3:-:S12]  /*7dda0*/  LDL.LU.64 R4, [R1+0x5498] ;  /* 0x0054980001047983 */ /* 0x000ed80000300a00 */
[----:B------:R0:W-:Y:S04]  /*7ddb0*/  STL.64 [R1+0x40], R8 ;  /* 0x0000400801007387 */ /* 0x0001e80000100a00 */
[----:B------:R1:W-:Y:S04]  /*7ddc0*/  STL.64 [R1+0x48], R10 ;  /* 0x0000480a01007387 */ /* 0x0003e80000100a00 */
[----:B0-----:R-:W3:Y:S04]  /*7ddd0*/  LDL.LU R8, [R1+0x2d0] ;  /* 0x0002d00001087983 */ /* 0x001ee80000300800 */
[----:B------:R-:W3:Y:S04]  /*7dde0*/  LDL.LU R9, [R1+0x2d4] ;  /* 0x0002d40001097983 */ /* 0x000ee80000300800 */
[----:B-1----:R-:W3:Y:S04]  /*7ddf0*/  LDL.LU R10, [R1+0x2d8] ;  /* 0x0002d800010a7983 */ /* 0x002ee80000300800 */
[----:B------:R-:W3:Y:S01]  /*7de00*/  LDL.LU R11, [R1+0x2dc] ;  /* 0x0002dc00010b7983 */ /* 0x000ee20000300800 */
[----:B--2---:R-:W-:-:S15]  /*7de10*/  HMMA.16816.F32 R24, R12, R6, R24 ;  /* 0x000000060c18723c */ /* 0x004fde0000001818 */
[----:B------:R-:W-:-:S04]  /*7de20*/  NOP ;  /* 0x0000000000007918 */ /* 0x000fc80000000000 */
[----:B------:R-:W-:Y:S04]  /*7de30*/  STL.64 [R1+0x20], R24 ;  /* 0x0000201801007387 */ /* 0x000fe80000100a00 */
[----:B------:R0:W-:Y:S01]  /*7de40*/  STL [R1+0x28], R26 ;  /* 0x0000281a01007387 */ /* 0x0001e20000100800 */
[----:B------:R-:W-:-:S03]  /*7de50*/  IMAD.MOV.U32 R0, RZ, RZ, R27 ;  /* 0x000000ffff007224 */ /* 0x000fc600078e001b */
[----:B0-----:R-:W2:Y:S04]  /*7de60*/  LDL.LU.64 R26, [R1+0x5490] ;  /* 0x00549000011a7983 */ /* 0x001ea80000300a00 */
[----:B------:R-:W2:Y:S01]  /*7de70*/  LDL.LU.64 R24, [R1+0x5488] ;  /* 0x0054880001187983 */ /* 0x000ea20000300a00 */
[----:B---3--:R-:W-:Y:S03]  /*7de80*/  HMMA.16816.F32 R8, R12, R4, R8 ;  /* 0x000000040c08723c */ /* 0x008fe60000001808 */
[----:B------:R-:W-:-:S15]  /*7de90*/  STL [R1+0x4ea8], R0 ;  /* 0x004ea80001007387 */ /* 0x000fde0000100800 */
[----:B------:R-:W-:Y:S01]  /*7dea0*/  NOP ;  /* 0x0000000000007918 */ /* 0x000fe20000000000 */
[----:B------:R-:W-:Y:S04]  /*7deb0*/  STL.64 [R1], R8 ;  /* 0x0000000801007387 */ /* 0x000fe80000100a00 */
[----:B------:R-:W-:Y:S01]  /*7dec0*/  STL.64 [R1+0x8], R10 ;  /* 0x0000080a01007387 */ /* 0x000fe20000100a00 */
[----:B--2---:R-:W-:-:S15]  /*7ded0*/  HMMA.16816.F32 R24, R12, R2, R24 ;  /* 0x000000020c18723c */ /* 0x004fde0000001818 */
[----:B------:R-:W-:-:S04]  /*7dee0*/  NOP ;  /* 0x0000000000007918 */ /* 0x000fc80000000000 */
[----:B------:R-:W-:Y:S04]  /*7def0*/  STL.64 [R1+0x4dc8], R26 ;  /* 0x004dc81a01007387 */ /* 0x000fe80000100a00 */
[----:B------:R0:W-:Y:S04]  /*7df00*/  STL.64 [R1+0x4dc0], R24 ;  /* 0x004dc01801007387 */ /* 0x0001e80000100a00 */
        /* <DEDUP_REMOVED lines=9> */
[----:B------:R-:W3:Y:S04]  /*7dfa0*/  LDL.LU R26, [R1+0x5b8] ;  /* 0x0005b800011a7983 */ /* 0x000ee80000300800 */
[----:B------:R-:W3:Y:S01]  /*7dfb0*/  LDL.LU R27, [R1+0x5bc] ;  /* 0x0005bc00011b7983 */ /* 0x000ee20000300800 */
[----:B------:R-:W-:-:S03]  /*7dfc0*/  F2FP.F16.E4M3.UNPACK_B R14, R6 ;  /* 0x00000006ff0e723e */ /* 0x000fc600020006ff */
[----:B------:R-:W2:Y:S04]  /*7dfd0*/  LDL.LU R9, [R1+0xdc4] ;  /* 0x000dc40001097983 */ /* 0x000ea80000300800 */
[----:B------:R-:W2:Y:S01]  /*7dfe0*/  LDL.LU R6, [R1+0xd90] ;  /* 0x000d900001067983 */ /* 0x000ea20000300800 */
[----:B----4-:R-:W-:Y:S02]  /*7dff0*/  IMAD R5, R19, 0x100, R18 ;  /* 0x0000010013057824 */ /* 0x010fe400078e0212 */
[----:B------:R-:W-:Y:S01]  /*7e000*/  IMAD R4, R17, 0x100, R16 ;  /* 0x0000010011047824 */ /* 0x000fe200078e0210 */
        /* <DEDUP_REMOVED lines=12> */
[----:B------:R-:W3:Y:S04]  /*7e0d0*/  LDL.LU R8, [R1+0xdc0] ;  /* 0x000dc00001087983 */ /* 0x000ee80000300800 */
        /* <DEDUP_REMOVED lines=18> */
[----:B------:R-:W3:Y:S01]  /*7e200*/  LDL.LU R27, [R1+0x55c] ;  /* 0x00055c00011b7983 */ /* 0x000ee20000300800 */
[----:B------:R-:W-:-:S02]  /*7e210*/  F2FP.F16.E4M3.UNPACK_B R12, R4 ;  /* 0x00000004ff0c723e */ /* 0x000fc400020006ff */
[----:B------:R-:W-:Y:S02]  /*7e220*/  F2FP.F16.E4M3.UNPACK_B R13, R5 ;  /* 0x00000005ff0d723e */ /* 0x000fe400020006ff */
[----:B------:R-:W-:Y:S02]  /*7e230*/  F2FP.F16.E4M3.UNPACK_B R15, R7 ;  /* 0x00000007ff0f723e */ /* 0x000fe400020006ff */
[----:B------:R-:W-:Y:S02]  /*7e240*/  F2FP.F16.E4M3.UNPACK_B R20, R29.H1 ;  /* 0x0000001dff14723e */ /* 0x000fe400030006ff */
[----:B------:R-:W-:-:S07]  /*7e250*/  F2FP.F16.E4M3.UNPACK_B R21, R28.H1 ;  /* 0x0000001cff15723e */ /* 0x000fce00030006ff */
[----:B--2---:R-:W-:Y:S01]  /*7e260*/  HMMA.16816.F32 R8, R12, R20, R8 ;  /* 0x000000140c08723c */ /* 0x004fe20000001808 */
[----:B---3--:R-:W-:Y:S04]  /*7e270*/  STL.64 [R1+0x5460], R26 ;  /* 0x0054601a01007387 */ /* 0x008fe80000100a00 */
        /* <DEDUP_REMOVED lines=18> */
[----:B------:R-:W3:Y:S01]  /*7e3a0*/  LDL.LU.64 R8, [R1+0x5478] ;  /* 0x0054780001087983 */ /* 0x000ee20000300a00 */
[----:B----4-:R-:W-:-:S02]  /*7e3b0*/  F2FP.F16.E4M3.UNPACK_B R18, R18.H1 ;  /* 0x00000012ff12723e */ /* 0x010fc400030006ff */
[----:B------:R-:W-:Y:S02]  /*7e3c0*/  F2FP.F16.E4M3.UNPACK_B R19, R19.H1 ;  /* 0x00000013ff13723e */ /* 0x000fe400030006ff */
[----:B------:R-:W-:Y:S02]  /*7e3d0*/  F2FP.F16.E4M3.UNPACK_B R16, R16.H1 ;  /* 0x00000010ff10723e */ /* 0x000fe400030006ff */
[----:B------:R-:W-:-:S07]  /*7e3e0*/  F2FP.F16.E4M3.UNPACK_B R17, R17.H1 ;  /* 0x00000011ff11723e */ /* 0x000fce00030006ff */
[C---:B--2---:R-:W-:Y:S08]  /*7e3f0*/  HMMA.16816.F32 R24, R12.reuse, R16, R24 ;  /* 0x000000100c18723c */ /* 0x044ff00000001818 */
        /* <DEDUP_REMOVED lines=9> */
[----:B------:R-:W4:Y:S04]  /*7e490*/  LDL.LU.64 R24, [R1+0x5458] ;  /* 0x0054580001187983 */ /* 0x000f280000300a00 */
[----:B------:R0:W-:Y:S04]  /*7e4a0*/  STL.64 [R1+0x5420], R18 ;  /* 0x0054201201007387 */ /* 0x0001e80000100a00 */
[----:B0-----:R-:W3:Y:S04]  /*7e4b0*/  LDL.LU R18, [R1+0x1608] ;  /* 0x0016080001127983 */ /* 0x001ee80000300800 */
[----:B------:R-:W3:Y:S04]  /*7e4c0*/  LDL.LU R19, [R1+0x1610] ;  /* 0x0016100001137983 */ /* 0x000ee80000300800 */
[----:B------:R0:W-:Y:S04]  /*7e4d0*/  STL.64 [R1+0x5418], R16 ;  /* 0x0054181001007387 */ /* 0x0001e80000100a00 */
[----:B0-----:R-:W3:Y:S01]  /*7e4e0*/  LDL.LU R17, [R1+0x1600] ;  /* 0x0016000001117983 */ /* 0x001ee20000300800 */
[----:B--2---:R-:W-:-:S02]  /*7e4f0*/  F2FP.F16.E4M3.UNPACK_B R10, R10.H1 ;  /* 0x0000000aff0a723e */ /* 0x004fc400030006ff */
[----:B------:R-:W-:-:S07]  /*7e500*/  F2FP.F16.E4M3.UNPACK_B R11, R11.H1 ;  /* 0x0000000bff0b723e */ /* 0x000fce00030006ff */
[----:B----4-:R-:W-:-:S15]  /*7e510*/  HMMA.16816.F32 R24, R12, R10, R24 ;  /* 0x0000000a0c18723c */ /* 0x010fde0000001818 */
[----:B------:R-:W-:-:S04]  /*7e520*/  NOP ;  /* 0x0000000000007918 */ /* 0x000fc80000000000 */
[----:B------:R-:W-:Y:S04]  /*7e530*/  STL.64 [R1+0x70], R24 ;  /* 0x0000701801007387 */ /* 0x000fe80000100a00 */
[----:B------:R0:W-:Y:S04]  /*7e540*/  STL.64 [R1+0x78], R26 ;  /* 0x0000781a01007387 */ /* 0x0001e80000100a00 */
[----:B0-----:R-:W2:Y:S04]  /*7e550*/  LDL.LU.64 R26, [R1+0x5450] ;  /* 0x00545000011a7983 */ /* 0x001ea80000300a00 */
[----:B------:R-:W2:Y:S01]  /*7e560*/  LDL.LU.64 R24, [R1+0x5448] ;  /* 0x0054480001187983 */ /* 0x000ea20000300a00 */
[----:B---3--:R-:W-:-:S02]  /*7e570*/  F2FP.F16.E4M3.UNPACK_B R8, R8.H1 ;  /* 0x00000008ff08723e */ /* 0x008fc400030006ff */
        /* <DEDUP_REMOVED lines=24> */
[----:B------:R-:W-:Y:S01]  /*7e700*/  F2FP.F16.E4M3.UNPACK_B R3, R3.H1 ;  /* 0x00000003ff03723e */ /* 0x000fe200030006ff */
[----:B------:R-:W-:Y:S04]  /*7e710*/  STL.64 [R1+0x53e0], R6 ;  /* 0x0053e00601007387 */ /* 0x000fe80000100a00 */
[----:B------:R2:W-:Y:S01]  /*7e720*/  STL.64 [R1+0x53d8], R4 ;  /* 0x0053d80401007387 */ /* 0x0005e20000100a00 */
[----:B---3--:R-:W-:-:S15]  /*7e730*/  HMMA.16816.F32 R8, R12, R4, R8 ;  /* 0x000000040c08723c */ /* 0x008fde0000001808 */
[----:B------:R-:W-:-:S04]  /*7e740*/  NOP ;  /* 0x0000000000007918 */ /* 0x000fc80000000000 */
        /* <DEDUP_REMOVED lines=125> */
[----:B------:R-:W3:Y:S01]  /*7ef20*/  LDL.LU R2, [R1+0x53b0] ;  /* 0x0053b00001027983 */ /* 0x000ee20000300800 */
[----:B------:R-:W-:-:S02]  /*7ef30*/  IMAD R28, R28, 0x100, R3 ;  /* 0x000001001c1c7824 */ /* 0x000fc400078e0203 */
[----:B---3--:R-:W-:Y:S02]  /*7ef40*/  IMAD R23, R23, 0x100, R2 ;  /* 0x0000010017177824 */ /* 0x008fe400078e0202 */
        /* <DEDUP_REMOVED lines=1154> */
[----:B------:R-:W-:Y:S04]  /*83770*/  STL [R1+0x4eb0], R2 ;  /* 0x004eb00201007387 */ /* 0x000fe80000100800 */
        /* <DEDUP_REMOVED lines=15> */
[----:B------:R-:W2:Y:S01]  /*83870*/  LDL.LU R2, [R1+0x17ac] ;  /* 0x0017ac0001027983 */ /* 0x000ea20000300800 */
        /* <DEDUP_REMOVED lines=117> */
[----:B------:R-:W-:-:S03]  /*83fd0*/  IMAD R29, R29, 0x100, R0 ;  /* 0x000001001d1d7824 */ /* 0x000fc600078e0200 */
[----:B------:R-:W3:Y:S01]  /*83fe0*/  LDL.LU R0, [R1+0x4ea8] ;  /* 0x004ea80001007983 */ /* 0x000ee20000300800 */
[----:B--2---:R-:W-:Y:S03]  /*83ff0*/  HMMA.16816.F32 R12, R12, R2, R24 ;  /* 0x000000020c0c723c */ /* 0x004fe60000001818 */
        /* <DEDUP_REMOVED lines=34> */
[C---:B----4-:R-:W-:Y:S03]  /*84220*/  HMMA.16816.F32 R20, R12.reuse, R10, R20 ;  /* 0x0000000a0c14723c */ /* 0x050fe60000001814 */
[----:B------:R-:W-:Y:S04]  /*84230*/  STL.64 [R1+0x4e18], R18 ;  /* 0x004e181201007387 */ /* 0x000fe80000100a00 */
[----:B------:R2:W-:Y:S04]  /*84240*/  STL.64 [R1+0x4e10], R16 ;  /* 0x004e101001007387 */ /* 0x0005e80000100a00 */
[----:B------:R-:W-:Y:S08]  /*84250*/  STL.64 [R1+0x4df8], R10 ;  /* 0x004df80a01007387 */ /* 0x000ff00000100a00 */
[----:B------:R-:W-:Y:S04]  /*84260*/  STL.64 [R1+0x8a0], R20 ;  /* 0x0008a01401007387 */ /* 0x000fe80000100a00 */
[----:B------:R-:W-:Y:S04]  /*84270*/  STL.64 [R1+0x8a8], R22 ;  /* 0x0008a81601007387 */ /* 0x000fe80000100a00 */
[----:B------:R0:W-:Y:S01]  /*84280*/  STL.64 [R1+0x4df0], R8 ;  /* 0x004df00801007387 */ /* 0x0001e20000100a00 */
[----:B--2---:R-:W-:Y:S01]  /*84290*/  HMMA.16816.F32 R16, R12, R8, R24 ;  /* 0x000000080c10723c */ /* 0x004fe20000001818 */
[----:B---3--:R-:W-:-:S15]  /*842a0*/  IMAD.MOV.U32 R27, RZ, RZ, R0 ;  /* 0x000000ffff1b7224 */ /* 0x008fde00078e0000 */
[----:B------:R-:W-:-:S03]  /*842b0*/  NOP ;  /* 0x0000000000007918 */ /* 0x000fc60000000000 */
[----:B------:R-:W-:Y:S04]  /*842c0*/  STL.64 [R1+0x890], R16 ;  /* 0x0008901001007387 */ /* 0x000fe80000100a00 */
[----:B------:R-:W-:Y:S04]  /*842d0*/  STL.64 [R1+0x898], R18 ;  /* 0x0008981201007387 */ /* 0x000fe80000100a00 */
        /* <DEDUP_REMOVED lines=55> */
[----:B------:R-:W2:Y:S01]  /*84650*/  LDL.LU R26, [R1+0x68] ;  /* 0x00006800011a7983 */ /* 0x000ea20000300800 */
[----:B----4-:R-:W-:-:S03]  /*84660*/  IMAD.MOV.U32 R27, RZ, RZ, R0 ;  /* 0x000000ffff1b7224 */ /* 0x010fc600078e0000 */
[----:B------:R-:W-:Y:S04]  /*84670*/  STL.64 [R1+0x880], R20 ;  /* 0x0008801401007387 */ /* 0x000fe80000100a00 */
[----:B------:R0:W-:Y:S01]  /*84680*/  STL [R1+0x888], R22 ;  /* 0x0008881601007387 */ /* 0x0001e20000100800 */
[----:B------:R-:W-:-:S03]  /*84690*/  IMAD.MOV.U32 R0, RZ, RZ, R23 ;  /* 0x000000ffff007224 */ /* 0x000fc600078e0017 */
[----:B0-----:R-:W3:Y:S04]  /*846a0*/  LDL.LU.64 R22, [R1+0x4e58] ;  /* 0x004e580001167983 */ /* 0x001ee80000300a00 */
[----:B------:R-:W3:Y:S04]  /*846b0*/  LDL.LU.64 R20, [R1+0x4e50] ;  /* 0x004e500001147983 */ /* 0x000ee80000300a00 */
[----:B------:R0:W-:Y:S04]  /*846c0*/  STL [R1+0x4850], R0 ;  /* 0x0048500001007387 */ /* 0x0001e80000100800 */
[----:B0-----:R-:W4:Y:S01]  /*846d0*/  LDL.LU R0, [R1+0x17f8] ;  /* 0x0017f80001007983 */ /* 0x001f220000300800 */
        /* <DEDUP_REMOVED lines=59> */
[----:B0-----:R-:W3:Y:S04]  /*84a90*/  LDL.LU R8, [R1] ;  /* 0x0000000001087983 */ /* 0x001ee80000300800 */
[----:B------:R-:W3:Y:S04]  /*84aa0*/  LDL.LU R9, [R1+0x4] ;  /* 0x0000040001097983 */ /* 0x000ee80000300800 */
[----:B-1----:R-:W3:Y:S04]  /*84ab0*/  LDL.LU R10, [R1+0x8] ;  /* 0x00000800010a7983 */ /* 0x002ee80000300800 */
[----:B------:R-:W3:Y:S01]  /*84ac0*/  LDL.LU R11, [R1+0xc] ;  /* 0x00000c00010b7983 */ /* 0x000ee20000300800 */
        /* <DEDUP_REMOVED lines=8> */
[----:B------:R-:W-:Y:S04]  /*84b50*/  STL.64 [R1], R8 ;  /* 0x0000000801007387 */ /* 0x000fe80000100a00 */
[----:B------:R-:W-:Y:S01]  /*84b60*/  STL.64 [R1+0x8], R10 ;  /* 0x0000080a01007387 */ /* 0x000fe20000100a00 */
[----:B--2---:R-:W-:-:S15]  /*84b70*/  HMMA.16816.F32 R24, R12, R2, R24 ;  /* 0x000000020c18723c */ /* 0x004fde0000001818 */
[----:B------:R-:W-:-:S04]  /*84b80*/  NOP ;  /* 0x0000000000007918 */ /* 0x000fc80000000000 */
[----:B------:R-:W-:Y:S04]  /*84b90*/  STL [R1+0x46e8], R27 ;  /* 0x0046e81b01007387 */ /* 0x000fe80000100800 */
[----:B------:R-:W-:Y:S04]  /*84ba0*/  STL [R1+0x4878], R26 ;  /* 0x0048781a01007387 */ /* 0x000fe80000100800 */
[----:B------:R0:W-:Y:S04]  /*84bb0*/  STL.64 [R1+0x4870], R24 ;  /* 0x0048701801007387 */ /* 0x0001e80000100a00 */
        /* <DEDUP_REMOVED lines=11> */
[----:B------:R-:W-:Y:S02]  /*84c70*/  IMAD R6, R23, 0x100, R28 ;  /* 0x0000010017067824 */ /* 0x000fe400078e021c */
[----:B----4-:R-:W-:Y:S01]  /*84c80*/  IMAD R7, R0, 0x100, R22 ;  /* 0x0000010000077824 */ /* 0x010fe200078e0216 */
[----:B------:R-:W4:Y:S04]  /*84c90*/  LDL R28, [R1+0xe08] ;  /* 0x000e0800011c7983 */ /* 0x000f280000100800 */
[----:B------:R-:W4:Y:S04]  /*84ca0*/  LDL R23, [R1+0xe0c] ;  /* 0x000e0c0001177983 */ /* 0x000f280000100800 */
        /* <DEDUP_REMOVED lines=9> */
[----:B------:R-:W-:Y:S01]  /*84d40*/  IMAD R5, R29, 0x100, R21 ;  /* 0x000001001d057824 */ /* 0x000fe200078e0215 */
[----:B------:R-:W-:-:S02]  /*84d50*/  F2FP.F16.E4M3.UNPACK_B R12, R4 ;  /* 0x00000004ff0c723e */ /* 0x000fc400020006ff */
        /* <DEDUP_REMOVED lines=9> */
[----:B----4-:R-:W-:Y:S02]  /*84df0*/  F2FP.F16.E4M3.UNPACK_B R20, R28 ;  /* 0x0000001cff14723e */ /* 0x010fe400020006ff */
[----:B------:R-:W-:Y:S01]  /*84e00*/  F2FP.F16.E4M3.UNPACK_B R21, R23 ;  /* 0x00000017ff15723e */ /* 0x000fe200020006ff */
        /* <DEDUP_REMOVED lines=35> */
[----:B---3--:R-:W-:-:S07]  /*85040*/  F2FP.F16.E4M3.UNPACK_B R17, R17 ;  /* 0x00000011ff11723e */ /* 0x008fce00020006ff */
        /* <DEDUP_REMOVED lines=12> */
[----:B----4-:R-:W-:-:S02]  /*85110*/  F2FP.F16.E4M3.UNPACK_B R10, R10 ;  /* 0x0000000aff0a723e */ /* 0x010fc400020006ff */
[----:B------:R-:W-:Y:S02]  /*85120*/  F2FP.F16.E4M3.UNPACK_B R11, R11 ;  /* 0x0000000bff0b723e */ /* 0x000fe400020006ff */
[----:B------:R-:W-:Y:S02]  /*85130*/  F2FP.F16.E4M3.UNPACK_B R8, R8 ;  /* 0x00000008ff08723e */ /* 0x000fe400020006ff */
[----:B------:R-:W-:-:S03]  /*85140*/  F2FP.F16.E4M3.UNPACK_B R9, R9 ;  /* 0x00000009ff09723e */ /* 0x000fc600020006ff */
[----:B------:R-:W-:-:S15]  /*85150*/  HMMA.16816.F32 R4, R12, R10, R4 ;  /* 0x0000000a0c04723c */ /* 0x000fde0000001804 */
[----:B------:R-:W-:-:S04]  /*85160*/  NOP ;  /* 0x0000000000007918 */ /* 0x000fc80000000000 */
[----:B------:R0:W-:Y:S04]  /*85170*/  STL.64 [R1+0x7a0], R4 ;  /* 0x0007a00401007387 */ /* 0x0001e80000100a00 */
[----:B------:R1:W-:Y:S04]  /*85180*/  STL.64 [R1+0x7a8], R6 ;  /* 0x0007a80601007387 */ /* 0x0003e80000100a00 */
[----:B------:R-:W-:Y:S04]  /*85190*/  STL.64 [R1+0x4d48], R10 ;  /* 0x004d480a01007387 */ /* 0x000fe80000100a00 */
[----:B------:R2:W-:Y:S01]  /*851a0*/  STL.64 [R1+0x4d40], R8 ;  /* 0x004d400801007387 */ /* 0x0005e20000100a00 */
[----:B0-----:R-:W-:Y:S01]  /*851b0*/  F2FP.F16.E4M3.UNPACK_B R4, R0 ;  /* 0x00000000ff04723e */ /* 0x001fe200020006ff */
[----:B---3--:R-:W-:-:S15]  /*851c0*/  HMMA.16816.F32 R16, R12, R8, R16 ;  /* 0x000000080c10723c */ /* 0x008fde0000001810 */
[----:B------:R-:W-:-:S04]  /*851d0*/  NOP ;  /* 0x0000000000007918 */ /* 0x000fc80000000000 */
[----:B------:R-:W-:Y:S04]  /*851e0*/  STL.64 [R1+0x790], R16 ;  /* 0x0007901001007387 */ /* 0x000fe80000100a00 */
[----:B------:R0:W-:Y:S04]  /*851f0*/  STL.64 [R1+0x798], R18 ;  /* 0x0007981201007387 */ /* 0x0001e80000100a00 */
[----:B------:R-:W3:Y:S01]  /*85200*/  LDL.LU R0, [R1+0x3c38] ;  /* 0x003c380001007983 */ /* 0x000ee20000300800 */
[----:B-1----:R-:W-:Y:S02]  /*85210*/  F2FP.F16.E4M3.UNPACK_B R6, R2 ;  /* 0x00000002ff06723e */ /* 0x002fe400020006ff */
[----:B------:R-:W-:-:S07]  /*85220*/  F2FP.F16.E4M3.UNPACK_B R7, R3 ;  /* 0x00000003ff07723e */ /* 0x000fce00020006ff */
[----:B--2---:R-:W-:Y:S01]  /*85230*/  HMMA.16816.F32 R8, R12, R6, R24 ;  /* 0x000000060c08723c */ /* 0x004fe20000001818 */
[----:B------:R-:W-:Y:S01]  /*85240*/  F2FP.F16.E4M3.UNPACK_B R5, R29 ;  /* 0x0000001dff05723e */ /* 0x000fe200020006ff */
[----:B---3--:R-:W-:-:S15]  /*85250*/  STL [R1+0x4d88], R0 ;  /* 0x004d880001007387 */ /* 0x008fde0000100800 */
[----:B------:R-:W-:Y:S02]  /*85260*/  NOP ;  /* 0x0000000000007918 */ /* 0x000fe40000000000 */
        /* <DEDUP_REMOVED lines=1279> */
[----:B0-----:R-:W2:Y:S04]  /*8a260*/  LDL.LU R26, [R1+0x4878] ;  /* 0x00487800011a7983 */ /* 0x001ea80000300800 */
[----:B------:R-:W4:Y:S04]  /*8a270*/  LDL.LU.64 R24, [R1+0x4870] ;  /* 0x0048700001187983 */ /* 0x000f280000300a00 */
[----:B------:R-:W-:Y:S04]  /*8a280*/  STL.64 [R1+0x4818], R10 ;  /* 0x0048180a01007387 */ /* 0x000fe80000100a00 */
[----:B------:R0:W-:Y:S04]  /*8a290*/  STL.64 [R1+0x4810], R8 ;  /* 0x0048100801007387 */ /* 0x0001e80000100a00 */
[----:B------:R-:W2:Y:S01]  /*8a2a0*/  LDL.LU R27, [R1+0x3db0] ;  /* 0x003db000011b7983 */ /* 0x000ea20000300800 */
[C---:B---3--:R-:W-:Y:S03]  /*8a2b0*/  HMMA.16816.F32 R16, R12.reuse, R6, R16 ;  /* 0x000000060c10723c */ /* 0x048fe60000001810 */
[----:B--2---:R-:W-:Y:S04]  /*8a2c0*/  STL.64 [R1+0x47e8], R26 ;  /* 0x0047e81a01007387 */ /* 0x004fe80000100a00 */
[----:B----4-:R-:W-:Y:S04]  /*8a2d0*/  STL.64 [R1+0x47e0], R24 ;  /* 0x0047e01801007387 */ /* 0x010fe80000100a00 */
[----:B0-----:R-:W2:Y:S08]  /*8a2e0*/  LDL.LU R8, [R1+0x920] ;  /* 0x0009200001087983 */ /* 0x001eb00000300800 */
        /* <DEDUP_REMOVED lines=56> */
[----:B----4-:R-:W-:-:S02]  /*8a670*/  IMAD R28, R28, 0x100, R3 ;  /* 0x000001001c1c7824 */ /* 0x010fc400078e0203 */
[----:B--2---:R-:W-:Y:S02]  /*8a680*/  IMAD R23, R23, 0x100, R2 ;  /* 0x0000010017177824 */ /* 0x004fe400078e0202 */
[----:B---3--:R-:W-:Y:S02]  /*8a690*/  IMAD R22, R22, 0x100, R21 ;  /* 0x0000010016167824 */ /* 0x008fe400078e0215 */
[----:B------:R-:W2:Y:S04]  /*8a6a0*/  LDL.LU R21, [R1+0x485c] ;  /* 0x00485c0001157983 */ /* 0x000ea80000300800 */
[----:B------:R-:W3:Y:S04]  /*8a6b0*/  LDL.LU R2, [R1+0x4858] ;  /* 0x0048580001027983 */ /* 0x000ee80000300800 */
[----:B------:R-:W3:Y:S01]  /*8a6c0*/  LDL.LU R3, [R1+0x4854] ;  /* 0x0048540001037983 */ /* 0x000ee20000300800 */
[----:B------:R-:W-:-:S03]  /*8a6d0*/  IMAD R29, R29, 0x100, R0 ;  /* 0x000001001d1d7824 */ /* 0x000fc600078e0200 */
[----:B------:R-:W4:Y:S01]  /*8a6e0*/  LDL.LU R0, [R1+0x4850] ;  /* 0x0048500001007983 */ /* 0x000f220000300800 */
[----:B---3--:R-:W-:Y:S03]  /*8a6f0*/  HMMA.16816.F32 R12, R12, R2, R8 ;  /* 0x000000020c0c723c */ /* 0x008fe60000001808 */
        /* <DEDUP_REMOVED lines=57> */
[----:B0-----:R-:W2:Y:S01]  /*8aa90*/  LDL.LU.64 R26, [R1+0x47e8] ;  /* 0x0047e800011a7983 */ /* 0x001ea20000300a00 */
[----:B---3--:R-:W-:Y:S03]  /*8aaa0*/  HMMA.16816.F32 R8, R12, R4, R8 ;  /* 0x000000040c08723c */ /* 0x008fe60000001808 */
[----:B------:R-:W3:Y:S01]  /*8aab0*/  LDL.LU.64 R24, [R1+0x47e0] ;  /* 0x0047e00001187983 */ /* 0x000ee20000300a00 */
[----:B------:R-:W-:-:S02]  /*8aac0*/  IMAD R22, R22, 0x100, R17 ;  /* 0x0000010016167824 */ /* 0x000fc400078e0211 */
[----:B------:R-:W-:Y:S01]  /*8aad0*/  IMAD R23, R23, 0x100, R18 ;  /* 0x0000010017177824 */ /* 0x000fe200078e0212 */
[----:B------:R-:W-:Y:S04]  /*8aae0*/  STL.64 [R1+0x4788], R6 ;  /* 0x0047880601007387 */ /* 0x000fe80000100a00 */
[----:B------:R-:W-:Y:S08]  /*8aaf0*/  STL.64 [R1+0x4780], R4 ;  /* 0x0047800401007387 */ /* 0x000ff00000100a00 */
[----:B------:R0:W-:Y:S04]  /*8ab00*/  STL.64 [R1+0x170], R8 ;  /* 0x0001700801007387 */ /* 0x0001e80000100a00 */
[----:B------:R1:W-:Y:S04]  /*8ab10*/  STL.64 [R1+0x178], R10 ;  /* 0x0001780a01007387 */ /* 0x0003e80000100a00 */
[----:B------:R-:W-:Y:S04]  /*8ab20*/  STL.64 [R1+0x47d8], R22 ;  /* 0x0047d81601007387 */ /* 0x000fe80000100a00 */
[----:B------:R0:W-:Y:S01]  /*8ab30*/  STL.64 [R1+0x47d0], R20 ;  /* 0x0047d01401007387 */ /* 0x0001e20000100a00 */
[----:B--2---:R-:W-:-:S03]  /*8ab40*/  IMAD R28, R27, 0x100, R28 ;  /* 0x000001001b1c7824 */ /* 0x004fc600078e021c */
[----:B------:R-:W2:Y:S04]  /*8ab50*/  LDL.LU R27, [R1+0x3dd8] ;  /* 0x003dd800011b7983 */ /* 0x000ea80000300800 */
[----:B--2---:R-:W-:Y:S04]  /*8ab60*/  STL.64 [R1+0x4768], R26 ;  /* 0x0047681a01007387 */ /* 0x004fe80000100a00 */
[----:B---3--:R-:W-:Y:S04]  /*8ab70*/  STL.64 [R1+0x4760], R24 ;  /* 0x0047601801007387 */ /* 0x008fe80000100a00 */
[----:B0-----:R-:W2:Y:S04]  /*8ab80*/  LDL.LU R8, [R1+0x8b0] ;  /* 0x0008b00001087983 */ /* 0x001ea80000300800 */
[----:B------:R-:W2:Y:S04]  /*8ab90*/  LDL.LU R9, [R1+0x8b4] ;  /* 0x0008b40001097983 */ /* 0x000ea80000300800 */
[----:B-1----:R-:W3:Y:S04]  /*8aba0*/  LDL.LU R10, [R1+0x8b8] ;  /* 0x0008b800010a7983 */ /* 0x002ee80000300800 */
[----:B------:R-:W3:Y:S04]  /*8abb0*/  LDL.LU R11, [R1+0x8bc] ;  /* 0x0008bc00010b7983 */ /* 0x000ee80000300800 */
[----:B------:R-:W2:Y:S04]  /*8abc0*/  LDL.LU R20, [R1+0x150] ;  /* 0x0001500001147983 */ /* 0x000ea80000300800 */
[----:B------:R-:W4:Y:S04]  /*8abd0*/  LDL.LU R21, [R1+0x154] ;  /* 0x0001540001157983 */ /* 0x000f280000300800 */
[----:B------:R-:W4:Y:S04]  /*8abe0*/  LDL.LU R22, [R1+0x158] ;  /* 0x0001580001167983 */ /* 0x000f280000300800 */
[----:B------:R-:W4:Y:S04]  /*8abf0*/  LDL.LU R23, [R1+0x15c] ;  /* 0x00015c0001177983 */ /* 0x000f280000300800 */
[----:B------:R-:W4:Y:S04]  /*8ac00*/  LDL.LU R16, [R1+0x8d0] ;  /* 0x0008d00001107983 */ /* 0x000f280000300800 */
[----:B------:R-:W4:Y:S01]  /*8ac10*/  LDL.LU R17, [R1+0x8d4] ;  /* 0x0008d40001117983 */ /* 0x000f220000300800 */
[----:B------:R-:W-:-:S03]  /*8ac20*/  IMAD R29, R29, 0x100, R19 ;  /* 0x000001001d1d7824 */ /* 0x000fc600078e0213 */
        /* <DEDUP_REMOVED lines=27> */
[----:B------:R-:W3:Y:S04]  /*8ade0*/  LDL.LU R26, [R1+0x888] ;  /* 0x00088800011a7983 */ /* 0x000ee80000300800 */
[----:B------:R-:W4:Y:S04]  /*8adf0*/  LDL.LU.64 R22, [R1+0x47d8] ;  /* 0x0047d80001167983 */ /* 0x000f280000300a00 */
[----:B------:R-:W2:Y:S04]  /*8ae00*/  LDL.LU.64 R20, [R1+0x47d0] ;  /* 0x0047d00001147983 */ /* 0x000ea80000300a00 */
[----:B------:R-:W-:Y:S04]  /*8ae10*/  STL.64 [R1+0x80], R12 ;  /* 0x0000800c01007387 */ /* 0x000fe80000100a00 */
[----:B------:R0:W-:Y:S02]  /*8ae20*/  STL.64 [R1+0x88], R14 ;  /* 0x0000880e01007387 */ /* 0x0001e40000100a00 */
[----:B0-----:R-:W-:-:S02]  /*8ae30*/  F2FP.F16.E4M3.UNPACK_B R14, R28 ;  /* 0x0000001cff0e723e */ /* 0x001fc400020006ff */
[----:B------:R-:W-:Y:S02]  /*8ae40*/  F2FP.F16.E4M3.UNPACK_B R15, R29 ;  /* 0x0000001dff0f723e */ /* 0x000fe400020006ff */
[----:B----4-:R-:W-:Y:S02]  /*8ae50*/  F2FP.F16.E4M3.UNPACK_B R12, R22 ;  /* 0x00000016ff0c723e */ /* 0x010fe400020006ff */
        /* <DEDUP_REMOVED lines=11> */
[----:B------:R-:W-:Y:S01]  /*8af10*/  IMAD.MOV.U32 R27, RZ, RZ, R0 ;  /* 0x000000ffff1b7224 */ /* 0x000fe200078e0000 */
[----:B--2---:R-:W-:-:S15]  /*8af20*/  HMMA.16816.F32 R8, R12, R18, R8 ;  /* 0x000000120c08723c */ /* 0x004fde0000001808 */
[----:B------:R-:W-:-:S04]  /*8af30*/  NOP ;  /* 0x0000000000007918 */ /* 0x000fc80000000000 */
[----:B------:R-:W-:Y:S04]  /*8af40*/  STL.64 [R1+0x150], R8 ;  /* 0x0001500801007387 */ /* 0x000fe80000100a00 */
[----:B------:R0:W-:Y:S01]  /*8af50*/  STL [R1+0x158], R10 ;  /* 0x0001580a01007387 */ /* 0x0001e20000100800 */
[----:B------:R-:W-:-:S03]  /*8af60*/  IMAD.MOV.U32 R0, RZ, RZ, R11 ;  /* 0x000000ffff007224 */ /* 0x000fc600078e000b */
[----:B0-----:R-:W3:Y:S04]  /*8af70*/  LDL.LU.64 R10, [R1+0x47b8] ;  /* 0x0047b800010a7983 */ /* 0x001ee80000300a00 */
[----:B------:R-:W3:Y:S04]  /*8af80*/  LDL.LU.64 R8, [R1+0x47b0] ;  /* 0x0047b00001087983 */ /* 0x000ee80000300a00 */
[----:B------:R-:W-:Y:S01]  /*8af90*/  STL [R1+0x40f0], R0 ;  /* 0x0040f00001007387 */ /* 0x000fe20000100800 */
        /* <DEDUP_REMOVED lines=15> */
[----:B------:R0:W-:Y:S01]  /*8b090*/  STL [R1+0x138], R6 ;  /* 0x0001380601007387 */ /* 0x0001e20000100800 */
[----:B------:R-:W-:-:S03]  /*8b0a0*/  IMAD.MOV.U32 R0, RZ, RZ, R7 ;  /* 0x000000ffff007224 */ /* 0x000fc600078e0007 */
[----:B0-----:R-:W3:Y:S04]  /*8b0b0*/  LDL.LU.64 R6, [R1+0x4798] ;  /* 0x0047980001067983 */ /* 0x001ee80000300a00 */
[----:B------:R-:W3:Y:S04]  /*8b0c0*/  LDL.LU.64 R4, [R1+0x4790] ;  /* 0x0047900001047983 */ /* 0x000ee80000300a00 */
[----:B------:R0:W-:Y:S04]  /*8b0d0*/  STL [R1+0x41e0], R0 ;  /* 0x0041e00001007387 */ /* 0x0001e80000100800 */
[----:B0-----:R-:W2:Y:S01]  /*8b0e0*/  LDL.LU R0, [R1+0x3dd4] ;  /* 0x003dd40001007983 */ /* 0x001ea20000300800 */
[----:B---3--:R-:W-:-:S15]  /*8b0f0*/  HMMA.16816.F32 R4, R12, R8, R4 ;  /* 0x000000080c04723c */ /* 0x008fde0000001804 */
[----:B------:R-:W-:-:S04]  /*8b100*/  NOP ;  /* 0x0000000000007918 */ /* 0x000fc80000000000 */
[----:B------:R-:W-:Y:S04]  /*8b110*/  STL.64 [R1+0x120], R4 ;  /* 0x0001200401007387 */ /* 0x000fe80000100a00 */
[----:B------:R0:W-:Y:S04]  /*8b120*/  STL.64 [R1+0x128], R6 ;  /* 0x0001280601007387 */ /* 0x0001e80000100a00 */
[----:B0-----:R-:W3:Y:S04]  /*8b130*/  LDL.LU.64 R6, [R1+0x4788] ;  /* 0x0047880001067983 */ /* 0x001ee80000300a00 */
[----:B------:R-:W2:Y:S04]  /*8b140*/  LDL.LU.64 R4, [R1+0x4780] ;  /* 0x0047800001047983 */ /* 0x000ea80000300a00 */
[----:B------:R0:W-:Y:S04]  /*8b150*/  STL.64 [R1+0x4738], R10 ;  /* 0x0047380a01007387 */ /* 0x0001e80000100a00 */
[----:B0-----:R-:W4:Y:S04]  /*8b160*/  LDL.LU R10, [R1+0x3dc4] ;  /* 0x003dc400010a7983 */ /* 0x001f280000300800 */
[----:B------:R-:W2:Y:S04]  /*8b170*/  LDL.LU R11, [R1+0x3dcc] ;  /* 0x003dcc00010b7983 */ /* 0x000ea80000300800 */
[----:B------:R-:W-:Y:S01]  /*8b180*/  STL.64 [R1+0x4730], R8 ;  /* 0x0047300801007387 */ /* 0x000fe20000100a00 */
[----:B---3--:R-:W-:-:S15]  /*8b190*/  HMMA.16816.F32 R24, R12, R6, R24 ;  /* 0x000000060c18723c */ /* 0x008fde0000001818 */
[----:B------:R-:W-:-:S04]  /*8b1a0*/  NOP ;  /* 0x0000000000007918 */ /* 0x000fc80000000000 */
[----:B------:R-:W-:Y:S04]  /*8b1b0*/  STL.64 [R1+0x110], R24 ;  /* 0x0001101801007387 */ /* 0x000fe80000100a00 */
[----:B------:R0:W-:Y:S04]  /*8b1c0*/  STL.64 [R1+0x118], R26 ;  /* 0x0001181a01007387 */ /* 0x0001e80000100a00 */
[----:B0-----:R-:W3:Y:S04]  /*8b1d0*/  LDL.LU.64 R26, [R1+0x4778] ;  /* 0x00477800011a7983 */ /* 0x001ee80000300a00 */
[----:B------:R-:W3:Y:S01]  /*8b1e0*/  LDL.LU.64 R24, [R1+0x4770] ;  /* 0x0047700001187983 */ /* 0x000ee20000300a00 */
[----:B----4-:R-:W-:-:S02]  /*8b1f0*/  IMAD R22, R22, 0x100, R10 ;  /* 0x0000010016167824 */ /* 0x010fc400078e020a */
[----:B--2---:R-:W-:Y:S02]  /*8b200*/  IMAD R23, R23, 0x100, R11 ;  /* 0x0000010017177824 */ /* 0x004fe400078e020b */
        /* <DEDUP_REMOVED lines=10> */
[----:B------:R0:W-:Y:S04]  /*8b2b0*/  STL.64 [R1+0x70], R8 ;  /* 0x0000700801007387 */ /* 0x0001e80000100a00 */
[----:B------:R1:W-:Y:S04]  /*8b2c0*/  STL.64 [R1+0x78], R10 ;  /* 0x0000780a01007387 */ /* 0x0003e80000100a00 */
        /* <DEDUP_REMOVED lines=9> */
[----:B-1----:R-:W3:Y:S04]  /*8b360*/  LDL.LU R10, [R1+0x828] ;  /* 0x00082800010a7983 */ /* 0x002ee80000300800 */
[----:B------:R-:W3:Y:S01]  /*8b370*/  LDL.LU R11, [R1+0x82c] ;  /* 0x00082c00010b7983 */ /* 0x000ee20000300800 */
[----:B--2---:R-:W-:-:S03]  /*8b380*/  IMAD R29, R27, 0x100, R29 ;  /* 0x000001001b1d7824 */ /* 0x004fc600078e021d */
[----:B---3--:R-:W-:Y:S04]  /*8b390*/  STL.64 [R1+0x4748], R10 ;  /* 0x0047480a01007387 */ /* 0x008fe80000100a00 */
        /* <DEDUP_REMOVED lines=11> */
[----:B------:R-:W4:Y:S01]  /*8b450*/  LDL.LU R27, [R1+0x3de4] ;  /* 0x003de400011b7983 */ /* 0x000f220000300800 */
[----:B------:R-:W-:-:S03]  /*8b460*/  IMAD R28, R28, 0x100, R0 ;  /* 0x000001001c1c7824 */ /* 0x000fc600078e0200 */
[----:B----4-:R-:W-:Y:S04]  /*8b470*/  STL.64 [R1+0x46f8], R26 ;  /* 0x0046f81a01007387 */ /* 0x010fe80000100a00 */
[----:B------:R0:W-:Y:S04]  /*8b480*/  STL.64 [R1+0x46f0], R24 ;  /* 0x0046f01801007387 */ /* 0x0001e80000100a00 */
[----:B0-----:R-:W4:Y:S04]  /*8b490*/  LDL.LU R24, [R1] ;  /* 0x0000000001187983 */ /* 0x001f280000300800 */
[----:B------:R-:W4:Y:S04]  /*8b4a0*/  LDL.LU R25, [R1+0x4] ;  /* 0x0000040001197983 */ /* 0x000f280000300800 */
[----:B------:R-:W2:Y:S04]  /*8b4b0*/  LDL.LU R26, [R1+0x8] ;  /* 0x00000800011a7983 */ /* 0x000ea80000300800 */
[----:B------:R-:W2:Y:S01]  /*8b4c0*/  LDL.LU R27, [R1+0xc] ;  /* 0x00000c00011b7983 */ /* 0x000ea20000300800 */
[----:B------:R-:W-:-:S02]  /*8b4d0*/  F2FP.F16.E4M3.UNPACK_B R12, R22 ;  /* 0x00000016ff0c723e */ /* 0x000fc400020006ff */
[----:B------:R-:W-:Y:S02]  /*8b4e0*/  F2FP.F16.E4M3.UNPACK_B R13, R23 ;  /* 0x00000017ff0d723e */ /* 0x000fe400020006ff */
[----:B------:R-:W-:Y:S02]  /*8b4f0*/  F2FP.F16.E4M3.UNPACK_B R14, R28 ;  /* 0x0000001cff0e723e */ /* 0x000fe400020006ff */
[----:B------:R-:W-:-:S07]  /*8b500*/  F2FP.F16.E4M3.UNPACK_B R15, R29 ;  /* 0x0000001dff0f723e */ /* 0x000fce00020006ff */
[C---:B------:R-:W-:Y:S01]  /*8b510*/  HMMA.16816.F32 R20, R12.reuse, R20, R16 ;  /* 0x000000140c14723c */ /* 0x040fe20000001810 */
[----:B--2---:R-:W-:Y:S04]  /*8b520*/  STL.64 [R1+0x4708], R26 ;  /* 0x0047081a01007387 */ /* 0x004fe80000100a00 */
[----:B----4-:R0:W-:Y:S04]  /*8b530*/  STL.64 [R1+0x4700], R24 ;  /* 0x0047001801007387 */ /* 0x0101e80000100a00 */
[----:B0-----:R-:W2:Y:S04]  /*8b540*/  LDL.LU R24, [R1+0x7e0] ;  /* 0x0007e00001187983 */ /* 0x001ea80000300800 */
[----:B------:R-:W2:Y:S04]  /*8b550*/  LDL.LU R25, [R1+0x7e4] ;  /* 0x0007e40001197983 */ /* 0x000ea80000300800 */
[----:B------:R-:W2:Y:S04]  /*8b560*/  LDL.LU R26, [R1+0x7e8] ;  /* 0x0007e800011a7983 */ /* 0x000ea80000300800 */
[----:B------:R-:W2:Y:S04]  /*8b570*/  LDL.LU R27, [R1+0x7ec] ;  /* 0x0007ec00011b7983 */ /* 0x000ea80000300800 */
[----:B------:R-:W4:Y:S04]  /*8b580*/  LDL.LU.64 R18, [R1+0x4758] ;  /* 0x0047580001127983 */ /* 0x000f280000300a00 */
[----:B------:R-:W2:Y:S04]  /*8b590*/  LDL.LU.64 R16, [R1+0x4750] ;  /* 0x0047500001107983 */ /* 0x000ea80000300a00 */
[----:B------:R0:W-:Y:S04]  /*8b5a0*/  STL.64 [R1+0x60], R20 ;  /* 0x0000601401007387 */ /* 0x0001e80000100a00 */
[----:B------:R-:W-:Y:S04]  /*8b5b0*/  STL.64 [R1+0x68], R22 ;  /* 0x0000681601007387 */ /* 0x000fe80000100a00 */
[----:B0-----:R-:W2:Y:S04]  /*8b5c0*/  LDL.LU R20, [R1+0xe08] ;  /* 0x000e080001147983 */ /* 0x001ea80000300800 */
        /* <DEDUP_REMOVED lines=16> */
[----:B------:R-:W2:Y:S04]  /*8b6d0*/  LDL.LU.64 R8, [R1+0x4730] ;  /* 0x0047300001087983 */ /* 0x000ea80000300a00 */
[----:B------:R-:W2:Y:S04]  /*8b6e0*/  LDL.LU R16, [R1+0x3df0] ;  /* 0x003df00001107983 */ /* 0x000ea80000300800 */
        /* <DEDUP_REMOVED lines=12> */
[----:B------:R-:W3:-:S13]  /*8b7b0*/  LDL.LU.64 R4, [R1+0x4710] ;  /* 0x0047100001047983 */ /* 0x000eda0000300a00 */
        /* <DEDUP_REMOVED lines=16> */
[----:B------:R-:W-:Y:S04]  /*8b8c0*/  STL.64 [R1], R24 ;  /* 0x0000001801007387 */ /* 0x000fe80000100a00 */
[----:B------:R0:W-:Y:S04]  /*8b8d0*/  STL.64 [R1+0x8], R26 ;  /* 0x0000081a01007387 */ /* 0x0001e80000100a00 */
[----:B0-----:R-:W3:Y:S04]  /*8b8e0*/  LDL.LU.64 R26, [R1+0x46f8] ;  /* 0x0046f800011a7983 */ /* 0x001ee80000300a00 */
[----:B------:R-:W2:Y:S04]  /*8b8f0*/  LDL.LU.64 R24, [R1+0x46f0] ;  /* 0x0046f00001187983 */ /* 0x000ea80000300a00 */
[----:B------:R-:W3:Y:S04]  /*8b900*/  LDL.LU R4, [R1+0x3de0] ;  /* 0x003de00001047983 */ /* 0x000ee80000300800 */
[----:B------:R-:W2:Y:S01]  /*8b910*/  LDL.LU R5, [R1+0x3dec] ;  /* 0x003dec0001057983 */ /* 0x000ea20000300800 */
[----:B---3--:R-:W-:-:S03]  /*8b920*/  IMAD R4, R4, 0x100, R27 ;  /* 0x0000010004047824 */ /* 0x008fc600078e021b */
[----:B------:R-:W3:Y:S01]  /*8b930*/  LDL.LU R27, [R1+0x46e8] ;  /* 0x0046e800011b7983 */ /* 0x000ee20000300800 */
[----:B--2---:R-:W-:Y:S02]  /*8b940*/  IMAD R5, R6, 0x100, R5 ;  /* 0x0000010006057824 */ /* 0x004fe400078e0205 */
[----:B------:R-:W-:Y:S02]  /*8b950*/  IMAD R6, R16, 0x100, R7 ;  /* 0x0000010010067824 */ /* 0x000fe400078e0207 */
[----:B----4-:R-:W-:Y:S01]  /*8b960*/  IMAD R7, R18, 0x100, R17 ;  /* 0x0000010012077824 */ /* 0x010fe200078e0211 */
[----:B---3--:R-:W-:Y:S01]  /*8b970*/  HMMA.16816.F32 R24, R12, R2, R24 ;  /* 0x000000020c18723c */ /* 0x008fe20000001818 */
[----:B------:R-:W-:Y:S02]  /*8b980*/  F2FP.F16.E4M3.UNPACK_B R12, R4 ;  /* 0x00000004ff0c723e */ /* 0x000fe400020006ff */
[----:B------:R-:W-:Y:S02]  /*8b990*/  F2FP.F16.E4M3.UNPACK_B R13, R5 ;  /* 0x00000005ff0d723e */ /* 0x000fe400020006ff */
[----:B------:R-:W-:-:S02]  /*8b9a0*/  F2FP.F16.E4M3.UNPACK_B R14, R6 ;  /* 0x00000006ff0e723e */ /* 0x000fc400020006ff */
[----:B------:R-:W-:-:S12]  /*8b9b0*/  F2FP.F16.E4M3.UNPACK_B R15, R7 ;  /* 0x00000007ff0f723e */ /* 0x000fd800020006ff */
        /* <DEDUP_REMOVED lines=9> */
[----:B------:R-:W3:Y:S01]  /*8ba50*/  LDL.LU R7, [R1+0x7dc] ;  /* 0x0007dc0001077983 */ /* 0x000ee20000300800 */
[----:B------:R-:W-:-:S02]  /*8ba60*/  F2FP.F16.E4M3.UNPACK_B R20, R20.H1 ;  /* 0x00000014ff14723e */ /* 0x000fc400030006ff */
[----:B------:R-:W-:Y:S02]  /*8ba70*/  F2FP.F16.E4M3.UNPACK_B R21, R21.H1 ;  /* 0x00000015ff15723e */ /* 0x000fe400030006ff */
[----:B------:R-:W-:Y:S02]  /*8ba80*/  F2FP.F16.E4M3.UNPACK_B R18, R19.H1 ;  /* 0x00000013ff12723e */ /* 0x000fe400030006ff */
[----:B------:R-:W-:Y:S01]  /*8ba90*/  F2FP.F16.E4M3.UNPACK_B R19, R29.H1 ;  /* 0x0000001dff13723e */ /* 0x000fe200030006ff */
[----:B------:R-:W-:Y:S04]  /*8baa0*/  STL [R1+0x469c], R20 ;  /* 0x00469c1401007387 */ /* 0x000fe80000100800 */
[----:B------:R-:W-:Y:S01]  /*8bab0*/  STL [R1+0x4698], R21 ;  /* 0x0046981501007387 */ /* 0x000fe20000100800 */
[----:B------:R-:W-:-:S02]  /*8bac0*/  F2FP.F16.E4M3.UNPACK_B R16, R28.H1 ;  /* 0x0000001cff10723e */ /* 0x000fc400030006ff */
[----:B------:R-:W-:Y:S01]  /*8bad0*/  F2FP.F16.E4M3.UNPACK_B R17, R23.H1 ;  /* 0x00000017ff11723e */ /* 0x000fe200030006ff */
[----:B---3--:R-:W-:-:S15]  /*8bae0*/  HMMA.16816.F32 R4, R12, R20, R4 ;  /* 0x000000140c04723c */ /* 0x008fde0000001804 */
[----:B------:R-:W-:-:S04]  /*8baf0*/  NOP ;  /* 0x0000000000007918 */ /* 0x000fc80000000000 */
[----:B------:R-:W-:Y:S04]  /*8bb00*/  STL.64 [R1+0x7d0], R4 ;  /* 0x0007d00401007387 */ /* 0x000fe80000100a00 */
[----:B------:R0:W-:Y:S02]  /*8bb10*/  STL.64 [R1+0x7d8], R6 ;  /* 0x0007d80601007387 */ /* 0x0001e40000100a00 */
[----:B0-----:R-:W-:-:S15]  /*8bb20*/  HMMA.16816.F32 R4, R12, R18, R8 ;  /* 0x000000120c04723c */ /* 0x001fde0000001808 */
[----:B------:R-:W-:-:S04]  /*8bb30*/  NOP ;  /* 0x0000000000007918 */ /* 0x000fc80000000000 */
[----:B------:R-:W-:Y:S04]  /*8bb40*/  STL.64 [R1+0x7c0], R4 ;  /* 0x0007c00401007387 */ /* 0x000fe80000100a00 */
[----:B------:R2:W-:Y:S02]  /*8bb50*/  STL.64 [R1+0x7c8], R6 ;  /* 0x0007c80601007387 */ /* 0x0005e40000100a00 */
[----:B--2---:R-:W-:Y:S02]  /*8bb60*/  HMMA.16816.F32 R4, R12, R16, R24 ;  /* 0x000000100c04723c */ /* 0x004fe40000001818 */
[----:B------:R-:W-:Y:S04]  /*8bb70*/  STL.64 [R1+0x4680], R18 ;  /* 0x0046801201007387 */ /* 0x000fe80000100a00 */
[----:B------:R0:W-:Y:S01]  /*8bb80*/  STL.64 [R1+0x4678], R16 ;  /* 0x0046781001007387 */ /* 0x0001e20000100a00 */
[----:B------:R-:W-:-:S12]  /*8bb90*/  F2FP.F16.E4M3.UNPACK_B R10, R22.H1 ;  /* 0x00000016ff0a723e */ /* 0x000fd800030006ff */
[----:B------:R1:W-:Y:S04]  /*8bba0*/  STL.64 [R1+0x7e0], R4 ;  /* 0x0007e00401007387 */ /* 0x0003e80000100a00 */
[----:B------:R-:W-:Y:S04]  /*8bbb0*/  STL.64 [R1+0x7e8], R6 ;  /* 0x0007e80601007387 */ /* 0x000fe80000100a00 */
[----:B0-----:R-:W2:Y:S04]  /*8bbc0*/  LDL.LU R16, [R1+0x770] ;  /* 0x0007700001107983 */ /* 0x001ea80000300800 */
[----:B------:R-:W2:Y:S04]  /*8bbd0*/  LDL.LU R17, [R1+0x774] ;  /* 0x0007740001117983 */ /* 0x000ea80000300800 */
[----:B------:R-:W3:Y:S04]  /*8bbe0*/  LDL.LU R18, [R1+0x778] ;  /* 0x0007780001127983 */ /* 0x000ee80000300800 */
[----:B------:R-:W3:Y:S04]  /*8bbf0*/  LDL.LU R19, [R1+0x77c] ;  /* 0x00077c0001137983 */ /* 0x000ee80000300800 */
[----:B-1----:R-:W4:Y:S04]  /*8bc00*/  LDL.LU R5, [R1+0xdbc] ;  /* 0x000dbc0001057983 */ /* 0x002f280000300800 */
[----:B------:R-:W2:Y:S04]  /*8bc10*/  LDL.LU R2, [R1+0xda8] ;  /* 0x000da80001027983 */ /* 0x000ea80000300800 */
[----:B------:R-:W2:Y:S04]  /*8bc20*/  LDL.LU R3, [R1+0xdac] ;  /* 0x000dac0001037983 */ /* 0x000ea80000300800 */
[----:B------:R-:W2:Y:S04]  /*8bc30*/  LDL.LU R22, [R1+0x3e00] ;  /* 0x003e000001167983 */ /* 0x000ea80000300800 */
[----:B------:R-:W2:Y:S04]  /*8bc40*/  LDL.LU R20, [R1+0x3e0c] ;  /* 0x003e0c0001147983 */ /* 0x000ea80000300800 */
[----:B--2---:R0:W-:Y:S04]  /*8bc50*/  STL [R1+0x46a0], R20 ;  /* 0x0046a01401007387 */ /* 0x0041e80000100800 */
[----:B0-----:R-:W2:Y:S04]  /*8bc60*/  LDL.LU R20, [R1+0x3e04] ;  /* 0x003e040001147983 */ /* 0x001ea80000300800 */
[----:B------:R-:W2:Y:S04]  /*8bc70*/  LDL.LU R23, [R1+0x3e08] ;  /* 0x003e080001177983 */ /* 0x000ea80000300800 */
[----:B------:R-:W3:Y:S04]  /*8bc80*/  LDL.LU R21, [R1+0x3e14] ;  /* 0x003e140001157983 */ /* 0x000ee80000300800 */
        /* <DEDUP_REMOVED lines=9> */
[----:B------:R-:W4:Y:S04]  /*8bd20*/  LDL.LU R4, [R1+0xdb8] ;  /* 0x000db80001047983 */ /* 0x000f280000300800 */
[----:B--2---:R-:W-:Y:S04]  /*8bd30*/  STL.64 [R1+0x46e0], R6 ;  /* 0x0046e00601007387 */ /* 0x004fe80000100a00 */
[----:B----4-:R0:W-:Y:S04]  /*8bd40*/  STL.64 [R1+0x46d8], R4 ;  /* 0x0046d80401007387 */ /* 0x0101e80000100a00 */
[----:B0-----:R-:W2:Y:S04]  /*8bd50*/  LDL.LU R4, [R1+0x7a0] ;  /* 0x0007a00001047983 */ /* 0x001ea80000300800 */
[----:B------:R-:W2:Y:S04]  /*8bd60*/  LDL.LU R5, [R1+0x7a4] ;  /* 0x0007a40001057983 */ /* 0x000ea80000300800 */
[----:B------:R-:W2:Y:S04]  /*8bd70*/  LDL.LU R6, [R1+0x7a8] ;  /* 0x0007a80001067983 */ /* 0x000ea80000300800 */
[----:B------:R-:W2:Y:S04]  /*8bd80*/  LDL.LU R7, [R1+0x7ac] ;  /* 0x0007ac0001077983 */ /* 0x000ea80000300800 */
[----:B------:R-:W4:Y:S04]  /*8bd90*/  LDL.LU R8, [R1+0xdc8] ;  /* 0x000dc80001087983 */ /* 0x000f280000300800 */
[----:B---3--:R-:W-:Y:S04]  /*8bda0*/  STL.64 [R1+0x46c0], R22 ;  /* 0x0046c01601007387 */ /* 0x008fe80000100a00 */
[----:B------:R0:W-:Y:S04]  /*8bdb0*/  STL.64 [R1+0x46b8], R20 ;  /* 0x0046b81401007387 */ /* 0x0001e80000100a00 */
[----:B0-----:R-:W3:Y:S04]  /*8bdc0*/  LDL.LU R20, [R1+0x780] ;  /* 0x0007800001147983 */ /* 0x001ee80000300800 */
[----:B------:R-:W3:Y:S04]  /*8bdd0*/  LDL.LU R21, [R1+0x784] ;  /* 0x0007840001157983 */ /* 0x000ee80000300800 */
[----:B------:R-:W2:Y:S04]  /*8bde0*/  LDL.LU R22, [R1+0x788] ;  /* 0x0007880001167983 */ /* 0x000ea80000300800 */
[----:B------:R-:W2:Y:S01]  /*8bdf0*/  LDL.LU R23, [R1+0x78c] ;  /* 0x00078c0001177983 */ /* 0x000ea20000300800 */
[----:B------:R-:W-:-:S03]  /*8be00*/  F2FP.F16.E4M3.UNPACK_B R11, R0.H1 ;  /* 0x00000000ff0b723e */ /* 0x000fc600030006ff */
[----:B--2---:R-:W-:Y:S04]  /*8be10*/  STL.64 [R1+0x46d0], R22 ;  /* 0x0046d01601007387 */ /* 0x004fe80000100a00 */
[----:B---3--:R0:W-:Y:S04]  /*8be20*/  STL.64 [R1+0x46c8], R20 ;  /* 0x0046c81401007387 */ /* 0x0081e80000100a00 */
[----:B0-----:R-:W2:Y:S04]  /*8be30*/  LDL.LU R20, [R1+0x790] ;  /* 0x0007900001147983 */ /* 0x001ea80000300800 */
[----:B------:R-:W2:Y:S04]  /*8be40*/  LDL.LU R21, [R1+0x794] ;  /* 0x0007940001157983 */ /* 0x000ea80000300800 */
[----:B------:R-:W2:Y:S04]  /*8be50*/  LDL.LU R22, [R1+0x798] ;  /* 0x0007980001167983 */ /* 0x000ea80000300800 */
[----:B------:R-:W2:Y:S04]  /*8be60*/  LDL.LU R23, [R1+0x79c] ;  /* 0x00079c0001177983 */ /* 0x000ea80000300800 */
[----:B------:R-:W3:Y:S04]  /*8be70*/  LDL.LU R28, [R1+0x3e10] ;  /* 0x003e1000011c7983 */ /* 0x000ee80000300800 */
[----:B------:R-:W3:Y:S04]  /*8be80*/  LDL.LU R29, [R1+0x3e1c] ;  /* 0x003e1c00011d7983 */ /* 0x000ee80000300800 */
[----:B------:R-:W3:Y:S04]  /*8be90*/  LDL.LU R0, [R1+0x3e18] ;  /* 0x003e180001007983 */ /* 0x000ee80000300800 */
[----:B------:R-:W-:Y:S04]  /*8bea0*/  STL.64 [R1+0x4690], R18 ;  /* 0x0046901201007387 */ /* 0x000fe80000100a00 */
        /* <DEDUP_REMOVED lines=9> */
[----:B----4-:R-:W-:-:S02]  /*8bf40*/  F2FP.F16.E4M3.UNPACK_B R8, R8.H1 ;  /* 0x00000008ff08723e */ /* 0x010fc400030006ff */
[----:B------:R-:W-:Y:S01]  /*8bf50*/  F2FP.F16.E4M3.UNPACK_B R9, R9.H1 ;  /* 0x00000009ff09723e */ /* 0x000fe200030006ff */
        /* <DEDUP_REMOVED lines=34> */
[----:B--2---:R-:W-:Y:S02]  /*8c180*/  IMAD R22, R22, 0x100, R20 ;  /* 0x0000010016167824 */ /* 0x004fe400078e0214 */
[----:B------:R-:W2:Y:S01]  /*8c190*/  LDL.LU R20, [R1+0x46a0] ;  /* 0x0046a00001147983 */ /* 0x000ea20000300800 */
[----:B------:R-:W-:-:S03]  /*8c1a0*/  IMAD R28, R28, 0x100, R21 ;  /* 0x000001001c1c7824 */ /* 0x000fc600078e0215 */
        /* <DEDUP_REMOVED lines=357> */
[----:B------:R-:W2:Y:S04]  /*8d800*/  LDL.LU R25, [R1+0x3eac] ;  /* 0x003eac0001197983 */ /* 0x000ea80000300800 */
[----:B------:R-:W4:Y:S04]  /*8d810*/  LDL.LU R26, [R1+0x3ea8] ;  /* 0x003ea800011a7983 */ /* 0x000f280000300800 */
[----:B------:R-:W4:Y:S01]  /*8d820*/  LDL.LU R27, [R1+0x3eb4] ;  /* 0x003eb400011b7983 */ /* 0x000f220000300800 */
[----:B---3--:R-:W-:Y:S03]  /*8d830*/  HMMA.16816.F32 R4, R12, R10, R4 ;  /* 0x0000000a0c04723c */ /* 0x008fe60000001804 */
[----:B----4-:R-:W-:-:S15]  /*8d840*/  STL.64 [R1+0x44a0], R26 ;  /* 0x0044a01a01007387 */ /* 0x010fde0000100a00 */
[----:B------:R-:W-:Y:S01]  /*8d850*/  NOP ;  /* 0x0000000000007918 */ /* 0x000fe20000000000 */
[----:B------:R-:W-:Y:S04]  /*8d860*/  STL.64 [R1+0xaa0], R4 ;  /* 0x000aa00401007387 */ /* 0x000fe80000100a00 */
[----:B------:R-:W-:Y:S04]  /*8d870*/  STL.64 [R1+0xaa8], R6 ;  /* 0x000aa80601007387 */ /* 0x000fe80000100a00 */
        /* <DEDUP_REMOVED lines=132> */
[----:B0-----:R-:W2:Y:S04]  /*8e0c0*/  LDL.LU R8, [R1+0x520] ;  /* 0x0005200001087983 */ /* 0x001ea80000300800 */
[----:B------:R-:W2:Y:S04]  /*8e0d0*/  LDL.LU R9, [R1+0x524] ;  /* 0x0005240001097983 */ /* 0x000ea80000300800 */
[----:B------:R-:W2:Y:S04]  /*8e0e0*/  LDL.LU R10, [R1+0x528] ;  /* 0x00052800010a7983 */ /* 0x000ea80000300800 */
[----:B------:R-:W2:Y:S02]  /*8e0f0*/  LDL.LU R11, [R1+0x52c] ;  /* 0x00052c00010b7983 */ /* 0x000ea40000300800 */
[----:B--2---:R-:W-:Y:S01]  /*8e100*/  HMMA.16816.F32 R8, R12, R6, R8 ;  /* 0x000000060c08723c */ /* 0x004fe20000001808 */
[----:B---3--:R-:W-:-:S15]  /*8e110*/  IMAD R22, R24, 0x100, R3 ;  /* 0x0000010018167824 */ /* 0x008fde00078e0203 */
[----:B------:R-:W-:-:S03]  /*8e120*/  NOP ;  /* 0x0000000000007918 */ /* 0x000fc60000000000 */
[----:B------:R-:W-:Y:S04]  /*8e130*/  STL.64 [R1+0x990], R8 ;  /* 0x0009900801007387 */ /* 0x000fe80000100a00 */
[----:B------:R4:W-:Y:S02]  /*8e140*/  STL.64 [R1+0x998], R10 ;  /* 0x0009980a01007387 */ /* 0x0009e40000100a00 */
[----:B----4-:R-:W-:Y:S01]  /*8e150*/  HMMA.16816.F32 R8, R12, R4, R16 ;  /* 0x000000040c08723c */ /* 0x010fe20000001810 */
[----:B------:R-:W-:Y:S01]  /*8e160*/  IMAD R23, R26, 0x100, R25 ;  /* 0x000001001a177824 */ /* 0x000fe200078e0219 */
        /* <DEDUP_REMOVED lines=41> */
[----:B0-----:R-:W2:Y:S04]  /*8e400*/  LDL.LU R0, [R1+0x3ecc] ;  /* 0x003ecc0001007983 */ /* 0x001ea80000300800 */
        /* <DEDUP_REMOVED lines=12> */
[----:B----4-:R-:W-:-:S03]  /*8e4d0*/  IMAD R29, R29, 0x100, R3 ;  /* 0x000001001d1d7824 */ /* 0x010fc600078e0203 */
[----:B--2---:R-:W-:Y:S04]  /*8e4e0*/  STL.64 [R1+0x4428], R26 ;  /* 0x0044281a01007387 */ /* 0x004fe80000100a00 */
[----:B------:R0:W-:Y:S04]  /*8e4f0*/  STL.64 [R1+0x4420], R24 ;  /* 0x0044201801007387 */ /* 0x0001e80000100a00 */
[----:B0-----:R-:W2:Y:S04]  /*8e500*/  LDL.LU R24, [R1+0x4a0] ;  /* 0x0004a00001187983 */ /* 0x001ea80000300800 */
[----:B------:R-:W2:Y:S04]  /*8e510*/  LDL.LU R25, [R1+0x4a4] ;  /* 0x0004a40001197983 */ /* 0x000ea80000300800 */
[----:B------:R-:W2:Y:S04]  /*8e520*/  LDL.LU R26, [R1+0x4a8] ;  /* 0x0004a800011a7983 */ /* 0x000ea80000300800 */
[----:B------:R-:W2:Y:S04]  /*8e530*/  LDL.LU R27, [R1+0x4ac] ;  /* 0x0004ac00011b7983 */ /* 0x000ea80000300800 */
[----:B------:R-:W3:Y:S02]  /*8e540*/  LDL.LU R3, [R1+0x4490] ;  /* 0x0044900001037983 */ /* 0x000ee40000300800 */
[----:B---3--:R-:W-:Y:S02]  /*8e550*/  HMMA.16816.F32 R12, R12, R2, R20 ;  /* 0x000000020c0c723c */ /* 0x008fe40000001814 */
[----:B------:R-:W3:Y:S04]  /*8e560*/  LDL.LU.64 R22, [R1+0x4488] ;  /* 0x0044880001167983 */ /* 0x000ee80000300a00 */
[----:B------:R-:W4:-:S13]  /*8e570*/  LDL.LU.64 R20, [R1+0x4480] ;  /* 0x0044800001147983 */ /* 0x000f1a0000300a00 */
[----:B------:R-:W-:Y:S04]  /*8e580*/  STL.64 [R1+0x500], R12 ;  /* 0x0005000c01007387 */ /* 0x000fe80000100a00 */
[----:B------:R0:W-:Y:S02]  /*8e590*/  STL.64 [R1+0x508], R14 ;  /* 0x0005080e01007387 */ /* 0x0001e40000100a00 */
[----:B0-----:R-:W-:Y:S02]  /*8e5a0*/  F2FP.F16.E4M3.UNPACK_B R14, R28 ;  /* 0x0000001cff0e723e */ /* 0x001fe400020006ff */
[----:B------:R-:W-:Y:S02]  /*8e5b0*/  F2FP.F16.E4M3.UNPACK_B R15, R29 ;  /* 0x0000001dff0f723e */ /* 0x000fe400020006ff */
[----:B---3--:R-:W-:-:S02]  /*8e5c0*/  F2FP.F16.E4M3.UNPACK_B R12, R22 ;  /* 0x00000016ff0c723e */ /* 0x008fc400020006ff */
[----:B------:R-:W-:Y:S01]  /*8e5d0*/  F2FP.F16.E4M3.UNPACK_B R13, R23 ;  /* 0x00000017ff0d723e */ /* 0x000fe200020006ff */
[----:B------:R-:W3:Y:S04]  /*8e5e0*/  LDL.LU R22, [R1+0x3ec0] ;  /* 0x003ec00001167983 */ /* 0x000ee80000300800 */
        /* <DEDUP_REMOVED lines=69> */
[----:B------:R-:W-:Y:S01]  /*8ea40*/  STL [R1+0x43a8], R21 ;  /* 0x0043a81501007387 */ /* 0x000fe20000100800 */
[----:B---3--:R-:W-:-:S05]  /*8ea50*/  IMAD R29, R0, 0x100, R29 ;  /* 0x00000100001d7824 */ /* 0x008fca00078e021d */
[----:B------:R-:W-:-:S07]  /*8ea60*/  F2FP.F16.E4M3.UNPACK_B R15, R29 ;  /* 0x0000001dff0f723e */ /* 0x000fce00020006ff */
[C---:B------:R-:W-:Y:S08]  /*8ea70*/  HMMA.16816.F32 R8, R12.reuse, R20, R8 ;  /* 0x000000140c08723c */ /* 0x040ff00000001808 */
[C---:B--2---:R-:W-:Y:S11]  /*8ea80*/  HMMA.16816.F32 R4, R12.reuse, R18, R24 ;  /* 0x000000120c04723c */ /* 0x044ff60000001818 */
[----:B------:R-:W-:Y:S04]  /*8ea90*/  STL.64 [R1+0x900], R8 ;  /* 0x0009000801007387 */ /* 0x000fe80000100a00 */
[----:B------:R-:W-:Y:S04]  /*8eaa0*/  STL.64 [R1+0x908], R10 ;  /* 0x0009080a01007387 */ /* 0x000fe80000100a00 */
[----:B------:R-:W2:Y:S04]  /*8eab0*/  LDL.LU R24, [R1+0x3a0] ;  /* 0x0003a00001187983 */ /* 0x000ea80000300800 */
        /* <DEDUP_REMOVED lines=105> */
[----:B----4-:R-:W-:Y:S01]  /*8f150*/  IMAD R23, R23, 0x100, R21 ;  /* 0x0000010017177824 */ /* 0x010fe200078e0215 */
[----:B------:R-:W3:Y:S04]  /*8f160*/  LDL.LU R0, [R1+0x3f08] ;  /* 0x003f080001007983 */ /* 0x000ee80000300800 */
[----:B------:R-:W4:Y:S04]  /*8f170*/  LDL.LU R21, [R1+0x43a8] ;  /* 0x0043a80001157983 */ /* 0x000f280000300800 */
[----:B------:R-:W2:Y:S04]  /*8f180*/  LDL.LU R2, [R1+0x43a4] ;  /* 0x0043a40001027983 */ /* 0x000ea80000300800 */
[----:B------:R-:W2:Y:S02]  /*8f190*/  LDL.LU R3, [R1+0x43a0] ;  /* 0x0043a00001037983 */ /* 0x000ea40000300800 */
[----:B--2---:R-:W-:Y:S02]  /*8f1a0*/  HMMA.16816.F32 R12, R12, R2, R24 ;  /* 0x000000020c0c723c */ /* 0x004fe40000001818 */
[----:B------:R-:W4:Y:S04]  /*8f1b0*/  LDL.LU.64 R26, [R1+0x4398] ;  /* 0x00439800011a7983 */ /* 0x000f280000300a00 */
[----:B------:R-:W4:Y:S04]  /*8f1c0*/  LDL.LU.64 R24, [R1+0x4390] ;  /* 0x0043900001187983 */ /* 0x000f280000300a00 */
[----:B------:R0:W-:Y:S04]  /*8f1d0*/  STL [R1+0x433c], R2 ;  /* 0x00433c0201007387 */ /* 0x0001e80000100800 */
[----:B0-----:R-:W3:Y:S05]  /*8f1e0*/  LDL.LU R2, [R1+0x3f0c] ;  /* 0x003f0c0001027983 */ /* 0x001eea0000300800 */
[----:B------:R0:W-:Y:S04]  /*8f1f0*/  STL.64 [R1+0x440], R12 ;  /* 0x0004400c01007387 */ /* 0x0001e80000100a00 */
[----:B------:R1:W-:Y:S01]  /*8f200*/  STL.64 [R1+0x448], R14 ;  /* 0x0004480e01007387 */ /* 0x0003e20000100a00 */
[----:B0-----:R-:W-:-:S02]  /*8f210*/  F2FP.F16.E4M3.UNPACK_B R12, R22 ;  /* 0x00000016ff0c723e */ /* 0x001fc400020006ff */
[----:B------:R-:W-:Y:S02]  /*8f220*/  F2FP.F16.E4M3.UNPACK_B R13, R23 ;  /* 0x00000017ff0d723e */ /* 0x000fe400020006ff */
[----:B-1----:R-:W-:Y:S02]  /*8f230*/  F2FP.F16.E4M3.UNPACK_B R14, R28 ;  /* 0x0000001cff0e723e */ /* 0x002fe400020006ff */
[----:B------:R-:W-:Y:S01]  /*8f240*/  F2FP.F16.E4M3.UNPACK_B R15, R29 ;  /* 0x0000001dff0f723e */ /* 0x000fe200020006ff */
[----:B------:R0:W-:Y:S04]  /*8f250*/  STL [R1+0x4338], R3 ;  /* 0x0043380301007387 */ /* 0x0001e80000100800 */
[----:B0-----:R-:W2:Y:S04]  /*8f260*/  LDL.LU R3, [R1+0x3f00] ;  /* 0x003f000001037983 */ /* 0x001ea80000300800 */
[----:B------:R-:W2:Y:S01]  /*8f270*/  LDL.LU R22, [R1+0x3f04] ;  /* 0x003f040001167983 */ /* 0x000ea20000300800 */
[----:B----4-:R-:W-:-:S15]  /*8f280*/  HMMA.16816.F32 R24, R12, R20, R24 ;  /* 0x000000140c18723c */ /* 0x010fde0000001818 */
        /* <DEDUP_REMOVED lines=16> */
[----:B------:R-:W4:Y:S04]  /*8f390*/  LDL.LU.64 R24, [R1+0x4360] ;  /* 0x0043600001187983 */ /* 0x000f280000300a00 */
        /* <DEDUP_REMOVED lines=17> */
[----:B------:R-:W4:Y:S01]  /*8f4b0*/  LDL.LU.64 R24, [R1+0x4340] ;  /* 0x0043400001187983 */ /* 0x000f220000300a00 */
[C---:B--2---:R-:W-:Y:S03]  /*8f4c0*/  HMMA.16816.F32 R16, R12.reuse, R6, R16 ;  /* 0x000000060c10723c */ /* 0x044fe60000001810 */
[----:B------:R-:W-:Y:S04]  /*8f4d0*/  STL.64 [R1+0x4300], R10 ;  /* 0x0043000a01007387 */ /* 0x000fe80000100a00 */
[----:B------:R4:W-:Y:S04]  /*8f4e0*/  STL.64 [R1+0x42f8], R8 ;  /* 0x0042f80801007387 */ /* 0x0009e80000100a00 */
[----:B------:R-:W-:Y:S08]  /*8f4f0*/  STL.64 [R1+0x42e0], R6 ;  /* 0x0042e00601007387 */ /* 0x000ff00000100a00 */
[----:B------:R-:W-:Y:S04]  /*8f500*/  STL.64 [R1+0x490], R16 ;  /* 0x0004901001007387 */ /* 0x000fe80000100a00 */
[----:B------:R-:W-:Y:S04]  /*8f510*/  STL.64 [R1+0x498], R18 ;  /* 0x0004981201007387 */ /* 0x000fe80000100a00 */
[----:B------:R-:W-:Y:S01]  /*8f520*/  STL.64 [R1+0x42d8], R4 ;  /* 0x0042d80401007387 */ /* 0x000fe20000100a00 */
[----:B----4-:R-:W-:-:S15]  /*8f530*/  HMMA.16816.F32 R8, R12, R4, R24 ;  /* 0x000000040c08723c */ /* 0x010fde0000001818 */
[----:B------:R-:W-:-:S04]  /*8f540*/  NOP ;  /* 0x0000000000007918 */ /* 0x000fc80000000000 */
[----:B------:R-:W-:Y:S04]  /*8f550*/  STL.64 [R1+0x4b0], R8 ;  /* 0x0004b00801007387 */ /* 0x000fe80000100a00 */
[----:B------:R-:W-:Y:S04]  /*8f560*/  STL.64 [R1+0x4b8], R10 ;  /* 0x0004b80a01007387 */ /* 0x000fe80000100a00 */
[----:B------:R-:W2:Y:S04]  /*8f570*/  LDL.LU R24, [R1+0x300] ;  /* 0x0003000001187983 */ /* 0x000ea80000300800 */
[----:B------:R-:W2:Y:S04]  /*8f580*/  LDL.LU R25, [R1+0x304] ;  /* 0x0003040001197983 */ /* 0x000ea80000300800 */
[----:B------:R-:W4:Y:S04]  /*8f590*/  LDL.LU R26, [R1+0x308] ;  /* 0x00030800011a7983 */ /* 0x000f280000300800 */
[----:B------:R-:W4:Y:S01]  /*8f5a0*/  LDL.LU R27, [R1+0x30c] ;  /* 0x00030c00011b7983 */ /* 0x000f220000300800 */
[----:B------:R-:W-:-:S02]  /*8f5b0*/  IMAD R22, R3, 0x100, R22 ;  /* 0x0000010003167824 */ /* 0x000fc400078e0216 */
[----:B---3--:R-:W-:Y:S01]  /*8f5c0*/  IMAD R23, R0, 0x100, R2 ;  /* 0x0000010000177824 */ /* 0x008fe200078e0202 */
[----:B----4-:R-:W-:Y:S04]  /*8f5d0*/  STL.64 [R1+0x4290], R26 ;  /* 0x0042901a01007387 */ /* 0x010fe80000100a00 */
[----:B--2---:R0:W-:Y:S04]  /*8f5e0*/  STL.64 [R1+0x4288], R24 ;  /* 0x0042881801007387 */ /* 0x0041e80000100a00 */
[----:B------:R-:W-:Y:S04]  /*8f5f0*/  STL.64 [R1+0x4330], R22 ;  /* 0x0043301601007387 */ /* 0x000fe80000100a00 */
[----:B------:R-:W-:Y:S04]  /*8f600*/  STL.64 [R1+0x4328], R20 ;  /* 0x0043281401007387 */ /* 0x000fe80000100a00 */
[----:B------:R-:W2:Y:S04]  /*8f610*/  LDL.LU R0, [R1+0x3f38] ;  /* 0x003f380001007983 */ /* 0x000ea80000300800 */
[----:B--2---:R-:W-:Y:S04]  /*8f620*/  STL [R1+0x42a8], R0 ;  /* 0x0042a80001007387 */ /* 0x004fe80000100800 */
        /* <DEDUP_REMOVED lines=61> */
[----:B------:R-:W4:Y:S04]  /*8fa00*/  LDL.LU R2, [R1+0x433c] ;  /* 0x00433c0001027983 */ /* 0x000f280000300800 */
[----:B------:R-:W4:Y:S02]  /*8fa10*/  LDL.LU R3, [R1+0x4338] ;  /* 0x0043380001037983 */ /* 0x000f240000300800 */
[----:B----4-:R-:W-:Y:S02]  /*8fa20*/  HMMA.16816.F32 R12, R12, R2, R20 ;  /* 0x000000020c0c723c */ /* 0x010fe40000001814 */
        /* <DEDUP_REMOVED lines=62> */
[----:B--2---:R-:W-:Y:S01]  /*8fe10*/  HMMA.16816.F32 R12, R12, R2, R24 ;  /* 0x000000020c0c723c */ /* 0x004fe20000001818 */
[----:B----4-:R-:W-:Y:S02]  /*8fe20*/  IMAD R28, R28, 0x100, R0 ;  /* 0x000001001c1c7824 */ /* 0x010fe400078e0200 */
[----:B------:R-:W2:Y:S04]  /*8fe30*/  LDL.LU R0, [R1+0x42a8] ;  /* 0x0042a80001007983 */ /* 0x000ea80000300800 */
[----:B------:R-:W4:Y:S04]  /*8fe40*/  LDL.LU.64 R26, [R1+0x42a0] ;  /* 0x0042a000011a7983 */ /* 0x000f280000300a00 */
[----:B------:R-:W4:Y:S04]  /*8fe50*/  LDL.LU.64 R24, [R1+0x4298] ;  /* 0x0042980001187983 */ /* 0x000f280000300a00 */
[----:B------:R-:W-:Y:S04]  /*8fe60*/  STL [R1+0x4240], R3 ;  /* 0x0042400301007387 */ /* 0x000fe80000100800 */
[----:B------:R0:W-:Y:S04]  /*8fe70*/  STL.64 [R1+0x520], R12 ;  /* 0x0005200c01007387 */ /* 0x0001e80000100a00 */
[----:B------:R1:W-:Y:S01]  /*8fe80*/  STL.64 [R1+0x528], R14 ;  /* 0x0005280e01007387 */ /* 0x0003e20000100a00 */
[----:B0-----:R-:W-:-:S02]  /*8fe90*/  F2FP.F16.E4M3.UNPACK_B R12, R22 ;  /* 0x00000016ff0c723e */ /* 0x001fc400020006ff */
[----:B------:R-:W-:Y:S02]  /*8fea0*/  F2FP.F16.E4M3.UNPACK_B R13, R23 ;  /* 0x00000017ff0d723e */ /* 0x000fe400020006ff */
[----:B-1----:R-:W-:Y:S01]  /*8feb0*/  F2FP.F16.E4M3.UNPACK_B R14, R28 ;  /* 0x0000001cff0e723e */ /* 0x002fe200020006ff */
[----:B--2---:R-:W-:-:S05]  /*8fec0*/  IMAD R29, R0, 0x100, R29 ;  /* 0x00000100001d7824 */ /* 0x004fca00078e021d */
[----:B------:R-:W-:-:S07]  /*8fed0*/  F2FP.F16.E4M3.UNPACK_B R15, R29 ;  /* 0x0000001dff0f723e */ /* 0x000fce00020006ff */
[C---:B----4-:R-:W-:Y:S08]  /*8fee0*/  HMMA.16816.F32 R24, R12.reuse, R20, R24 ;  /* 0x000000140c18723c */ /* 0x050ff00000001818 */
[C---:B---3--:R-:W-:Y:S11]  /*8fef0*/  HMMA.16816.F32 R4, R12.reuse, R18, R4 ;  /* 0x000000120c04723c */ /* 0x048ff60000001804 */
[----:B------:R-:W-:Y:S04]  /*8ff00*/  STL.64 [R1+0x540], R24 ;  /* 0x0005401801007387 */ /* 0x000fe80000100a00 */
[----:B------:R0:W-:Y:S04]  /*8ff10*/  STL.64 [R1+0x548], R26 ;  /* 0x0005481a01007387 */ /* 0x0001e80000100a00 */
[----:B0-----:R-:W2:Y:S04]  /*8ff20*/  LDL.LU.64 R26, [R1+0x4290] ;  /* 0x00429000011a7983 */ /* 0x001ea80000300a00 */
[----:B------:R-:W2:Y:S04]  /*8ff30*/  LDL.LU.64 R24, [R1+0x4288] ;  /* 0x0042880001187983 */ /* 0x000ea80000300a00 */
[----:B------:R-:W-:Y:S04]  /*8ff40*/  STL.64 [R1+0x550], R4 ;  /* 0x0005500401007387 */ /* 0x000fe80000100a00 */
[----:B------:R2:W-:Y:S04]  /*8ff50*/  STL.64 [R1+0x558], R6 ;  /* 0x0005580601007387 */ /* 0x0005e80000100a00 */
[----:B------:R-:W3:Y:S04]  /*8ff60*/  LDL.LU R22, [R1+0x3f40] ;  /* 0x003f400001167983 */ /* 0x000ee80000300800 */
[----:B------:R-:W3:Y:S01]  /*8ff70*/  LDL.LU R23, [R1+0x3f48] ;  /* 0x003f480001177983 */ /* 0x000ee20000300800 */
[----:B--2---:R-:W-:-:S15]  /*8ff80*/  HMMA.16816.F32 R4, R12, R16, R24 ;  /* 0x000000100c04723c */ /* 0x004fde0000001818 */
[----:B------:R-:W-:-:S04]  /*8ff90*/  NOP ;  /* 0x0000000000007918 */ /* 0x000fc80000000000 */
[----:B------:R-:W-:Y:S04]  /*8ffa0*/  STL.64 [R1+0x570], R4 ;  /* 0x0005700401007387 */ /* 0x000fe80000100a00 */
[----:B------:R-:W-:Y:S04]  /*8ffb0*/  STL.64 [R1+0x578], R6 ;  /* 0x0005780601007387 */ /* 0x000fe80000100a00 */
[----:B---3--:R-:W-:Y:S04]  /*8ffc0*/  STL.64 [R1+0x4250], R22 ;  /* 0x0042501601007387 */ /* 0x008fe80000100a00 */
[----:B------:R0:W-:Y:S04]  /*8ffd0*/  STL.64 [R1+0x4248], R20 ;  /* 0x0042481401007387 */ /* 0x0001e80000100a00 */
        /* <DEDUP_REMOVED lines=22> */
[----:B------:R-:W4:Y:S04]  /*90140*/  LDL.LU R24, [R1+0x290] ;  /* 0x0002900001187983 */ /* 0x000f280000300800 */
[----:B------:R-:W4:Y:S04]  /*90150*/  LDL.LU R25, [R1+0x294] ;  /* 0x0002940001197983 */ /* 0x000f280000300800 */
[----:B------:R-:W3:Y:S04]  /*90160*/  LDL.LU R26, [R1+0x298] ;  /* 0x00029800011a7983 */ /* 0x000ee80000300800 */
[----:B------:R-:W3:Y:S04]  /*90170*/  LDL.LU R27, [R1+0x29c] ;  /* 0x00029c00011b7983 */ /* 0x000ee80000300800 */
[----:B0-----:R-:W3:Y:S04]  /*90180*/  LDL.LU R16, [R1+0x2b0] ;  /* 0x0002b00001107983 */ /* 0x001ee80000300800 */
[----:B------:R-:W3:Y:S04]  /*90190*/  LDL.LU R17, [R1+0x2b4] ;  /* 0x0002b40001117983 */ /* 0x000ee80000300800 */
[----:B------:R-:W3:Y:S04]  /*901a0*/  LDL.LU R18, [R1+0x2b8] ;  /* 0x0002b80001127983 */ /* 0x000ee80000300800 */
[----:B------:R-:W3:Y:S04]  /*901b0*/  LDL.LU R19, [R1+0x2bc] ;  /* 0x0002bc0001137983 */ /* 0x000ee80000300800 */
[----:B------:R-:W4:Y:S04]  /*901c0*/  LDL.LU R3, [R1+0x3f54] ;  /* 0x003f540001037983 */ /* 0x000f280000300800 */
[----:B------:R-:W4:Y:S04]  /*901d0*/  LDL.LU R28, [R1+0x3f50] ;  /* 0x003f5000011c7983 */ /* 0x000f280000300800 */
[----:B------:R-:W4:Y:S04]  /*901e0*/  LDL.LU R29, [R1+0x3f5c] ;  /* 0x003f5c00011d7983 */ /* 0x000f280000300800 */
[----:B------:R-:W4:Y:S01]  /*901f0*/  LDL.LU R0, [R1+0x3f58] ;  /* 0x003f580001007983 */ /* 0x000f220000300800 */
[C---:B--2---:R-:W-:Y:S03]  /*90200*/  HMMA.16816.F32 R4, R12.reuse, R10, R4 ;  /* 0x0000000a0c04723c */ /* 0x044fe60000001804 */
        /* <DEDUP_REMOVED lines=34> */
[----:B------:R0:W-:Y:S04]  /*90430*/  STL.64 [R1+0x41f8], R6 ;  /* 0x0041f80601007387 */ /* 0x0001e80000100a00 */
[----:B0-----:R-:W2:Y:S04]  /*90440*/  LDL.LU R6, [R1+0x3f44] ;  /* 0x003f440001067983 */ /* 0x001ea80000300800 */
[----:B------:R-:W3:Y:S04]  /*90450*/  LDL.LU R7, [R1+0x3f4c] ;  /* 0x003f4c0001077983 */ /* 0x000ee80000300800 */
[----:B------:R0:W-:Y:S04]  /*90460*/  STL.64 [R1+0x41f0], R4 ;  /* 0x0041f00401007387 */ /* 0x0001e80000100a00 */
[----:B0-----:R-:W4:Y:S04]  /*90470*/  LDL.LU R4, [R1+0x270] ;  /* 0x0002700001047983 */ /* 0x001f280000300800 */
[----:B------:R-:W4:Y:S01]  /*90480*/  LDL.LU R5, [R1+0x274] ;  /* 0x0002740001057983 */ /* 0x000f220000300800 */
[----:B--2---:R-:W-:-:S02]  /*90490*/  IMAD R22, R22, 0x100, R6 ;  /* 0x0000010016167824 */ /* 0x004fc400078e0206 */
[----:B---3--:R-:W-:Y:S01]  /*904a0*/  IMAD R23, R23, 0x100, R7 ;  /* 0x0000010017177824 */ /* 0x008fe200078e0207 */
[----:B------:R-:W2:Y:S04]  /*904b0*/  LDL.LU R6, [R1+0x278] ;  /* 0x0002780001067983 */ /* 0x000ea80000300800 */
[----:B------:R-:W2:Y:S01]  /*904c0*/  LDL.LU R7, [R1+0x27c] ;  /* 0x00027c0001077983 */ /* 0x000ea20000300800 */
[----:B------:R-:W-:-:S03]  /*904d0*/  IMAD R28, R28, 0x100, R3 ;  /* 0x000001001c1c7824 */ /* 0x000fc600078e0203 */
[----:B--2---:R-:W-:Y:S04]  /*904e0*/  STL.64 [R1+0x4208], R6 ;  /* 0x0042080601007387 */ /* 0x004fe80000100a00 */
[----:B----4-:R0:W-:Y:S04]  /*904f0*/  STL.64 [R1+0x4200], R4 ;  /* 0x0042000401007387 */ /* 0x0101e80000100a00 */
[----:B0-----:R-:W2:Y:S04]  /*90500*/  LDL.LU R4, [R1+0x280] ;  /* 0x0002800001047983 */ /* 0x001ea80000300800 */
[----:B------:R-:W2:Y:S04]  /*90510*/  LDL.LU R5, [R1+0x284] ;  /* 0x0002840001057983 */ /* 0x000ea80000300800 */
[----:B------:R-:W2:Y:S04]  /*90520*/  LDL.LU R6, [R1+0x288] ;  /* 0x0002880001067983 */ /* 0x000ea80000300800 */
[----:B------:R-:W2:Y:S04]  /*90530*/  LDL.LU R7, [R1+0x28c] ;  /* 0x00028c0001077983 */ /* 0x000ea80000300800 */
[----:B------:R-:W3:Y:S01]  /*90540*/  LDL.LU R3, [R1+0x4240] ;  /* 0x0042400001037983 */ /* 0x000ee20000300800 */
[----:B------:R-:W-:Y:S01]  /*90550*/  IMAD R29, R0, 0x100, R29 ;  /* 0x00000100001d7824 */ /* 0x000fe200078e021d */
[----:B---3--:R-:W-:Y:S02]  /*90560*/  HMMA.16816.F32 R12, R12, R2, R16 ;  /* 0x000000020c0c723c */ /* 0x008fe40000001810 */
[----:B------:R-:W3:Y:S04]  /*90570*/  LDL.LU.64 R18, [R1+0x4238] ;  /* 0x0042380001127983 */ /* 0x000ee80000300a00 */
[----:B------:R-:W3:Y:S04]  /*90580*/  LDL.LU.64 R16, [R1+0x4230] ;  /* 0x0042300001107983 */ /* 0x000ee80000300a00 */
        /* <DEDUP_REMOVED lines=13> */
[----:B------:R-:W4:Y:S04]  /*90660*/  LDL.LU.64 R16, [R1+0x4220] ;  /* 0x0042200001107983 */ /* 0x000f280000300a00 */
[----:B------:R-:W-:Y:S01]  /*90670*/  STL [R1+0x41ec], R21 ;  /* 0x0041ec1501007387 */ /* 0x000fe20000100800 */
[----:B---3--:R-:W-:-:S15]  /*90680*/  HMMA.16816.F32 R24, R12, R18, R24 ;  /* 0x000000120c18723c */ /* 0x008fde0000001818 */
[----:B------:R-:W-:-:S04]  /*90690*/  NOP ;  /* 0x0000000000007918 */ /* 0x000fc80000000000 */
[----:B------:R-:W-:Y:S04]  /*906a0*/  STL.64 [R1+0x5f0], R24 ;  /* 0x0005f01801007387 */ /* 0x000fe80000100a00 */
[----:B------:R0:W-:Y:S04]  /*906b0*/  STL.64 [R1+0x5f8], R26 ;  /* 0x0005f81a01007387 */ /* 0x0001e80000100a00 */
[----:B0-----:R-:W3:Y:S04]  /*906c0*/  LDL.LU.64 R26, [R1+0x4218] ;  /* 0x00421800011a7983 */ /* 0x001ee80000300a00 */
[----:B------:R-:W3:Y:S04]  /*906d0*/  LDL.LU.64 R24, [R1+0x4210] ;  /* 0x0042100001187983 */ /* 0x000ee80000300a00 */
[----:B------:R-:W-:Y:S04]  /*906e0*/  STL.64 [R1+0x41c8], R18 ;  /* 0x0041c81201007387 */ /* 0x000fe80000100a00 */
[----:B----4-:R0:W-:Y:S01]  /*906f0*/  STL.64 [R1+0x41c0], R16 ;  /* 0x0041c01001007387 */ /* 0x0101e20000100a00 */
[----:B---3--:R-:W-:-:S15]  /*90700*/  HMMA.16816.F32 R24, R12, R16, R24 ;  /* 0x000000100c18723c */ /* 0x008fde0000001818 */
[----:B------:R-:W-:-:S04]  /*90710*/  NOP ;  /* 0x0000000000007918 */ /* 0x000fc80000000000 */
[----:B------:R1:W-:Y:S04]  /*90720*/  STL.64 [R1+0x860], R24 ;  /* 0x0008601801007387 */ /* 0x0003e80000100a00 */
[----:B------:R3:W-:Y:S04]  /*90730*/  STL.64 [R1+0x868], R26 ;  /* 0x0008681a01007387 */ /* 0x0007e80000100a00 */
[----:B0-----:R-:W4:Y:S04]  /*90740*/  LDL.LU R16, [R1+0x250] ;  /* 0x0002500001107983 */ /* 0x001f280000300800 */
[----:B------:R-:W4:Y:S04]  /*90750*/  LDL.LU R17, [R1+0x254] ;  /* 0x0002540001117983 */ /* 0x000f280000300800 */
[----:B------:R-:W4:Y:S04]  /*90760*/  LDL.LU R18, [R1+0x258] ;  /* 0x0002580001127983 */ /* 0x000f280000300800 */
[----:B------:R-:W4:Y:S04]  /*90770*/  LDL.LU R19, [R1+0x25c] ;  /* 0x00025c0001137983 */ /* 0x000f280000300800 */
[----:B-1----:R-:W4:Y:S04]  /*90780*/  LDL.LU R24, [R1+0x90] ;  /* 0x0000900001187983 */ /* 0x002f280000300800 */
[----:B------:R-:W4:Y:S04]  /*90790*/  LDL.LU R25, [R1+0x94] ;  /* 0x0000940001197983 */ /* 0x000f280000300800 */
[----:B---3--:R-:W3:Y:S04]  /*907a0*/  LDL.LU R26, [R1+0x98] ;  /* 0x00009800011a7983 */ /* 0x008ee80000300800 */
[----:B------:R-:W3:Y:S01]  /*907b0*/  LDL.LU R27, [R1+0x9c] ;  /* 0x00009c00011b7983 */ /* 0x000ee20000300800 */
[C---:B--2---:R-:W-:Y:S03]  /*907c0*/  HMMA.16816.F32 R4, R12.reuse, R10, R4 ;  /* 0x0000000a0c04723c */ /* 0x044fe60000001804 */
[----:B---3--:R-:W-:Y:S04]  /*907d0*/  STL.64 [R1+0x4178], R26 ;  /* 0x0041781a01007387 */ /* 0x008fe80000100a00 */
[----:B----4-:R0:W-:Y:S04]  /*907e0*/  STL.64 [R1+0x4170], R24 ;  /* 0x0041701801007387 */ /* 0x0101e80000100a00 */
        /* <DEDUP_REMOVED lines=16> */
[----:B0-----:R-:W4:Y:S01]  /*908f0*/  LDL.LU R8, [R1+0x220] ;  /* 0x0002200001087983 */ /* 0x001f220000300800 */
[C---:B--2---:R-:W-:Y:S08]  /*90900*/  HMMA.16816.F32 R24, R12.reuse, R6, R24 ;  /* 0x000000060c18723c */ /* 0x044ff00000001818 */
[----:B---3--:R-:W-:Y:S11]  /*90910*/  HMMA.16816.F32 R16, R12, R4, R16 ;  /* 0x000000040c10723c */ /* 0x008ff60000001810 */
[----:B------:R-:W-:Y:S04]  /*90920*/  STL.64 [R1+0x630], R24 ;  /* 0x0006301801007387 */ /* 0x000fe80000100a00 */
[----:B------:R-:W-:Y:S04]  /*90930*/  STL.64 [R1+0x638], R26 ;  /* 0x0006381a01007387 */ /* 0x000fe80000100a00 */
[----:B------:R0:W-:Y:S04]  /*90940*/  STL.64 [R1+0x650], R16 ;  /* 0x0006501001007387 */ /* 0x0001e80000100a00 */
[----:B------:R1:W-:Y:S04]  /*90950*/  STL.64 [R1+0x658], R18 ;  /* 0x0006581201007387 */ /* 0x0003e80000100a00 */
[----:B------:R-:W4:Y:S04]  /*90960*/  LDL.LU R9, [R1+0x224] ;  /* 0x0002240001097983 */ /* 0x000f280000300800 */
[----:B------:R-:W2:Y:S04]  /*90970*/  LDL.LU R10, [R1+0x228] ;  /* 0x00022800010a7983 */ /* 0x000ea80000300800 */
[----:B------:R-:W2:Y:S04]  /*90980*/  LDL.LU R11, [R1+0x22c] ;  /* 0x00022c00010b7983 */ /* 0x000ea80000300800 */
[----:B0-----:R-:W3:Y:S04]  /*90990*/  LDL.LU R16, [R1+0x240] ;  /* 0x0002400001107983 */ /* 0x001ee80000300800 */
[----:B------:R-:W3:Y:S04]  /*909a0*/  LDL.LU R17, [R1+0x244] ;  /* 0x0002440001117983 */ /* 0x000ee80000300800 */
[----:B-1----:R-:W2:Y:S04]  /*909b0*/  LDL.LU R18, [R1+0x248] ;  /* 0x0002480001127983 */ /* 0x002ea80000300800 */
[----:B------:R-:W2:Y:S04]  /*909c0*/  LDL.LU R19, [R1+0x24c] ;  /* 0x00024c0001137983 */ /* 0x000ea80000300800 */
[----:B------:R-:W3:Y:S04]  /*909d0*/  LDL.LU R21, [R1+0x3f64] ;  /* 0x003f640001157983 */ /* 0x000ee80000300800 */
[----:B------:R-:W4:Y:S04]  /*909e0*/  LDL.LU R22, [R1+0x3f60] ;  /* 0x003f600001167983 */ /* 0x000f280000300800 */
[----:B------:R-:W4:Y:S04]  /*909f0*/  LDL.LU R2, [R1+0x3f6c] ;  /* 0x003f6c0001027983 */ /* 0x000f280000300800 */
[----:B------:R-:W4:Y:S04]  /*90a00*/  LDL.LU R23, [R1+0x3f68] ;  /* 0x003f680001177983 */ /* 0x000f280000300800 */
[----:B------:R-:W4:Y:S04]  /*90a10*/  LDL.LU R3, [R1+0x3f74] ;  /* 0x003f740001037983 */ /* 0x000f280000300800 */
[----:B------:R-:W4:Y:S04]  /*90a20*/  LDL.LU R28, [R1+0x3f70] ;  /* 0x003f7000011c7983 */ /* 0x000f280000300800 */
[----:B------:R-:W4:Y:S04]  /*90a30*/  LDL.LU R0, [R1+0x3f7c] ;  /* 0x003f7c0001007983 */ /* 0x000f280000300800 */
[----:B------:R-:W4:Y:S04]  /*90a40*/  LDL.LU R29, [R1+0x3f78] ;  /* 0x003f7800011d7983 */ /* 0x000f280000300800 */
[----:B--2---:R-:W-:Y:S04]  /*90a50*/  STL.64 [R1+0x41d8], R18 ;  /* 0x0041d81201007387 */ /* 0x004fe80000100a00 */
[----:B---3--:R0:W-:Y:S04]  /*90a60*/  STL.64 [R1+0x41d0], R16 ;  /* 0x0041d01001007387 */ /* 0x0081e80000100a00 */
        /* <DEDUP_REMOVED lines=12> */
[----:B0-----:R-:W4:Y:S04]  /*90b30*/  LDL.LU R4, [R1+0x200] ;  /* 0x0002000001047983 */ /* 0x001f280000300800 */
[----:B------:R-:W4:Y:S04]  /*90b40*/  LDL.LU R5, [R1+0x204] ;  /* 0x0002040001057983 */ /* 0x000f280000300800 */
[----:B------:R-:W2:Y:S04]  /*90b50*/  LDL.LU R6, [R1+0x208] ;  /* 0x0002080001067983 */ /* 0x000ea80000300800 */
[----:B------:R-:W2:Y:S01]  /*90b60*/  LDL.LU R7, [R1+0x20c] ;  /* 0x00020c0001077983 */ /* 0x000ea20000300800 */
[----:B------:R-:W-:-:S02]  /*90b70*/  IMAD R22, R22, 0x100, R21 ;  /* 0x0000010016167824 */ /* 0x000fc400078e0215 */
[----:B------:R-:W-:Y:S02]  /*90b80*/  IMAD R23, R23, 0x100, R2 ;  /* 0x0000010017177824 */ /* 0x000fe400078e0202 */
[----:B------:R-:W-:Y:S01]  /*90b90*/  IMAD R28, R28, 0x100, R3 ;  /* 0x000001001c1c7824 */ /* 0x000fe200078e0203 */
        /* <DEDUP_REMOVED lines=12> */
[----:B------:R-:W2:Y:S01]  /*90c60*/  LDL.LU R3, [R1+0x41e4] ;  /* 0x0041e40001037983 */ /* 0x000ea20000300800 */
[----:B------:R-:W-:-:S03]  /*90c70*/  IMAD R29, R29, 0x100, R0 ;  /* 0x000001001d1d7824 */ /* 0x000fc600078e0200 */
[----:B------:R-:W3:Y:S01]  /*90c80*/  LDL.LU R0, [R1+0x41e0] ;  /* 0x0041e00001007983 */ /* 0x000ee20000300800 */
[----:B--2---:R-:W-:Y:S03]  /*90c90*/  HMMA.16816.F32 R12, R12, R2, R16 ;  /* 0x000000020c0c723c */ /* 0x004fe60000001810 */
        /* <DEDUP_REMOVED lines=74> */
[----:B0-----:R-:W4:Y:S01]  /*91140*/  LDL.LU R2, [R1+0x3fac] ;  /* 0x003fac0001027983 */ /* 0x001f220000300800 */
[----:B------:R-:W-:-:S03]  /*91150*/  IMAD.MOV.U32 R27, RZ, RZ, R0 ;  /* 0x000000ffff1b7224 */ /* 0x000fc600078e0000 */
        /* <DEDUP_REMOVED lines=117> */
[----:B------:R-:W-:-:S03]  /*918b0*/  IMAD R29, R29, 0x100, R0 ;  /* 0x000001001d1d7824 */ /* 0x000fc600078e0200 */
[----:B------:R-:W4:Y:S01]  /*918c0*/  LDL.LU R0, [R1+0x40f0] ;  /* 0x0040f00001007983 */ /* 0x000f220000300800 */
        /* <DEDUP_REMOVED lines=19> */
[----:B0-----:R-:W2:Y:S04]  /*91a00*/  LDL.LU R20, [R1+0x150] ;  /* 0x0001500001147983 */ /* 0x001ea80000300800 */
[----:B-1----:R-:W2:Y:S04]  /*91a10*/  LDL.LU R21, [R1+0x154] ;  /* 0x0001540001157983 */ /* 0x002ea80000300800 */
[----:B------:R-:W2:Y:S01]  /*91a20*/  LDL.LU R22, [R1+0x158] ;  /* 0x0001580001167983 */ /* 0x000ea20000300800 */
[----:B----4-:R-:W-:Y:S01]  /*91a30*/  IMAD.MOV.U32 R23, RZ, RZ, R0 ;  /* 0x000000ffff177224 */ /* 0x010fe200078e0000 */
[C---:B---3--:R-:W-:Y:S02]  /*91a40*/  HMMA.16816.F32 R4, R12.reuse, R16, R4 ;  /* 0x000000100c04723c */ /* 0x048fe40000001804 */
[----:B------:R-:W-:Y:S06]  /*91a50*/  STL.64 [R1+0x4078], R18 ;  /* 0x0040781201007387 */ /* 0x000fec0000100a00 */
[----:B--2---:R-:W-:-:S15]  /*91a60*/  HMMA.16816.F32 R20, R12, R18, R20 ;  /* 0x000000120c14723c */ /* 0x004fde0000001814 */
[----:B------:R-:W-:-:S04]  /*91a70*/  NOP ;  /* 0x0000000000007918 */ /* 0x000fc80000000000 */
[----:B------:R-:W-:Y:S04]  /*91a80*/  STL.64 [R1+0x770], R20 ;  /* 0x0007701401007387 */ /* 0x000fe80000100a00 */
[----:B------:R-:W-:Y:S04]  /*91a90*/  STL.64 [R1+0x778], R22 ;  /* 0x0007781601007387 */ /* 0x000fe80000100a00 */
[----:B------:R-:W-:Y:S04]  /*91aa0*/  STL.64 [R1+0x4070], R16 ;  /* 0x0040701001007387 */ /* 0x000fe80000100a00 */
[----:B------:R-:W-:Y:S04]  /*91ab0*/  STL.64 [R1+0x830], R4 ;  /* 0x0008300401007387 */ /* 0x000fe80000100a00 */
[----:B------:R0:W-:Y:S04]  /*91ac0*/  STL.64 [R1+0x838], R6 ;  /* 0x0008380601007387 */ /* 0x0001e80000100a00 */
[----:B------:R-:W2:Y:S01]  /*91ad0*/  LDL.LU R0, [R1+0x1134] ;  /* 0x0011340001007983 */ /* 0x000ea20000300800 */
[----:B0-----:R-:W-:Y:S03]  /*91ae0*/  HMMA.16816.F32 R4, R12, R10, R24 ;  /* 0x0000000a0c04723c */ /* 0x001fe60000001818 */
[----:B------:R-:W3:-:S15]  /*91af0*/  LDL.LU R24, [R1+0x10] ;  /* 0x0000100001187983 */ /* 0x000ede0000300800 */
[----:B------:R-:W-:Y:S01]  /*91b00*/  NOP ;  /* 0x0000000000007918 */ /* 0x000fe20000000000 */
[----:B------:R-:W-:Y:S04]  /*91b10*/  STL.64 [R1+0x790], R4 ;  /* 0x0007900401007387 */ /* 0x000fe80000100a00 */
[----:B------:R-:W-:Y:S04]  /*91b20*/  STL.64 [R1+0x798], R6 ;  /* 0x0007980601007387 */ /* 0x000fe80000100a00 */
        /* <DEDUP_REMOVED lines=49> */
[C---:B------:R-:W-:Y:S03]  /*91e40*/  HMMA.16816.F32 R4, R12.reuse, R8, R4 ;  /* 0x000000080c04723c */ /* 0x040fe60000001804 */
        /* <DEDUP_REMOVED lines=57> */
[----:B---3--:R-:W-:-:S15]  /*921e0*/  HMMA.16816.F32 R24, R12, R18, R24 ;  /* 0x000000120c18723c */ /* 0x008fde0000001818 */
[----:B------:R-:W-:-:S04]  /*921f0*/  NOP ;  /* 0x0000000000007918 */ /* 0x000fc80000000000 */
[----:B------:R-:W-:Y:S04]  /*92200*/  STL.64 [R1+0x7b0], R24 ;  /* 0x0007b01801007387 */ /* 0x000fe80000100a00 */
[----:B------:R0:W-:Y:S04]  /*92210*/  STL.64 [R1+0x7b8], R26 ;  /* 0x0007b81a01007387 */ /* 0x0001e80000100a00 */
[----:B0-----:R-:W2:Y:S04]  /*92220*/  LDL.LU.64 R26, [R1+0x4068] ;  /* 0x00406800011a7983 */ /* 0x001ea80000300a00 */
[----:B------:R-:W2:Y:S04]  /*92230*/  LDL.LU.64 R24, [R1+0x4060] ;  /* 0x0040600001187983 */ /* 0x000ea80000300a00 */
        /* <DEDUP_REMOVED lines=8> */
[----:B------:R-:W3:Y:S01]  /*922c0*/  LDL.LU R17, [R1+0x1144] ;  /* 0x0011440001117983 */ /* 0x000ee20000300800 */
[----:B--2---:R-:W-:-:S15]  /*922d0*/  HMMA.16816.F32 R24, R12, R10, R24 ;  /* 0x0000000a0c18723c */ /* 0x004fde0000001818 */
        /* <DEDUP_REMOVED lines=20> */
[----:B---3--:R-:W-:Y:S01]  /*92420*/  HMMA.16816.F32 R8, R12, R4, R8 ;  /* 0x000000040c08723c */ /* 0x008fe20000001808 */
[----:B------:R-:W-:-:S02]  /*92430*/  IADD3 R17, P3, PT, R17, UR50, RZ ;  /* 0x0000003211117c10 */ /* 0x000fc4000ff7e0ff */
[----:B------:R-:W-:Y:S02]  /*92440*/  IADD3 R18, P2, PT, R18, UR50, RZ ;  /* 0x0000003212127c10 */ /* 0x000fe4000ff5e0ff */
[----:B------:R-:W-:Y:S02]  /*92450*/  IADD3 R19, P1, PT, R19, UR50, RZ ;  /* 0x0000003213137c10 */ /* 0x000fe4000ff3e0ff */
[----:B------:R-:W-:Y:S02]  /*92460*/  IADD3 R20, P0, PT, R20, UR50, RZ ;  /* 0x0000003214147c10 */ /* 0x000fe4000ff1e0ff */
[----:B------:R-:W-:Y:S02]  /*92470*/  IADD3 R21, P6, PT, R21, UR50, RZ ;  /* 0x0000003215157c10 */ /* 0x000fe4000ffde0ff */
[----:B------:R-:W-:Y:S02]  /*92480*/  IADD3 R29, P5, PT, R29, UR50, RZ ;  /* 0x000000321d1d7c10 */ /* 0x000fe4000ffbe0ff */
[----:B------:R-:W-:-:S06]  /*92490*/  IADD3 R28, P4, PT, R28, UR50, RZ ;  /* 0x000000321c1c7c10 */ /* 0x000fcc000ff9e0ff */
[----:B------:R-:W-:Y:S04]  /*924a0*/  STL.64 [R1+0x380], R8 ;  /* 0x0003800801007387 */ /* 0x000fe80000100a00 */
[----:B------:R-:W-:Y:S01]  /*924b0*/  STL.64 [R1+0x388], R10 ;  /* 0x0003880a01007387 */ /* 0x000fe20000100a00 */
[----:B--2---:R-:W-:-:S15]  /*924c0*/  HMMA.16816.F32 R4, R12, R2, R24 ;  /* 0x000000020c04723c */ /* 0x004fde0000001818 */
[----:B------:R-:W-:-:S04]  /*924d0*/  NOP ;  /* 0x0000000000007918 */ /* 0x000fc80000000000 */
[----:B------:R-:W-:Y:S04]  /*924e0*/  STL.64 [R1+0x300], R4 ;  /* 0x0003000401007387 */ /* 0x000fe80000100a00 */
[----:B------:R-:W-:Y:S04]  /*924f0*/  STL.64 [R1+0x308], R6 ;  /* 0x0003080601007387 */ /* 0x000fe80000100a00 */
[----:B------:R-:W-:Y:S04]  /*92500*/  STL [R1+0x1144], R17 ;  /* 0x0011441101007387 */ /* 0x000fe80000100800 */
[----:B------:R-:W-:Y:S04]  /*92510*/  STL [R1+0x1148], R18 ;  /* 0x0011481201007387 */ /* 0x000fe80000100800 */
[----:B------:R-:W-:Y:S04]  /*92520*/  STL [R1+0x114c], R19 ;  /* 0x00114c1301007387 */ /* 0x000fe80000100800 */
[----:B------:R-:W-:Y:S04]  /*92530*/  STL [R1+0x1150], R20 ;  /* 0x0011501401007387 */ /* 0x000fe80000100800 */
[----:B------:R-:W-:Y:S04]  /*92540*/  STL [R1+0x1154], R21 ;  /* 0x0011541501007387 */ /* 0x000fe80000100800 */
[----:B------:R-:W-:Y:S04]  /*92550*/  STL [R1+0x1158], R29 ;  /* 0x0011581d01007387 */ /* 0x000fe80000100800 */
[----:B------:R-:W-:Y:S04]  /*92560*/  STL [R1+0x1140], R28 ;  /* 0x0011401c01007387 */ /* 0x000fe80000100800 */
[----:B------:R-:W2:Y:S01]  /*92570*/  LDL.LU R12, [R1+0x37ec] ;  /* 0x0037ec00010c7983 */ /* 0x000ea20000300800 */
[----:B------:R-:W-:-:S02]  /*92580*/  IADD3.X R23, PT, PT, R23, UR72, RZ, P3, !PT ;  /* 0x0000004817177c10 */ /* 0x000fc40009ffe4ff */
[----:B----4-:R-:W-:-:S03]  /*92590*/  IADD3 R22, P3, PT, R22, UR50, RZ ;  /* 0x0000003216167c10 */ /* 0x010fc6000ff7e0ff */
[----:B------:R-:W-:Y:S04]  /*925a0*/  STL [R1+0x113c], R23 ;  /* 0x00113c1701007387 */ /* 0x000fe80000100800 */
[----:B--2---:R0:W-:Y:S04]  /*925b0*/  STL [R1+0x4018], R12 ;  /* 0x0040180c01007387 */ /* 0x0041e80000100800 */
[----:B------:R-:W-:Y:S04]  /*925c0*/  STL [R1+0x1138], R22 ;  /* 0x0011381601007387 */ /* 0x000fe80000100800 */
[----:B0-----:R-:W2:Y:S01]  /*925d0*/  LDL.LU R12, [R1+0x1130] ;  /* 0x00113000010c7983 */ /* 0x001ea20000300800 */
[----:B------:R-:W-:-:S05]  /*925e0*/  IADD3.X R0, PT, PT, R0, UR72, RZ, P2, !PT ;  /* 0x0000004800007c10 */ /* 0x000fca00097fe4ff */
[----:B------:R-:W-:Y:S04]  /*925f0*/  STL [R1+0x1134], R0 ;  /* 0x0011340001007387 */ /* 0x000fe80000100800 */
        /* <DEDUP_REMOVED lines=30> */
[----:B--2---:R-:W-:-:S05]  /*927e0*/  IADD3 R12, P2, PT, R12, UR50, RZ ;  /* 0x000000320c0c7c10 */ /* 0x004fca000ff5e0ff */
[----:B------:R0:W-:Y:S04]  /*927f0*/  STL [R1+0x37f4], R12 ;  /* 0x0037f40c01007387 */ /* 0x0001e80000100800 */
[----:B0-----:R-:W2:Y:S02]  /*92800*/  LDL.LU R12, [R1+0x401c] ;  /* 0x00401c00010c7983 */ /* 0x001ea40000300800 */
[----:B--2---:R-:W-:-:S05]  /*92810*/  IADD3.X R12, PT, PT, R12, UR72, RZ, P1, !PT ;  /* 0x000000480c0c7c10 */ /* 0x004fca0008ffe4ff */
[----:B------:R0:W-:Y:S04]  /*92820*/  STL [R1+0x1130], R12 ;  /* 0x0011300c01007387 */ /* 0x0001e80000100800 */
[----:B0-----:R-:W2:Y:S01]  /*92830*/  LDL.LU R12, [R1+0x4018] ;  /* 0x00401800010c7983 */ /* 0x001ea20000300800 */
[----:B---3--:R-:W-:Y:S02]  /*92840*/  IADD3.X R13, PT, PT, R13, UR72, RZ, P0, !PT ;  /* 0x000000480d0d7c10 */ /* 0x008fe400087fe4ff */
[----:B----4-:R-:W-:Y:S02]  /*92850*/  IADD3 R14, P0, PT, R14, UR50, RZ ;  /* 0x000000320e0e7c10 */ /* 0x010fe4000ff1e0ff */
[----:B------:R-:W-:Y:S02]  /*92860*/  IADD3.X R15, PT, PT, R15, UR72, RZ, P6, !PT ;  /* 0x000000480f0f7c10 */ /* 0x000fe4000b7fe4ff */
[----:B------:R-:W-:-:S02]  /*92870*/  IADD3 R2, P6, PT, R2, UR50, RZ ;  /* 0x0000003202027c10 */ /* 0x000fc4000ffde0ff */
[----:B------:R-:W-:Y:S02]  /*92880*/  IADD3.X R3, PT, PT, R3, UR72, RZ, P5, !PT ;  /* 0x0000004803037c10 */ /* 0x000fe4000affe4ff */
[----:B------:R-:W-:Y:S02]  /*92890*/  IADD3 R24, P5, PT, R24, UR50, RZ ;  /* 0x0000003218187c10 */ /* 0x000fe4000ffbe0ff */
[----:B------:R-:W-:Y:S02]  /*928a0*/  IADD3.X R25, PT, PT, R25, UR72, RZ, P4, !PT ;  /* 0x0000004819197c10 */ /* 0x000fe4000a7fe4ff */
[----:B------:R-:W-:Y:S02]  /*928b0*/  IADD3 R26, P4, PT, R26, UR50, RZ ;  /* 0x000000321a1a7c10 */ /* 0x000fe4000ff9e0ff */
        /* <DEDUP_REMOVED lines=15> */
[----:B--2---:R-:W-:-:S05]  /*929b0*/  IADD3 R12, P1, PT, R12, UR50, RZ ;  /* 0x000000320c0c7c10 */ /* 0x004fca000ff3e0ff */
        /* <DEDUP_REMOVED lines=9> */
[----:B------:R-:W-:-:S03]  /*92a50*/  IADD3.X R7, PT, PT, R7, UR72, RZ, P1, !PT ;  /* 0x0000004807077c10 */ /* 0x000fc60008ffe4ff */
[----:B------:R-:W-:Y:S01]  /*92a60*/  STL [R1+0x111c], R27 ;  /* 0x00111c1b01007387 */ /* 0x000fe20000100800 */
[----:B------:R-:W-:-:S03]  /*92a70*/  IADD3 R8, P1, PT, R8, UR50, RZ ;  /* 0x0000003208087c10 */ /* 0x000fc6000ff3e0ff */
        /* <DEDUP_REMOVED lines=16> */
[----:B0-----:R-:W2:Y:S01]  /*92b80*/  LDL.LU R12, [R1+0x37a0] ;  /* 0x0037a000010c7983 */ /* 0x001ea20000300800 */
[----:B------:R-:W-:-:S02]  /*92b90*/  IADD3 R23, P2, PT, R23, UR50, RZ ;  /* 0x0000003217177c10 */ /* 0x000fc4000ff5e0ff */
[----:B------:R-:W-:-:S03]  /*92ba0*/  IADD3.X R22, PT, PT, R22, UR72, RZ, P1, !PT ;  /* 0x0000004816167c10 */ /* 0x000fc60008ffe4ff */
[----:B------:R-:W-:Y:S04]  /*92bb0*/  STL [R1+0x3784], R23 ;  /* 0x0037841701007387 */ /* 0x000fe80000100800 */
[----:B--2---:R0:W-:Y:S04]  /*92bc0*/  STL [R1+0x4010], R12 ;  /* 0x0040100c01007387 */ /* 0x0041e80000100800 */
[----:B------:R-:W-:Y:S04]  /*92bd0*/  STL [R1+0x37b0], R22 ;  /* 0x0037b01601007387 */ /* 0x000fe80000100800 */
[----:B0-----:R-:W2:Y:S01]  /*92be0*/  LDL.LU R12, [R1+0x3774] ;  /* 0x00377400010c7983 */ /* 0x001ea20000300800 */
[----:B------:R-:W-:-:S05]  /*92bf0*/  IADD3 R0, P1, PT, R0, UR50, RZ ;  /* 0x0000003200007c10 */ /* 0x000fca000ff3e0ff */
        /* <DEDUP_REMOVED lines=31> */
[----:B--2---:R-:W-:-:S05]  /*92df0*/  IADD3.X R12, PT, PT, R12, UR72, RZ, P0, !PT ;  /* 0x000000480c0c7c10 */ /* 0x004fca00087fe4ff */
[----:B------:R0:W-:Y:S04]  /*92e00*/  STL [R1+0x37a8], R12 ;  /* 0x0037a80c01007387 */ /* 0x0001e80000100800 */
[----:B0-----:R-:W2:Y:S02]  /*92e10*/  LDL.LU R12, [R1+0x4014] ;  /* 0x00401400010c7983 */ /* 0x001ea40000300800 */
[----:B--2---:R-:W-:-:S05]  /*92e20*/  IADD3 R12, P0, PT, R12, UR50, RZ ;  /* 0x000000320c0c7c10 */ /* 0x004fca000ff1e0ff */
[----:B------:R0:W-:Y:S04]  /*92e30*/  STL [R1+0x3774], R12 ;  /* 0x0037740c01007387 */ /* 0x0001e80000100800 */
[----:B0-----:R-:W2:Y:S01]  /*92e40*/  LDL.LU R12, [R1+0x4010] ;  /* 0x00401000010c7983 */ /* 0x001ea20000300800 */
[----:B----4-:R-:W-:Y:S02]  /*92e50*/  IADD3.X R14, PT, PT, R14, UR72, RZ, P5, !PT ;  /* 0x000000480e0e7c10 */ /* 0x010fe4000affe4ff */
[----:B---3--:R-:W-:Y:S02]  /*92e60*/  IADD3 R15, P5, PT, R15, UR50, RZ ;  /* 0x000000320f0f7c10 */ /* 0x008fe4000ffbe0ff */
        /* <DEDUP_REMOVED lines=20> */
[----:B--2---:R-:W-:Y:S02]  /*92fb0*/  IADD3.X R12, PT, PT, R12, UR72, RZ, P6, !PT ;  /* 0x000000480c0c7c10 */ /* 0x004fe4000b7fe4ff */
[----:B------:R-:W-:-:S03]  /*92fc0*/  IADD3 R13, P6, PT, R13, UR50, RZ ;  /* 0x000000320d0d7c10 */ /* 0x000fc6000ffde0ff */
        /* <DEDUP_REMOVED lines=29> */
[----:B------:R-:W-:-:S02]  /*931a0*/  IADD3.X R23, PT, PT, R23, UR72, RZ, P0, !PT ;  /* 0x0000004817177c10 */ /* 0x000fc400087fe4ff */
[----:B------:R-:W-:-:S03]  /*931b0*/  IADD3 R22, P0, PT, R22, UR50, RZ ;  /* 0x0000003216167c10 */ /* 0x000fc6000ff1e0ff */
        /* <DEDUP_REMOVED lines=356> */
[----:B--2---:R-:W-:Y:S02]  /*94800*/  IADD3.X R12, PT, PT, R12, UR72, RZ, P0, !PT ;  /* 0x000000480c0c7c10 */ /* 0x004fe400087fe4ff */
        /* <DEDUP_REMOVED lines=26> */
[----:B------:R-:W-:Y:S04]  /*949b0*/  STL [R1+0x3558], R20 ;  /* 0x0035581401007387 */ /* 0x000fe80000100800 */
[----:B------:R-:W-:Y:S04]  /*949c0*/  STL [R1+0x3524], R21 ;  /* 0x0035241501007387 */ /* 0x000fe80000100800 */
[----:B------:R-:W-:Y:S04]  /*949d0*/  STL [R1+0x3550], R29 ;  /* 0x0035501d01007387 */ /* 0x000fe80000100800 */
[----:B------:R-:W-:Y:S04]  /*949e0*/  STL [R1+0x351c], R28 ;  /* 0x00351c1c01007387 */ /* 0x000fe80000100800 */
[----:B------:R0:W-:Y:S04]  /*949f0*/  STL [R1+0x3540], R0 ;  /* 0x0035400001007387 */ /* 0x0001e80000100800 */
[----:B------:R-:W-:Y:S04]  /*94a00*/  STL [R1+0x3548], R23 ;  /* 0x0035481701007387 */ /* 0x000fe80000100800 */
[----:B0-----:R-:W2:Y:S01]  /*94a10*/  LDL.LU R0, [R1+0x3504] ;  /* 0x0035040001007983 */ /* 0x001ea20000300800 */
[----:B------:R-:W-:-:S05]  /*94a20*/  IADD3 R22, P1, PT, R22, UR50, RZ ;  /* 0x0000003216167c10 */ /* 0x000fca000ff3e0ff */
[----:B------:R-:W-:Y:S04]  /*94a30*/  STL [R1+0x3514], R22 ;  /* 0x0035141601007387 */ /* 0x000fe80000100800 */
[----:B--2---:R0:W-:Y:S04]  /*94a40*/  STL [R1+0x3fe8], R0 ;  /* 0x003fe80001007387 */ /* 0x0041e80000100800 */
[----:B0-----:R-:W2:Y:S04]  /*94a50*/  LDL.LU R0, [R1+0x3538] ;  /* 0x0035380001007983 */ /* 0x001ea80000300800 */
        /* <DEDUP_REMOVED lines=57> */
[----:B------:R-:W-:-:S02]  /*94df0*/  IADD3.X R21, PT, PT, R21, UR72, RZ, P0, !PT ;  /* 0x0000004815157c10 */ /* 0x000fc400087fe4ff */
[----:B------:R-:W-:Y:S02]  /*94e00*/  IADD3.X R22, PT, PT, R22, UR72, RZ, P3, !PT ;  /* 0x0000004816167c10 */ /* 0x000fe40009ffe4ff */
[----:B------:R-:W-:Y:S02]  /*94e10*/  IADD3.X R28, PT, PT, R28, UR72, RZ, P5, !PT ;  /* 0x000000481c1c7c10 */ /* 0x000fe4000affe4ff */
[----:B------:R-:W-:Y:S02]  /*94e20*/  IADD3.X R23, PT, PT, R23, UR72, RZ, P4, !PT ;  /* 0x0000004817177c10 */ /* 0x000fe4000a7fe4ff */
[----:B--2---:R-:W-:-:S05]  /*94e30*/  IADD3 R0, P6, PT, R0, UR50, RZ ;  /* 0x0000003200007c10 */ /* 0x004fca000ffde0ff */
[----:B------:R0:W-:Y:S01]  /*94e40*/  STL [R1+0x3504], R0 ;  /* 0x0035040001007387 */ /* 0x0001e20000100800 */
[----:B------:R-:W-:-:S03]  /*94e50*/  IADD3.X R6, PT, PT, R6, UR72, RZ, P6, !PT ;  /* 0x0000004806067c10 */ /* 0x000fc6000b7fe4ff */
[----:B0-----:R-:W2:Y:S04]  /*94e60*/  LDL.LU R0, [R1+0x3fe4] ;  /* 0x003fe40001007983 */ /* 0x001ea80000300800 */
        /* <DEDUP_REMOVED lines=28> */
[----:B------:R-:W-:Y:S04]  /*95030*/  STL [R1+0x34c0], R28 ;  /* 0x0034c01c01007387 */ /* 0x000fe80000100800 */
[----:B------:R1:W-:Y:S04]  /*95040*/  STL [R1+0x34b8], R23 ;  /* 0x0034b81701007387 */ /* 0x0003e80000100800 */
[----:B0-----:R-:W3:Y:S04]  /*95050*/  LDL.LU R29, [R1+0x34a8] ;  /* 0x0034a800011d7983 */ /* 0x001ee80000300800 */
[----:B-1----:R-:W4:Y:S04]  /*95060*/  LDL.LU R23, [R1+0x34a4] ;  /* 0x0034a40001177983 */ /* 0x002f280000300800 */
[----:B------:R-:W4:Y:S04]  /*95070*/  LDL.LU R22, [R1+0x349c] ;  /* 0x00349c0001167983 */ /* 0x000f280000300800 */
[----:B------:R-:W4:Y:S04]  /*95080*/  LDL.LU R28, [R1+0x3494] ;  /* 0x00349400011c7983 */ /* 0x000f280000300800 */
[----:B--2---:R-:W-:Y:S04]  /*95090*/  STL [R1+0x3fe4], R0 ;  /* 0x003fe40001007387 */ /* 0x004fe80000100800 */
[----:B------:R-:W2:Y:S04]  /*950a0*/  LDL.LU R19, [R1+0x1828] ;  /* 0x0018280001137983 */ /* 0x000ea80000300800 */
[----:B------:R-:W2:Y:S01]  /*950b0*/  LDL.LU R12, [R1+0x348c] ;  /* 0x00348c00010c7983 */ /* 0x000ea20000300800 */
[----:B---3--:R-:W-:-:S02]  /*950c0*/  IADD3.X R29, PT, PT, R29, UR72, RZ, P2, !PT ;  /* 0x000000481d1d7c10 */ /* 0x008fc400097fe4ff */
[----:B----4-:R-:W-:-:S03]  /*950d0*/  IADD3 R23, P4, PT, R23, UR50, RZ ;  /* 0x0000003217177c10 */ /* 0x010fc6000ff9e0ff */
[----:B------:R-:W-:Y:S04]  /*950e0*/  STL [R1+0x34a8], R29 ;  /* 0x0034a81d01007387 */ /* 0x000fe80000100800 */
[----:B------:R-:W3:Y:S04]  /*950f0*/  LDL.LU R13, [R1+0x3484] ;  /* 0x00348400010d7983 */ /* 0x000ee80000300800 */
[----:B------:R-:W4:Y:S04]  /*95100*/  LDL.LU R14, [R1+0x347c] ;  /* 0x00347c00010e7983 */ /* 0x000f280000300800 */
[----:B------:R0:W-:Y:S04]  /*95110*/  STL [R1+0x34a4], R23 ;  /* 0x0034a41701007387 */ /* 0x0001e80000100800 */
[----:B------:R-:W4:Y:S04]  /*95120*/  LDL.LU R15, [R1+0x3474] ;  /* 0x00347400010f7983 */ /* 0x000f280000300800 */
[----:B------:R-:W4:Y:S04]  /*95130*/  LDL.LU R2, [R1+0x34a0] ;  /* 0x0034a00001027983 */ /* 0x000f280000300800 */
[----:B------:R-:W4:Y:S01]  /*95140*/  LDL.LU R3, [R1+0x346c] ;  /* 0x00346c0001037983 */ /* 0x000f220000300800 */
[----:B------:R-:W-:-:S03]  /*95150*/  IADD3 R22, P3, PT, R22, UR50, RZ ;  /* 0x0000003216167c10 */ /* 0x000fc6000ff7e0ff */
[----:B0-----:R-:W4:Y:S04]  /*95160*/  LDL.LU R23, [R1+0x3498] ;  /* 0x0034980001177983 */ /* 0x001f280000300800 */
[----:B------:R-:W4:Y:S04]  /*95170*/  LDL.LU R24, [R1+0x3464] ;  /* 0x0034640001187983 */ /* 0x000f280000300800 */
[----:B------:R-:W4:Y:S04]  /*95180*/  LDL.LU R25, [R1+0x3490] ;  /* 0x0034900001197983 */ /* 0x000f280000300800 */
[----:B------:R-:W4:Y:S04]  /*95190*/  LDL.LU R26, [R1+0x345c] ;  /* 0x00345c00011a7983 */ /* 0x000f280000300800 */
[----:B------:R0:W-:Y:S04]  /*951a0*/  STL [R1+0x349c], R22 ;  /* 0x00349c1601007387 */ /* 0x0001e80000100800 */
        /* <DEDUP_REMOVED lines=12> */
[----:B0-----:R-:W4:Y:S01]  /*95270*/  LDL.LU R22, [R1+0x3458] ;  /* 0x0034580001167983 */ /* 0x001f220000300800 */
[----:B------:R-:W-:-:S03]  /*95280*/  IADD3 R28, P2, PT, R28, UR50, RZ ;  /* 0x000000321c1c7c10 */ /* 0x000fc6000ff5e0ff */
[----:B------:R-:W4:Y:S04]  /*95290*/  LDL.LU R20, [R1+0x3424] ;  /* 0x0034240001147983 */ /* 0x000f280000300800 */
[----:B------:R-:W4:Y:S04]  /*952a0*/  LDL.LU R21, [R1+0x3450] ;  /* 0x0034500001157983 */ /* 0x000f280000300800 */
[----:B------:R-:W4:Y:S04]  /*952b0*/  LDL.LU R29, [R1+0x341c] ;  /* 0x00341c00011d7983 */ /* 0x000f280000300800 */
[----:B------:R0:W-:Y:S04]  /*952c0*/  STL [R1+0x3494], R28 ;  /* 0x0034941c01007387 */ /* 0x0001e80000100800 */
[----:B0-----:R-:W4:Y:S01]  /*952d0*/  LDL.LU R28, [R1+0x3448] ;  /* 0x00344800011c7983 */ /* 0x001f220000300800 */
[----:B--2---:R-:W-:Y:S01]  /*952e0*/  VIADD R19, R19, 0x1 ;  /* 0x0000000113137836 */ /* 0x004fe20000000000 */
[----:B------:R-:W-:-:S04]  /*952f0*/  IADD3 R12, P1, PT, R12, UR50, RZ ;  /* 0x000000320c0c7c10 */ /* 0x000fc8000ff3e0ff */
[----:B------:R-:W-:Y:S04]  /*95300*/  STL [R1+0x1828], R19 ;  /* 0x0018281301007387 */ /* 0x000fe80000100800 */
[----:B------:R-:W-:Y:S04]  /*95310*/  STL [R1+0x3fe8], R19 ;  /* 0x003fe81301007387 */ /* 0x000fe80000100800 */
[----:B------:R-:W-:Y:S01]  /*95320*/  STL [R1+0x348c], R12 ;  /* 0x00348c0c01007387 */ /* 0x000fe20000100800 */
[----:B---3--:R-:W-:Y:S02]  /*95330*/  IADD3 R13, P0, PT, R13, UR50, RZ ;  /* 0x000000320d0d7c10 */ /* 0x008fe4000ff1e0ff */
[----:B----4-:R-:W-:-:S02]  /*95340*/  IADD3 R14, P6, PT, R14, UR50, RZ ;  /* 0x000000320e0e7c10 */ /* 0x010fc4000ffde0ff */
[----:B------:R-:W-:Y:S02]  /*95350*/  IADD3 R15, P5, PT, R15, UR50, RZ ;  /* 0x000000320f0f7c10 */ /* 0x000fe4000ffbe0ff */
[----:B------:R-:W-:Y:S01]  /*95360*/  IADD3.X R2, PT, PT, R2, UR72, RZ, P4, !PT ;  /* 0x0000004802027c10 */ /* 0x000fe2000a7fe4ff */
[----:B------:R-:W-:Y:S04]  /*95370*/  STL [R1+0x3484], R13 ;  /* 0x0034840d01007387 */ /* 0x000fe80000100800 */
[----:B------:R-:W-:Y:S04]  /*95380*/  STL [R1+0x347c], R14 ;  /* 0x00347c0e01007387 */ /* 0x000fe80000100800 */
[----:B------:R-:W-:Y:S01]  /*95390*/  STL [R1+0x3474], R15 ;  /* 0x0034740f01007387 */ /* 0x000fe20000100800 */
[----:B------:R-:W-:-:S02]  /*953a0*/  IADD3.X R23, PT, PT, R23, UR72, RZ, P3, !PT ;  /* 0x0000004817177c10 */ /* 0x000fc40009ffe4ff */
[----:B------:R-:W-:-:S03]  /*953b0*/  IADD3 R3, P4, PT, R3, UR50, RZ ;  /* 0x0000003203037c10 */ /* 0x000fc6000ff9e0ff */
[----:B------:R0:W-:Y:S04]  /*953c0*/  STL [R1+0x3498], R23 ;  /* 0x0034981701007387 */ /* 0x0001e80000100800 */
[----:B------:R-:W-:Y:S01]  /*953d0*/  STL [R1+0x34a0], R2 ;  /* 0x0034a00201007387 */ /* 0x000fe20000100800 */
[----:B------:R-:W-:Y:S02]  /*953e0*/  IADD3 R24, P3, PT, R24, UR50, RZ ;  /* 0x0000003218187c10 */ /* 0x000fe4000ff7e0ff */
[----:B------:R-:W-:Y:S02]  /*953f0*/  IADD3.X R25, PT, PT, R25, UR72, RZ, P2, !PT ;  /* 0x0000004819197c10 */ /* 0x000fe400097fe4ff */
[----:B------:R-:W-:Y:S02]  /*95400*/  IADD3 R26, P2, PT, R26, UR50, RZ ;  /* 0x000000321a1a7c10 */ /* 0x000fe4000ff5e0ff */
[----:B------:R-:W-:Y:S01]  /*95410*/  IADD3.X R27, PT, PT, R27, UR72, RZ, P1, !PT ;  /* 0x000000481b1b7c10 */ /* 0x000fe20008ffe4ff */
[----:B0-----:R-:W2:Y:S04]  /*95420*/  LDL.LU R23, [R1+0x3414] ;  /* 0x0034140001177983 */ /* 0x001ea80000300800 */
[----:B------:R-:W-:Y:S01]  /*95430*/  STL [R1+0x346c], R3 ;  /* 0x00346c0301007387 */ /* 0x000fe20000100800 */
[----:B------:R-:W-:-:S03]  /*95440*/  IADD3 R4, P1, PT, R4, UR50, RZ ;  /* 0x0000003204047c10 */ /* 0x000fc6000ff3e0ff */
[----:B------:R-:W-:Y:S01]  /*95450*/  STL [R1+0x3464], R24 ;  /* 0x0034641801007387 */ /* 0x000fe20000100800 */
[----:B------:R-:W-:-:S03]  /*95460*/  IADD3.X R5, PT, PT, R5, UR72, RZ, P0, !PT ;  /* 0x0000004805057c10 */ /* 0x000fc600087fe4ff */
        /* <DEDUP_REMOVED lines=17> */
[----:B------:R-:W-:-:S03]  /*95580*/  IADD3.X R17, PT, PT, R17, UR72, RZ, P3, !PT ;  /* 0x0000004811117c10 */ /* 0x000fc60009ffe4ff */
[----:B------:R-:W-:Y:S04]  /*95590*/  STL [R1+0x343c], R10 ;  /* 0x00343c0a01007387 */ /* 0x000fe80000100800 */
[----:B------:R-:W-:Y:S04]  /*955a0*/  STL [R1+0x3468], R11 ;  /* 0x0034680b01007387 */ /* 0x000fe80000100800 */
[----:B------:R-:W-:Y:S04]  /*955b0*/  STL [R1+0x3434], R16 ;  /* 0x0034341001007387 */ /* 0x000fe80000100800 */
[----:B------:R0:W-:Y:S04]  /*955c0*/  STL [R1+0x3458], R22 ;  /* 0x0034581601007387 */ /* 0x0001e80000100800 */
[----:B------:R-:W-:Y:S04]  /*955d0*/  STL [R1+0x3460], R17 ;  /* 0x0034601101007387 */ /* 0x000fe80000100800 */
[----:B0-----:R-:W3:Y:S01]  /*955e0*/  LDL.LU R22, [R1+0x3440] ;  /* 0x0034400001167983 */ /* 0x001ee20000300800 */
[----:B------:R-:W-:-:S02]  /*955f0*/  IADD3 R18, P3, PT, R18, UR50, RZ ;  /* 0x0000003212127c10 */ /* 0x000fc4000ff7e0ff */
[----:B------:R-:W-:Y:S02]  /*95600*/  IADD3 R20, P2, PT, R20, UR50, RZ ;  /* 0x0000003214147c10 */ /* 0x000fe4000ff5e0ff */
[----:B------:R-:W-:Y:S02]  /*95610*/  IADD3.X R21, PT, PT, R21, UR72, RZ, P1, !PT ;  /* 0x0000004815157c10 */ /* 0x000fe40008ffe4ff */
[----:B------:R-:W-:Y:S01]  /*95620*/  IADD3 R29, P1, PT, R29, UR50, RZ ;  /* 0x000000321d1d7c10 */ /* 0x000fe2000ff3e0ff */
[----:B------:R-:W-:Y:S04]  /*95630*/  STL [R1+0x342c], R18 ;  /* 0x00342c1201007387 */ /* 0x000fe80000100800 */
[----:B------:R-:W-:Y:S01]  /*95640*/  STL [R1+0x3424], R20 ;  /* 0x0034241401007387 */ /* 0x000fe20000100800 */
[----:B------:R-:W-:-:S03]  /*95650*/  IADD3.X R28, PT, PT, R28, UR72, RZ, P0, !PT ;  /* 0x000000481c1c7c10 */ /* 0x000fc600087fe4ff */
[----:B------:R-:W4:Y:S04]  /*95660*/  LDL.LU R19, [R1+0x340c] ;  /* 0x00340c0001137983 */ /* 0x000f280000300800 */
[----:B------:R-:W-:Y:S04]  /*95670*/  STL [R1+0x3450], R21 ;  /* 0x0034501501007387 */ /* 0x000fe80000100800 */
[----:B------:R-:W4:Y:S04]  /*95680*/  LDL.LU R0, [R1+0x3438] ;  /* 0x0034380001007983 */ /* 0x000f280000300800 */
[----:B------:R-:W-:Y:S04]  /*95690*/  STL [R1+0x341c], R29 ;  /* 0x00341c1d01007387 */ /* 0x000fe80000100800 */
[----:B------:R-:W4:Y:S04]  /*956a0*/  LDL.LU R12, [R1+0x3404] ;  /* 0x00340400010c7983 */ /* 0x000f280000300800 */
[----:B------:R0:W-:Y:S04]  /*956b0*/  STL [R1+0x3448], R28 ;  /* 0x0034481c01007387 */ /* 0x0001e80000100800 */
[----:B------:R-:W4:Y:S04]  /*956c0*/  LDL.LU R13, [R1+0x3430] ;  /* 0x00343000010d7983 */ /* 0x000f280000300800 */
[----:B------:R-:W4:Y:S04]  /*956d0*/  LDL.LU R14, [R1+0x33fc] ;  /* 0x0033fc00010e7983 */ /* 0x000f280000300800 */
[----:B------:R-:W4:Y:S04]  /*956e0*/  LDL.LU R15, [R1+0x3428] ;  /* 0x00342800010f7983 */ /* 0x000f280000300800 */
[----:B------:R-:W4:Y:S04]  /*956f0*/  LDL.LU R2, [R1+0x33f4] ;  /* 0x0033f40001027983 */ /* 0x000f280000300800 */
[----:B------:R-:W4:Y:S04]  /*95700*/  LDL.LU R3, [R1+0x3420] ;  /* 0x0034200001037983 */ /* 0x000f280000300800 */
[----:B0-----:R-:W4:Y:S04]  /*95710*/  LDL.LU R28, [R1+0x33ec] ;  /* 0x0033ec00011c7983 */ /* 0x001f280000300800 */
[----:B------:R-:W4:Y:S04]  /*95720*/  LDL.LU R24, [R1+0x3418] ;  /* 0x0034180001187983 */ /* 0x000f280000300800 */
[----:B------:R-:W4:Y:S04]  /*95730*/  LDL.LU R25, [R1+0x33e4] ;  /* 0x0033e40001197983 */ /* 0x000f280000300800 */
[----:B------:R-:W4:Y:S01]  /*95740*/  LDL.LU R26, [R1+0x3410] ;  /* 0x00341000011a7983 */ /* 0x000f220000300800 */
[----:B--2---:R-:W-:-:S05]  /*95750*/  IADD3 R23, P0, PT, R23, UR50, RZ ;  /* 0x0000003217177c10 */ /* 0x004fca000ff1e0ff */
        /* <DEDUP_REMOVED lines=13> */
[----:B0-----:R-:W2:Y:S04]  /*95830*/  LDL.LU R23, [R1+0x33ac] ;  /* 0x0033ac0001177983 */ /* 0x001ea80000300800 */
[----:B------:R-:W2:Y:S04]  /*95840*/  LDL.LU R20, [R1+0x33d8] ;  /* 0x0033d80001147983 */ /* 0x000ea80000300800 */
[----:B------:R-:W2:Y:S04]  /*95850*/  LDL.LU R21, [R1+0x33a4] ;  /* 0x0033a40001157983 */ /* 0x000ea80000300800 */
[----:B------:R-:W2:Y:S01]  /*95860*/  LDL.LU R29, [R1+0x33d0] ;  /* 0x0033d000011d7983 */ /* 0x000ea20000300800 */
[----:B---3--:R-:W-:-:S05]  /*95870*/  IADD3.X R22, PT, PT, R22, UR72, RZ, P6, !PT ;  /* 0x0000004816167c10 */ /* 0x008fca000b7fe4ff */
[----:B------:R0:W-:Y:S04]  /*95880*/  STL [R1+0x3440], R22 ;  /* 0x0034401601007387 */ /* 0x0001e80000100800 */
[----:B0-----:R-:W3:Y:S01]  /*95890*/  LDL.LU R22, [R1+0x339c] ;  /* 0x00339c0001167983 */ /* 0x001ee20000300800 */
[----:B----4-:R-:W-:Y:S02]  /*958a0*/  IADD3 R19, P6, PT, R19, UR50, RZ ;  /* 0x0000003213137c10 */ /* 0x010fe4000ffde0ff */
[----:B------:R-:W-:Y:S02]  /*958b0*/  IADD3.X R0, PT, PT, R0, UR72, RZ, P5, !PT ;  /* 0x0000004800007c10 */ /* 0x000fe4000affe4ff */
[----:B------:R-:W-:Y:S02]  /*958c0*/  IADD3 R12, P5, PT, R12, UR50, RZ ;  /* 0x000000320c0c7c10 */ /* 0x000fe4000ffbe0ff */
[----:B------:R-:W-:-:S02]  /*958d0*/  IADD3.X R13, PT, PT, R13, UR72, RZ, P4, !PT ;  /* 0x000000480d0d7c10 */ /* 0x000fc4000a7fe4ff */
[----:B------:R-:W-:Y:S01]  /*958e0*/  IADD3 R14, P4, PT, R14, UR50, RZ ;  /* 0x000000320e0e7c10 */ /* 0x000fe2000ff9e0ff */
[----:B------:R-:W-:Y:S01]  /*958f0*/  STL [R1+0x340c], R19 ;  /* 0x00340c1301007387 */ /* 0x000fe20000100800 */
[----:B------:R-:W-:Y:S02]  /*95900*/  IADD3.X R15, PT, PT, R15, UR72, RZ, P3, !PT ;  /* 0x000000480f0f7c10 */ /* 0x000fe40009ffe4ff */
[----:B------:R-:W-:Y:S01]  /*95910*/  IADD3.X R3, PT, PT, R3, UR72, RZ, P2, !PT ;  /* 0x0000004803037c10 */ /* 0x000fe200097fe4ff */
[----:B------:R-:W-:Y:S01]  /*95920*/  STL [R1+0x3438], R0 ;  /* 0x0034380001007387 */ /* 0x000fe20000100800 */
[----:B------:R-:W-:-:S03]  /*95930*/  IADD3 R28, P2, PT, R28, UR50, RZ ;  /* 0x000000321c1c7c10 */ /* 0x000fc6000ff5e0ff */
[----:B------:R-:W-:Y:S01]  /*95940*/  STL [R1+0x3404], R12 ;  /* 0x0034040c01007387 */ /* 0x000fe20000100800 */
[----:B------:R-:W-:-:S03]  /*95950*/  IADD3 R2, P3, PT, R2, UR50, RZ ;  /* 0x0000003202027c10 */ /* 0x000fc6000ff7e0ff */
[----:B------:R-:W-:Y:S04]  /*95960*/  STL [R1+0x3430], R13 ;  /* 0x0034300d01007387 */ /* 0x000fe80000100800 */
[----:B------:R-:W-:Y:S04]  /*95970*/  STL [R1+0x33fc], R14 ;  /* 0x0033fc0e01007387 */ /* 0x000fe80000100800 */
[----:B------:R-:W-:Y:S04]  /*95980*/  STL [R1+0x3428], R15 ;  /* 0x0034280f01007387 */ /* 0x000fe80000100800 */
[----:B------:R0:W-:Y:S04]  /*95990*/  STL [R1+0x33ec], R28 ;  /* 0x0033ec1c01007387 */ /* 0x0001e80000100800 */
[----:B------:R-:W-:Y:S04]  /*959a0*/  STL [R1+0x33f4], R2 ;  /* 0x0033f40201007387 */ /* 0x000fe80000100800 */
[----:B0-----:R-:W4:Y:S01]  /*959b0*/  LDL.LU R28, [R1+0x33c8] ;  /* 0x0033c800011c7983 */ /* 0x001f220000300800 */
[----:B------:R-:W-:-:S02]  /*959c0*/  IADD3.X R24, PT, PT, R24, UR72, RZ, P1, !PT ;  /* 0x0000004818187c10 */ /* 0x000fc40008ffe4ff */
[----:B------:R-:W-:Y:S02]  /*959d0*/  IADD3 R25, P1, PT, R25, UR50, RZ ;  /* 0x0000003219197c10 */ /* 0x000fe4000ff3e0ff */
[----:B------:R-:W-:Y:S01]  /*959e0*/  IADD3.X R26, PT, PT, R26, UR72, RZ, P0, !PT ;  /* 0x000000481a1a7c10 */ /* 0x000fe200087fe4ff */
[----:B------:R-:W-:Y:S04]  /*959f0*/  STL [R1+0x3420], R3 ;  /* 0x0034200301007387 */ /* 0x000fe80000100800 */
[----:B------:R-:W-:Y:S04]  /*95a00*/  STL [R1+0x3418], R24 ;  /* 0x0034181801007387 */ /* 0x000fe80000100800 */
[----:B------:R-:W-:Y:S04]  /*95a10*/  STL [R1+0x33e4], R25 ;  /* 0x0033e41901007387 */ /* 0x000fe80000100800 */
[----:B------:R-:W-:Y:S01]  /*95a20*/  STL [R1+0x3410], R26 ;  /* 0x0034101a01007387 */ /* 0x000fe20000100800 */
[----:B--2---:R-:W-:-:S02]  /*95a30*/  IADD3 R27, P0, PT, R27, UR50, RZ ;  /* 0x000000321b1b7c10 */ /* 0x004fc4000ff1e0ff */
[----:B------:R-:W-:Y:S02]  /*95a40*/  IADD3.X R4, PT, PT, R4, UR72, RZ, P6, !PT ;  /* 0x0000004804047c10 */ /* 0x000fe4000b7fe4ff */
[----:B------:R-:W-:Y:S02]  /*95a50*/  IADD3 R5, P6, PT, R5, UR50, RZ ;  /* 0x0000003205057c10 */ /* 0x000fe4000ffde0ff */
[----:B------:R-:W-:Y:S02]  /*95a60*/  IADD3.X R6, PT, PT, R6, UR72, RZ, P5, !PT ;  /* 0x0000004806067c10 */ /* 0x000fe4000affe4ff */
[----:B------:R-:W-:Y:S01]  /*95a70*/  IADD3 R7, P5, PT, R7, UR50, RZ ;  /* 0x0000003207077c10 */ /* 0x000fe2000ffbe0ff */
        /* <DEDUP_REMOVED lines=17> */
[----:B------:R-:W-:Y:S01]  /*95b90*/  STL [R1+0x33e8], R16 ;  /* 0x0033e81001007387 */ /* 0x000fe20000100800 */
[----:B------:R-:W-:-:S03]  /*95ba0*/  IADD3.X R20, PT, PT, R20, UR72, RZ, P0, !PT ;  /* 0x0000004814147c10 */ /* 0x000fc600087fe4ff */
[----:B------:R0:W-:Y:S04]  /*95bb0*/  STL [R1+0x33ac], R23 ;  /* 0x0033ac1701007387 */ /* 0x0001e80000100800 */
[----:B------:R-:W-:Y:S01]  /*95bc0*/  STL [R1+0x33b4], R17 ;  /* 0x0033b41101007387 */ /* 0x000fe20000100800 */
[----:B------:R-:W-:Y:S02]  /*95bd0*/  IADD3 R21, P0, PT, R21, UR50, RZ ;  /* 0x0000003215157c10 */ /* 0x000fe4000ff1e0ff */
[----:B------:R-:W-:Y:S01]  /*95be0*/  IADD3.X R29, PT, PT, R29, UR72, RZ, P6, !PT ;  /* 0x000000481d1d7c10 */ /* 0x000fe2000b7fe4ff */
[----:B0-----:R-:W2:Y:S04]  /*95bf0*/  LDL.LU R23, [R1+0x3394] ;  /* 0x0033940001177983 */ /* 0x001ea80000300800 */
[----:B------:R-:W-:Y:S04]  /*95c00*/  STL [R1+0x33e0], R18 ;  /* 0x0033e01201007387 */ /* 0x000fe80000100800 */
[----:B------:R-:W-:Y:S04]  /*95c10*/  STL [R1+0x33d8], R20 ;  /* 0x0033d81401007387 */ /* 0x000fe80000100800 */
[----:B------:R-:W2:Y:S04]  /*95c20*/  LDL.LU R19, [R1+0x33c0] ;  /* 0x0033c00001137983 */ /* 0x000ea80000300800 */
[----:B------:R-:W-:Y:S04]  /*95c30*/  STL [R1+0x33a4], R21 ;  /* 0x0033a41501007387 */ /* 0x000fe80000100800 */
[----:B------:R-:W2:Y:S04]  /*95c40*/  LDL.LU R0, [R1+0x338c] ;  /* 0x00338c0001007983 */ /* 0x000ea80000300800 */
[----:B------:R-:W-:Y:S04]  /*95c50*/  STL [R1+0x33d0], R29 ;  /* 0x0033d01d01007387 */ /* 0x000fe80000100800 */
[----:B------:R-:W2:Y:S01]  /*95c60*/  LDL.LU R12, [R1+0x33b8] ;  /* 0x0033b800010c7983 */ /* 0x000ea20000300800 */
[----:B---3--:R-:W-:-:S05]  /*95c70*/  IADD3 R22, P6, PT, R22, UR50, RZ ;  /* 0x0000003216167c10 */ /* 0x008fca000ffde0ff */
[----:B------:R0:W-:Y:S04]  /*95c80*/  STL [R1+0x339c], R22 ;  /* 0x00339c1601007387 */ /* 0x0001e80000100800 */
[----:B------:R-:W3:Y:S04]  /*95c90*/  LDL.LU R13, [R1+0x3384] ;  /* 0x00338400010d7983 */ /* 0x000ee80000300800 */
[----:B------:R-:W3:Y:S04]  /*95ca0*/  LDL.LU R14, [R1+0x33b0] ;  /* 0x0033b000010e7983 */ /* 0x000ee80000300800 */
[----:B------:R-:W3:Y:S04]  /*95cb0*/  LDL.LU R15, [R1+0x337c] ;  /* 0x00337c00010f7983 */ /* 0x000ee80000300800 */
[----:B------:R-:W3:Y:S04]  /*95cc0*/  LDL.LU R2, [R1+0x33a8] ;  /* 0x0033a80001027983 */ /* 0x000ee80000300800 */
[----:B------:R-:W3:Y:S04]  /*95cd0*/  LDL.LU R3, [R1+0x380c] ;  /* 0x00380c0001037983 */ /* 0x000ee80000300800 */
[----:B0-----:R-:W3:Y:S04]  /*95ce0*/  LDL.LU R22, [R1+0x33a0] ;  /* 0x0033a00001167983 */ /* 0x001ee80000300800 */
[----:B------:R-:W3:Y:S04]  /*95cf0*/  LDL.LU R24, [R1+0x3804] ;  /* 0x0038040001187983 */ /* 0x000ee80000300800 */
[----:B------:R-:W3:Y:S04]  /*95d00*/  LDL.LU R25, [R1+0x3398] ;  /* 0x0033980001197983 */ /* 0x000ee80000300800 */
[----:B------:R-:W3:Y:S01]  /*95d10*/  LDL.LU R26, [R1+0x37fc] ;  /* 0x0037fc00011a7983 */ /* 0x000ee20000300800 */
[----:B----4-:R-:W-:-:S05]  /*95d20*/  IADD3.X R28, PT, PT, R28, UR72, RZ, P5, !PT ;  /* 0x000000481c1c7c10 */ /* 0x010fca000affe4ff */
        /* <DEDUP_REMOVED lines=18> */
[----:B------:R0:W-:Y:S01]  /*95e50*/  STL [R1+0x3394], R23 ;  /* 0x0033941701007387 */ /* 0x0001e20000100800 */
[----:B------:R-:W-:Y:S02]  /*95e60*/  IADD3.X R19, PT, PT, R19, UR72, RZ, P4, !PT ;  /* 0x0000004813137c10 */ /* 0x000fe4000a7fe4ff */
[----:B------:R-:W-:Y:S02]  /*95e70*/  IADD3 R0, P4, PT, R0, UR50, RZ ;  /* 0x0000003200007c10 */ /* 0x000fe4000ff9e0ff */
[----:B------:R-:W-:Y:S01]  /*95e80*/  IADD3.X R12, PT, PT, R12, UR72, RZ, P3, !PT ;  /* 0x000000480c0c7c10 */ /* 0x000fe20009ffe4ff */
[----:B0-----:R-:W2:Y:S01]  /*95e90*/  LDL.LU R23, [R1+0x3368] ;  /* 0x0033680001177983 */ /* 0x001ea20000300800 */
[----:B---3--:R-:W-:Y:S02]  /*95ea0*/  IADD3 R13, P3, PT, R13, UR50, RZ ;  /* 0x000000320d0d7c10 */ /* 0x008fe4000ff7e0ff */
[----:B------:R-:W-:Y:S01]  /*95eb0*/  IADD3.X R14, PT, PT, R14, UR72, RZ, P2, !PT ;  /* 0x000000480e0e7c10 */ /* 0x000fe200097fe4ff */
[----:B------:R-:W-:Y:S01]  /*95ec0*/  STL [R1+0x33c0], R19 ;  /* 0x0033c01301007387 */ /* 0x000fe20000100800 */
[----:B------:R-:W-:-:S03]  /*95ed0*/  IADD3 R15, P2, PT, R15, UR50, RZ ;  /* 0x000000320f0f7c10 */ /* 0x000fc6000ff5e0ff */
[----:B------:R-:W-:Y:S04]  /*95ee0*/  STL [R1+0x338c], R0 ;  /* 0x00338c0001007387 */ /* 0x000fe80000100800 */
[----:B------:R-:W-:Y:S01]  /*95ef0*/  STL [R1+0x33b8], R12 ;  /* 0x0033b80c01007387 */ /* 0x000fe20000100800 */
[----:B------:R-:W-:-:S03]  /*95f00*/  IADD3.X R2, PT, PT, R2, UR72, RZ, P1, !PT ;  /* 0x0000004802027c10 */ /* 0x000fc60008ffe4ff */
[----:B------:R-:W-:Y:S01]  /*95f10*/  STL [R1+0x3384], R13 ;  /* 0x0033840d01007387 */ /* 0x000fe20000100800 */
[----:B------:R-:W-:-:S03]  /*95f20*/  IADD3.X R22, PT, PT, R22, UR72, RZ, P0, !PT ;  /* 0x0000004816167c10 */ /* 0x000fc600087fe4ff */
        /* <DEDUP_REMOVED lines=8> */
[----:B------:R-:W-:Y:S02]  /*95fb0*/  IADD3 R26, P6, PT, R26, UR50, RZ ;  /* 0x000000321a1a7c10 */ /* 0x000fe4000ffde0ff */
[----:B----4-:R-:W-:Y:S01]  /*95fc0*/  IADD3.X R27, PT, PT, R27, UR72, RZ, P5, !PT ;  /* 0x000000481b1b7c10 */ /* 0x010fe2000affe4ff */
        /* <DEDUP_REMOVED lines=27> */
[----:B0-----:R-:W4:Y:S01]  /*96180*/  LDL.LU R28, [R1+0x3360] ;  /* 0x00336000011c7983 */ /* 0x001f220000300800 */
[----:B------:R-:W-:-:S02]  /*96190*/  IADD3 R18, P0, PT, R18, UR50, RZ ;  /* 0x0000003212127c10 */ /* 0x000fc4000ff1e0ff */
[----:B------:R-:W-:Y:S02]  /*961a0*/  IADD3 R20, P6, PT, R20, UR50, RZ ;  /* 0x0000003214147c10 */ /* 0x000fe4000ffde0ff */
[----:B------:R-:W-:Y:S02]  /*961b0*/  IADD3.X R21, PT, PT, R21, UR72, RZ, P5, !PT ;  /* 0x0000004815157c10 */ /* 0x000fe4000affe4ff */
[----:B------:R-:W-:Y:S01]  /*961c0*/  IADD3 R29, P5, PT, R29, UR50, RZ ;  /* 0x000000321d1d7c10 */ /* 0x000fe2000ffbe0ff */
[----:B------:R-:W-:Y:S04]  /*961d0*/  STL [R1+0x334c], R18 ;  /* 0x00334c1201007387 */ /* 0x000fe80000100800 */
[----:B------:R-:W-:Y:S04]  /*961e0*/  STL [R1+0x3344], R20 ;  /* 0x0033441401007387 */ /* 0x000fe80000100800 */
[----:B------:R-:W4:Y:S04]  /*961f0*/  LDL.LU R19, [R1+0x332c] ;  /* 0x00332c0001137983 */ /* 0x000f280000300800 */
[----:B------:R-:W-:Y:S04]  /*96200*/  STL [R1+0x3370], R21 ;  /* 0x0033701501007387 */ /* 0x000fe80000100800 */
[----:B------:R-:W4:Y:S04]  /*96210*/  LDL.LU R0, [R1+0x3358] ;  /* 0x0033580001007983 */ /* 0x000f280000300800 */
[----:B------:R-:W-:Y:S04]  /*96220*/  STL [R1+0x333c], R29 ;  /* 0x00333c1d01007387 */ /* 0x000fe80000100800 */
[----:B------:R-:W4:Y:S01]  /*96230*/  LDL.LU R12, [R1+0x3324] ;  /* 0x00332400010c7983 */ /* 0x000f220000300800 */
[----:B--2---:R-:W-:-:S05]  /*96240*/  IADD3.X R23, PT, PT, R23, UR72, RZ, P4, !PT ;  /* 0x0000004817177c10 */ /* 0x004fca000a7fe4ff */
[----:B------:R0:W-:Y:S04]  /*96250*/  STL [R1+0x3368], R23 ;  /* 0x0033681701007387 */ /* 0x0001e80000100800 */
        /* <DEDUP_REMOVED lines=29> */
[----:B0-----:R-:W4:Y:S01]  /*96430*/  LDL.LU R28, [R1+0x32bc] ;  /* 0x0032bc00011c7983 */ /* 0x001f220000300800 */
[----:B------:R-:W-:Y:S02]  /*96440*/  IADD3 R19, P3, PT, R19, UR50, RZ ;  /* 0x0000003213137c10 */ /* 0x000fe4000ff7e0ff */
[----:B------:R-:W-:Y:S02]  /*96450*/  IADD3.X R0, PT, PT, R0, UR72, RZ, P2, !PT ;  /* 0x0000004800007c10 */ /* 0x000fe400097fe4ff */
[----:B------:R-:W-:Y:S01]  /*96460*/  IADD3 R12, P2, PT, R12, UR50, RZ ;  /* 0x000000320c0c7c10 */ /* 0x000fe2000ff5e0ff */
[----:B------:R-:W-:Y:S04]  /*96470*/  STL [R1+0x332c], R19 ;  /* 0x00332c1301007387 */ /* 0x000fe80000100800 */
[----:B------:R-:W-:Y:S04]  /*96480*/  STL [R1+0x3358], R0 ;  /* 0x0033580001007387 */ /* 0x000fe80000100800 */
[----:B------:R-:W-:Y:S01]  /*96490*/  STL [R1+0x3324], R12 ;  /* 0x0033240c01007387 */ /* 0x000fe20000100800 */
[----:B--2---:R-:W-:-:S02]  /*964a0*/  IADD3.X R13, PT, PT, R13, UR72, RZ, P1, !PT ;  /* 0x000000480d0d7c10 */ /* 0x004fc40008ffe4ff */
[----:B------:R-:W-:Y:S02]  /*964b0*/  IADD3 R14, P1, PT, R14, UR50, RZ ;  /* 0x000000320e0e7c10 */ /* 0x000fe4000ff3e0ff */
[----:B------:R-:W-:Y:S02]  /*964c0*/  IADD3.X R15, PT, PT, R15, UR72, RZ, P0, !PT ;  /* 0x000000480f0f7c10 */ /* 0x000fe400087fe4ff */
[----:B------:R-:W-:Y:S02]  /*964d0*/  IADD3.X R3, PT, PT, R3, UR72, RZ, P6, !PT ;  /* 0x0000004803037c10 */ /* 0x000fe4000b7fe4ff */
[----:B------:R-:W-:Y:S01]  /*964e0*/  IADD3 R2, P0, PT, R2, UR50, RZ ;  /* 0x0000003202027c10 */ /* 0x000fe2000ff1e0ff */
[----:B------:R-:W-:Y:S01]  /*964f0*/  STL [R1+0x3350], R13 ;  /* 0x0033500d01007387 */ /* 0x000fe20000100800 */
[----:B------:R-:W-:-:S03]  /*96500*/  IADD3 R23, P6, PT, R23, UR50, RZ ;  /* 0x0000003217177c10 */ /* 0x000fc6000ffde0ff */
[----:B------:R-:W-:Y:S04]  /*96510*/  STL [R1+0x331c], R14 ;  /* 0x00331c0e01007387 */ /* 0x000fe80000100800 */
[----:B------:R-:W-:Y:S04]  /*96520*/  STL [R1+0x3348], R15 ;  /* 0x0033480f01007387 */ /* 0x000fe80000100800 */
[----:B------:R0:W-:Y:S04]  /*96530*/  STL [R1+0x330c], R23 ;  /* 0x00330c1701007387 */ /* 0x0001e80000100800 */
[----:B------:R-:W-:Y:S01]  /*96540*/  STL [R1+0x3314], R2 ;  /* 0x0033140201007387 */ /* 0x000fe20000100800 */
[----:B------:R-:W-:-:S02]  /*96550*/  IADD3.X R24, PT, PT, R24, UR72, RZ, P5, !PT ;  /* 0x0000004818187c10 */ /* 0x000fc4000affe4ff */
[----:B------:R-:W-:Y:S02]  /*96560*/  IADD3 R25, P5, PT, R25, UR50, RZ ;  /* 0x0000003219197c10 */ /* 0x000fe4000ffbe0ff */
[----:B------:R-:W-:Y:S01]  /*96570*/  IADD3.X R26, PT, PT, R26, UR72, RZ, P4, !PT ;  /* 0x000000481a1a7c10 */ /* 0x000fe2000a7fe4ff */
[----:B0-----:R-:W2:Y:S01]  /*96580*/  LDL.LU R23, [R1+0x32e8] ;  /* 0x0032e80001177983 */ /* 0x001ea20000300800 */
[----:B---3--:R-:W-:-:S03]  /*96590*/  IADD3 R27, P4, PT, R27, UR50, RZ ;  /* 0x000000321b1b7c10 */ /* 0x008fc6000ff9e0ff */
        /* <DEDUP_REMOVED lines=28> */
[----:B0-----:R-:W3:Y:S01]  /*96760*/  LDL.LU R22, [R1+0x32b4] ;  /* 0x0032b40001167983 */ /* 0x001ee20000300800 */
[----:B------:R-:W-:-:S02]  /*96770*/  IADD3.X R20, PT, PT, R20, UR72, RZ, P4, !PT ;  /* 0x0000004814147c10 */ /* 0x000fc4000a7fe4ff */
[----:B------:R-:W-:Y:S01]  /*96780*/  IADD3 R21, P4, PT, R21, UR50, RZ ;  /* 0x0000003215157c10 */ /* 0x000fe2000ff9e0ff */
[----:B------:R-:W-:Y:S01]  /*96790*/  STL [R1+0x3300], R18 ;  /* 0x0033001201007387 */ /* 0x000fe20000100800 */
[----:B------:R-:W-:-:S03]  /*967a0*/  IADD3.X R29, PT, PT, R29, UR72, RZ, P3, !PT ;  /* 0x000000481d1d7c10 */ /* 0x000fc60009ffe4ff */
[----:B------:R-:W-:Y:S04]  /*967b0*/  STL [R1+0x32f8], R20 ;  /* 0x0032f81401007387 */ /* 0x000fe80000100800 */
[----:B------:R-:W3:Y:S04]  /*967c0*/  LDL.LU R19, [R1+0x32e0] ;  /* 0x0032e00001137983 */ /* 0x000ee80000300800 */
[----:B------:R-:W-:Y:S04]  /*967d0*/  STL [R1+0x32c4], R21 ;  /* 0x0032c41501007387 */ /* 0x000fe80000100800 */
[----:B------:R-:W3:Y:S01]  /*967e0*/  LDL.LU R0, [R1+0x32ac] ;  /* 0x0032ac0001007983 */ /* 0x000ee20000300800 */
[----:B----4-:R-:W-:-:S03]  /*967f0*/  IADD3 R28, P3, PT, R28, UR50, RZ ;  /* 0x000000321c1c7c10 */ /* 0x010fc6000ff7e0ff */
        /* <DEDUP_REMOVED lines=32> */
[----:B0-----:R-:W3:Y:S01]  /*96a00*/  LDL.LU R22, [R1+0x3270] ;  /* 0x0032700001167983 */ /* 0x001ee20000300800 */
[----:B------:R-:W-:Y:S02]  /*96a10*/  IADD3.X R19, PT, PT, R19, UR72, RZ, P1, !PT ;  /* 0x0000004813137c10 */ /* 0x000fe40008ffe4ff */
[----:B------:R-:W-:Y:S02]  /*96a20*/  IADD3 R0, P1, PT, R0, UR50, RZ ;  /* 0x0000003200007c10 */ /* 0x000fe4000ff3e0ff */
[----:B----4-:R-:W-:Y:S02]  /*96a30*/  IADD3.X R12, PT, PT, R12, UR72, RZ, P0, !PT ;  /* 0x000000480c0c7c10 */ /* 0x010fe400087fe4ff */
[----:B------:R-:W-:-:S02]  /*96a40*/  IADD3 R13, P0, PT, R13, UR50, RZ ;  /* 0x000000320d0d7c10 */ /* 0x000fc4000ff1e0ff */
[----:B------:R-:W-:Y:S01]  /*96a50*/  IADD3.X R14, PT, PT, R14, UR72, RZ, P6, !PT ;  /* 0x000000480e0e7c10 */ /* 0x000fe2000b7fe4ff */
[----:B------:R-:W-:Y:S01]  /*96a60*/  STL [R1+0x32e0], R19 ;  /* 0x0032e01301007387 */ /* 0x000fe20000100800 */
[----:B------:R-:W-:-:S03]  /*96a70*/  IADD3 R15, P6, PT, R15, UR50, RZ ;  /* 0x000000320f0f7c10 */ /* 0x000fc6000ffde0ff */
[----:B------:R-:W-:Y:S04]  /*96a80*/  STL [R1+0x32ac], R0 ;  /* 0x0032ac0001007387 */ /* 0x000fe80000100800 */
[----:B------:R-:W-:Y:S01]  /*96a90*/  STL [R1+0x32d8], R12 ;  /* 0x0032d80c01007387 */ /* 0x000fe20000100800 */
[----:B------:R-:W-:Y:S02]  /*96aa0*/  IADD3.X R2, PT, PT, R2, UR72, RZ, P5, !PT ;  /* 0x0000004802027c10 */ /* 0x000fe4000affe4ff */
[----:B------:R-:W-:Y:S01]  /*96ab0*/  IADD3.X R28, PT, PT, R28, UR72, RZ, P4, !PT ;  /* 0x000000481c1c7c10 */ /* 0x000fe2000a7fe4ff */
        /* <DEDUP_REMOVED lines=12> */
[----:B------:R-:W-:Y:S04]  /*96b80*/  STL [R1+0x32b8], R25 ;  /* 0x0032b81901007387 */ /* 0x000fe80000100800 */
[----:B------:R-:W-:Y:S01]  /*96b90*/  STL [R1+0x3284], R26 ;  /* 0x0032841a01007387 */ /* 0x000fe20000100800 */
[----:B--2---:R-:W-:-:S02]  /*96ba0*/  IADD3.X R27, PT, PT, R27, UR72, RZ, P2, !PT ;  /* 0x000000481b1b7c10 */ /* 0x004fc400097fe4ff */
[----:B------:R-:W-:Y:S02]  /*96bb0*/  IADD3 R4, P2, PT, R4, UR50, RZ ;  /* 0x0000003204047c10 */ /* 0x000fe4000ff5e0ff */
[----:B------:R-:W-:Y:S02]  /*96bc0*/  IADD3.X R5, PT, PT, R5, UR72, RZ, P1, !PT ;  /* 0x0000004805057c10 */ /* 0x000fe40008ffe4ff */
[----:B------:R-:W-:Y:S02]  /*96bd0*/  IADD3 R6, P1, PT, R6, UR50, RZ ;  /* 0x0000003206067c10 */ /* 0x000fe4000ff3e0ff */
[----:B------:R-:W-:Y:S01]  /*96be0*/  IADD3.X R7, PT, PT, R7, UR72, RZ, P0, !PT ;  /* 0x0000004807077c10 */ /* 0x000fe200087fe4ff */
        /* <DEDUP_REMOVED lines=14> */
[----:B------:R-:W-:Y:S01]  /*96cd0*/  STL [R1+0x3264], R10 ;  /* 0x0032640a01007387 */ /* 0x000fe20000100800 */
[----:B------:R-:W-:-:S03]  /*96ce0*/  IADD3 R18, P4, PT, R18, UR50, RZ ;  /* 0x0000003212127c10 */ /* 0x000fc6000ff9e0ff */
[----:B------:R-:W-:Y:S04]  /*96cf0*/  STL [R1+0x3290], R11 ;  /* 0x0032900b01007387 */ /* 0x000fe80000100800 */
[----:B------:R-:W-:Y:S01]  /*96d00*/  STL [R1+0x325c], R16 ;  /* 0x00325c1001007387 */ /* 0x000fe20000100800 */
[----:B------:R-:W-:-:S03]  /*96d10*/  IADD3 R20, P3, PT, R20, UR50, RZ ;  /* 0x0000003214147c10 */ /* 0x000fc6000ff7e0ff */
[----:B------:R0:W-:Y:S04]  /*96d20*/  STL [R1+0x3280], R23 ;  /* 0x0032801701007387 */ /* 0x0001e80000100800 */
[----:B------:R-:W-:Y:S01]  /*96d30*/  STL [R1+0x3288], R17 ;  /* 0x0032881101007387 */ /* 0x000fe20000100800 */
[----:B------:R-:W-:Y:S02]  /*96d40*/  IADD3.X R21, PT, PT, R21, UR72, RZ, P2, !PT ;  /* 0x0000004815157c10 */ /* 0x000fe400097fe4ff */
[----:B------:R-:W-:Y:S01]  /*96d50*/  IADD3 R29, P2, PT, R29, UR50, RZ ;  /* 0x000000321d1d7c10 */ /* 0x000fe2000ff5e0ff */
        /* <DEDUP_REMOVED lines=8> */
[----:B---3--:R-:W-:-:S05]  /*96de0*/  IADD3.X R22, PT, PT, R22, UR72, RZ, P1, !PT ;  /* 0x0000004816167c10 */ /* 0x008fca0008ffe4ff */
        /* <DEDUP_REMOVED lines=10> */
[----:B----4-:R-:W-:-:S05]  /*96e90*/  IADD3 R28, P1, PT, R28, UR50, RZ ;  /* 0x000000321c1c7c10 */ /* 0x010fca000ff3e0ff */
        /* <DEDUP_REMOVED lines=18> */
[----:B------:R0:W-:Y:S01]  /*96fc0*/  STL [R1+0x3268], R23 ;  /* 0x0032681701007387 */ /* 0x0001e20000100800 */
[----:B------:R-:W-:Y:S02]  /*96fd0*/  IADD3 R19, P0, PT, R19, UR50, RZ ;  /* 0x0000003213137c10 */ /* 0x000fe4000ff1e0ff */
[----:B------:R-:W-:Y:S02]  /*96fe0*/  IADD3.X R0, PT, PT, R0, UR72, RZ, P6, !PT ;  /* 0x0000004800007c10 */ /* 0x000fe4000b7fe4ff */
[----:B------:R-:W-:Y:S01]  /*96ff0*/  IADD3 R12, P6, PT, R12, UR50, RZ ;  /* 0x000000320c0c7c10 */ /* 0x000fe2000ffde0ff */
[----:B0-----:R-:W2:Y:S04]  /*97000*/  LDL.LU R23, [R1+0x31c4] ;  /* 0x0031c40001177983 */ /* 0x001ea80000300800 */
[----:B------:R-:W-:Y:S01]  /*97010*/  STL [R1+0x3234], R19 ;  /* 0x0032341301007387 */ /* 0x000fe20000100800 */
[----:B---3--:R-:W-:-:S02]  /*97020*/  IADD3.X R13, PT, PT, R13, UR72, RZ, P5, !PT ;  /* 0x000000480d0d7c10 */ /* 0x008fc4000affe4ff */
[----:B------:R-:W-:Y:S02]  /*97030*/  IADD3 R14, P5, PT, R14, UR50, RZ ;  /* 0x000000320e0e7c10 */ /* 0x000fe4000ffbe0ff */
[----:B------:R-:W-:Y:S01]  /*97040*/  IADD3.X R15, PT, PT, R15, UR72, RZ, P4, !PT ;  /* 0x000000480f0f7c10 */ /* 0x000fe2000a7fe4ff */
[----:B------:R-:W-:Y:S01]  /*97050*/  STL [R1+0x3260], R0 ;  /* 0x0032600001007387 */ /* 0x000fe20000100800 */
[----:B------:R-:W-:-:S03]  /*97060*/  IADD3.X R3, PT, PT, R3, UR72, RZ, P3, !PT ;  /* 0x0000004803037c10 */ /* 0x000fc60009ffe4ff */
[----:B------:R-:W-:Y:S01]  /*97070*/  STL [R1+0x322c], R12 ;  /* 0x00322c0c01007387 */ /* 0x000fe20000100800 */
[----:B------:R-:W-:-:S03]  /*97080*/  IADD3 R2, P4, PT, R2, UR50, RZ ;  /* 0x0000003202027c10 */ /* 0x000fc6000ff9e0ff */
[----:B------:R-:W-:Y:S01]  /*97090*/  STL [R1+0x3258], R13 ;  /* 0x0032580d01007387 */ /* 0x000fe20000100800 */
[----:B------:R-:W-:-:S03]  /*970a0*/  IADD3 R22, P3, PT, R22, UR50, RZ ;  /* 0x0000003216167c10 */ /* 0x000fc6000ff7e0ff */
[----:B------:R-:W-:Y:S04]  /*970b0*/  STL [R1+0x3224], R14 ;  /* 0x0032240e01007387 */ /* 0x000fe80000100800 */
[----:B------:R-:W-:Y:S04]  /*970c0*/  STL [R1+0x3250], R15 ;  /* 0x0032500f01007387 */ /* 0x000fe80000100800 */
[----:B------:R0:W-:Y:S04]  /*970d0*/  STL [R1+0x3214], R22 ;  /* 0x0032141601007387 */ /* 0x0001e80000100800 */
[----:B------:R-:W-:Y:S04]  /*970e0*/  STL [R1+0x321c], R2 ;  /* 0x00321c0201007387 */ /* 0x000fe80000100800 */
[----:B0-----:R-:W3:Y:S01]  /*970f0*/  LDL.LU R22, [R1+0x31f0] ;  /* 0x0031f00001167983 */ /* 0x001ee20000300800 */
[----:B------:R-:W-:-:S02]  /*97100*/  IADD3.X R24, PT, PT, R24, UR72, RZ, P2, !PT ;  /* 0x0000004818187c10 */ /* 0x000fc400097fe4ff */
[----:B------:R-:W-:Y:S02]  /*97110*/  IADD3 R25, P2, PT, R25, UR50, RZ ;  /* 0x0000003219197c10 */ /* 0x000fe4000ff5e0ff */
[----:B------:R-:W-:Y:S01]  /*97120*/  IADD3.X R26, PT, PT, R26, UR72, RZ, P1, !PT ;  /* 0x000000481a1a7c10 */ /* 0x000fe20008ffe4ff */
[----:B------:R-:W-:Y:S01]  /*97130*/  STL [R1+0x3248], R3 ;  /* 0x0032480301007387 */ /* 0x000fe20000100800 */
[----:B----4-:R-:W-:Y:S02]  /*97140*/  IADD3 R27, P1, PT, R27, UR50, RZ ;  /* 0x000000321b1b7c10 */ /* 0x010fe4000ff3e0ff */
        /* <DEDUP_REMOVED lines=29> */
[----:B------:R-:W-:Y:S01]  /*97320*/  IADD3 R21, P1, PT, R21, UR50, RZ ;  /* 0x0000003215157c10 */ /* 0x000fe2000ff3e0ff */
[----:B------:R-:W-:Y:S01]  /*97330*/  STL [R1+0x3208], R18 ;  /* 0x0032081201007387 */ /* 0x000fe20000100800 */
[----:B------:R-:W-:-:S03]  /*97340*/  IADD3.X R29, PT, PT, R29, UR72, RZ, P0, !PT ;  /* 0x000000481d1d7c10 */ /* 0x000fc600087fe4ff */
[----:B------:R-:W-:Y:S04]  /*97350*/  STL [R1+0x3200], R20 ;  /* 0x0032001401007387 */ /* 0x000fe80000100800 */
[----:B------:R-:W4:Y:S04]  /*97360*/  LDL.LU R19, [R1+0x31e8] ;  /* 0x0031e80001137983 */ /* 0x000f280000300800 */
[----:B------:R-:W-:Y:S04]  /*97370*/  STL [R1+0x31cc], R21 ;  /* 0x0031cc1501007387 */ /* 0x000fe80000100800 */
[----:B------:R-:W4:Y:S04]  /*97380*/  LDL.LU R0, [R1+0x31b4] ;  /* 0x0031b40001007983 */ /* 0x000f280000300800 */
[----:B------:R-:W-:Y:S04]  /*97390*/  STL [R1+0x31f8], R29 ;  /* 0x0031f81d01007387 */ /* 0x000fe80000100800 */
        /* <DEDUP_REMOVED lines=32> */
[----:B0-----:R-:W4:Y:S01]  /*975a0*/  LDL.LU R28, [R1+0x3178] ;  /* 0x00317800011c7983 */ /* 0x001f220000300800 */
[----:B------:R-:W-:Y:S02]  /*975b0*/  IADD3.X R19, PT, PT, R19, UR72, RZ, P5, !PT ;  /* 0x0000004813137c10 */ /* 0x000fe4000affe4ff */
[----:B------:R-:W-:Y:S02]  /*975c0*/  IADD3 R0, P5, PT, R0, UR50, RZ ;  /* 0x0000003200007c10 */ /* 0x000fe4000ffbe0ff */
[----:B------:R-:W-:Y:S01]  /*975d0*/  IADD3.X R12, PT, PT, R12, UR72, RZ, P4, !PT ;  /* 0x000000480c0c7c10 */ /* 0x000fe2000a7fe4ff */
[----:B------:R-:W-:Y:S04]  /*975e0*/  STL [R1+0x31e8], R19 ;  /* 0x0031e81301007387 */ /* 0x000fe80000100800 */
[----:B------:R-:W-:Y:S04]  /*975f0*/  STL [R1+0x31b4], R0 ;  /* 0x0031b40001007387 */ /* 0x000fe80000100800 */
[----:B------:R-:W-:Y:S01]  /*97600*/  STL [R1+0x31e0], R12 ;  /* 0x0031e00c01007387 */ /* 0x000fe20000100800 */
[----:B--2---:R-:W-:-:S02]  /*97610*/  IADD3 R13, P4, PT, R13, UR50, RZ ;  /* 0x000000320d0d7c10 */ /* 0x004fc4000ff9e0ff */
[----:B------:R-:W-:Y:S02]  /*97620*/  IADD3.X R14, PT, PT, R14, UR72, RZ, P3, !PT ;  /* 0x000000480e0e7c10 */ /* 0x000fe40009ffe4ff */
[----:B------:R-:W-:Y:S02]  /*97630*/  IADD3 R15, P3, PT, R15, UR50, RZ ;  /* 0x000000320f0f7c10 */ /* 0x000fe4000ff7e0ff */
[----:B------:R-:W-:Y:S01]  /*97640*/  IADD3.X R2, PT, PT, R2, UR72, RZ, P2, !PT ;  /* 0x0000004802027c10 */ /* 0x000fe200097fe4ff */
[----:B------:R-:W-:Y:S04]  /*97650*/  STL [R1+0x31ac], R13 ;  /* 0x0031ac0d01007387 */ /* 0x000fe80000100800 */
[----:B------:R-:W-:Y:S01]  /*97660*/  STL [R1+0x31d8], R14 ;  /* 0x0031d80e01007387 */ /* 0x000fe20000100800 */
[----:B------:R-:W-:-:S03]  /*97670*/  IADD3.X R23, PT, PT, R23, UR72, RZ, P1, !PT ;  /* 0x0000004817177c10 */ /* 0x000fc60008ffe4ff */
[----:B------:R-:W-:Y:S01]  /*97680*/  STL [R1+0x31a4], R15 ;  /* 0x0031a40f01007387 */ /* 0x000fe20000100800 */
[----:B------:R-:W-:-:S03]  /*97690*/  IADD3 R3, P2, PT, R3, UR50, RZ ;  /* 0x0000003203037c10 */ /* 0x000fc6000ff5e0ff */
[----:B------:R0:W-:Y:S04]  /*976a0*/  STL [R1+0x31c8], R23 ;  /* 0x0031c81701007387 */ /* 0x0001e80000100800 */
[----:B------:R-:W-:Y:S01]  /*976b0*/  STL [R1+0x31d0], R2 ;  /* 0x0031d00201007387 */ /* 0x000fe20000100800 */
[----:B------:R-:W-:Y:S02]  /*976c0*/  IADD3 R24, P1, PT, R24, UR50, RZ ;  /* 0x0000003218187c10 */ /* 0x000fe4000ff3e0ff */
[----:B------:R-:W-:Y:S02]  /*976d0*/  IADD3.X R25, PT, PT, R25, UR72, RZ, P0, !PT ;  /* 0x0000004819197c10 */ /* 0x000fe400087fe4ff */
[----:B------:R-:W-:Y:S01]  /*976e0*/  IADD3 R26, P0, PT, R26, UR50, RZ ;  /* 0x000000321a1a7c10 */ /* 0x000fe2000ff1e0ff */
[----:B0-----:R-:W2:Y:S04]  /*976f0*/  LDL.LU R23, [R1+0x3144] ;  /* 0x0031440001177983 */ /* 0x001ea80000300800 */
[----:B------:R-:W-:Y:S01]  /*97700*/  STL [R1+0x319c], R3 ;  /* 0x00319c0301007387 */ /* 0x000fe20000100800 */
[----:B---3--:R-:W-:-:S02]  /*97710*/  IADD3.X R27, PT, PT, R27, UR72, RZ, P6, !PT ;  /* 0x000000481b1b7c10 */ /* 0x008fc4000b7fe4ff */
        /* <DEDUP_REMOVED lines=32> */
[----:B------:R-:W-:Y:S04]  /*97920*/  STL [R1+0x3154], R20 ;  /* 0x0031541401007387 */ /* 0x000fe80000100800 */
[----:B------:R-:W3:Y:S04]  /*97930*/  LDL.LU R19, [R1+0x313c] ;  /* 0x00313c0001137983 */ /* 0x000ee80000300800 */
[----:B------:R-:W-:Y:S04]  /*97940*/  STL [R1+0x3180], R21 ;  /* 0x0031801501007387 */ /* 0x000fe80000100800 */
[----:B------:R-:W3:Y:S04]  /*97950*/  LDL.LU R0, [R1+0x3168] ;  /* 0x0031680001007983 */ /* 0x000ee80000300800 */
[----:B------:R-:W-:Y:S04]  /*97960*/  STL [R1+0x314c], R29 ;  /* 0x00314c1d01007387 */ /* 0x000fe80000100800 */
        /* <DEDUP_REMOVED lines=33> */
[----:B------:R-:W-:Y:S02]  /*97b80*/  IADD3 R19, P4, PT, R19, UR50, RZ ;  /* 0x0000003213137c10 */ /* 0x000fe4000ff9e0ff */
[----:B------:R-:W-:Y:S02]  /*97b90*/  IADD3.X R0, PT, PT, R0, UR72, RZ, P3, !PT ;  /* 0x0000004800007c10 */ /* 0x000fe40009ffe4ff */
[----:B------:R-:W-:Y:S02]  /*97ba0*/  IADD3 R12, P3, PT, R12, UR50, RZ ;  /* 0x000000320c0c7c10 */ /* 0x000fe4000ff7e0ff */
[----:B----4-:R-:W-:-:S02]  /*97bb0*/  IADD3.X R13, PT, PT, R13, UR72, RZ, P2, !PT ;  /* 0x000000480d0d7c10 */ /* 0x010fc400097fe4ff */
[----:B------:R-:W-:Y:S01]  /*97bc0*/  IADD3 R14, P2, PT, R14, UR50, RZ ;  /* 0x000000320e0e7c10 */ /* 0x000fe2000ff5e0ff */
[----:B------:R-:W-:Y:S01]  /*97bd0*/  STL [R1+0x313c], R19 ;  /* 0x00313c1301007387 */ /* 0x000fe20000100800 */
[----:B------:R-:W-:Y:S02]  /*97be0*/  IADD3.X R15, PT, PT, R15, UR72, RZ, P1, !PT ;  /* 0x000000480f0f7c10 */ /* 0x000fe40008ffe4ff */
[----:B------:R-:W-:Y:S01]  /*97bf0*/  IADD3.X R3, PT, PT, R3, UR72, RZ, P0, !PT ;  /* 0x0000004803037c10 */ /* 0x000fe200087fe4ff */
[----:B------:R-:W-:Y:S04]  /*97c00*/  STL [R1+0x3168], R0 ;  /* 0x0031680001007387 */ /* 0x000fe80000100800 */
[----:B------:R-:W-:Y:S01]  /*97c10*/  STL [R1+0x3134], R12 ;  /* 0x0031340c01007387 */ /* 0x000fe20000100800 */
[----:B------:R-:W-:-:S02]  /*97c20*/  IADD3 R2, P1, PT, R2, UR50, RZ ;  /* 0x0000003202027c10 */ /* 0x000fc4000ff3e0ff */
[----:B------:R-:W-:Y:S01]  /*97c30*/  IADD3 R28, P0, PT, R28, UR50, RZ ;  /* 0x000000321c1c7c10 */ /* 0x000fe2000ff1e0ff */
        /* <DEDUP_REMOVED lines=83> */
[----:B0-----:R-:W2:Y:S04]  /*98170*/  LDL.LU R23, [R1+0x3080] ;  /* 0x0030800001177983 */ /* 0x001ea80000300800 */
[----:B------:R-:W-:Y:S01]  /*98180*/  STL [R1+0x30f0], R19 ;  /* 0x0030f01301007387 */ /* 0x000fe20000100800 */
[----:B---3--:R-:W-:-:S02]  /*98190*/  IADD3 R13, P1, PT, R13, UR50, RZ ;  /* 0x000000320d0d7c10 */ /* 0x008fc4000ff3e0ff */
[----:B------:R-:W-:Y:S02]  /*981a0*/  IADD3.X R14, PT, PT, R14, UR72, RZ, P0, !PT ;  /* 0x000000480e0e7c10 */ /* 0x000fe400087fe4ff */
[----:B------:R-:W-:Y:S01]  /*981b0*/  IADD3 R15, P0, PT, R15, UR50, RZ ;  /* 0x000000320f0f7c10 */ /* 0x000fe2000ff1e0ff */
        /* <DEDUP_REMOVED lines=106> */
[----:B0-----:R-:W2:Y:S04]  /*98860*/  LDL.LU R23, [R1+0x3000] ;  /* 0x0030000001177983 */ /* 0x001ea80000300800 */
[----:B------:R-:W-:Y:S01]  /*98870*/  STL [R1+0x3058], R3 ;  /* 0x0030580301007387 */ /* 0x000fe20000100800 */
[----:B---3--:R-:W-:Y:S02]  /*98880*/  IADD3 R27, P2, PT, R27, UR50, RZ ;  /* 0x000000321b1b7c10 */ /* 0x008fe4000ff5e0ff */
        /* <DEDUP_REMOVED lines=35> */
[----:B------:R-:W3:Y:S04]  /*98ac0*/  LDL.LU R0, [R1+0x2fc4] ;  /* 0x002fc40001007983 */ /* 0x000ee80000300800 */
[----:B------:R-:W-:Y:S04]  /*98ad0*/  STL [R1+0x3008], R29 ;  /* 0x0030081d01007387 */ /* 0x000fe80000100800 */
        /* <DEDUP_REMOVED lines=35> */
[----:B------:R-:W-:Y:S02]  /*98d10*/  IADD3.X R12, PT, PT, R12, UR72, RZ, P5, !PT ;  /* 0x000000480c0c7c10 */ /* 0x000fe4000affe4ff */
[----:B----4-:R-:W-:-:S02]  /*98d20*/  IADD3 R13, P5, PT, R13, UR50, RZ ;  /* 0x000000320d0d7c10 */ /* 0x010fc4000ffbe0ff */
        /* <DEDUP_REMOVED lines=92> */
[----:B------:R-:W-:Y:S04]  /*992f0*/  STL [R1+0x2f4c], R19 ;  /* 0x002f4c1301007387 */ /* 0x000fe80000100800 */
[----:B------:R-:W-:Y:S01]  /*99300*/  STL [R1+0x2f78], R0 ;  /* 0x002f780001007387 */ /* 0x000fe20000100800 */
[----:B---3--:R-:W-:-:S02]  /*99310*/  IADD3.X R13, PT, PT, R13, UR72, RZ, P3, !PT ;  /* 0x000000480d0d7c10 */ /* 0x008fc40009ffe4ff */
[----:B------:R-:W-:Y:S02]  /*99320*/  IADD3 R14, P3, PT, R14, UR50, RZ ;  /* 0x000000320e0e7c10 */ /* 0x000fe4000ff7e0ff */
        /* <DEDUP_REMOVED lines=13> */
[----:B------:R-:W-:Y:S02]  /*99400*/  IADD3.X R26, PT, PT, R26, UR72, RZ, P6, !PT ;  /* 0x000000481a1a7c10 */ /* 0x000fe4000b7fe4ff */
[----:B----4-:R-:W-:Y:S01]  /*99410*/  IADD3 R27, P6, PT, R27, UR50, RZ ;  /* 0x000000321b1b7c10 */ /* 0x010fe2000ffde0ff */
        /* <DEDUP_REMOVED lines=260> */
[----:B------:R-:W-:Y:S04]  /*9a460*/  STL [R1+0x2e08], R19 ;  /* 0x002e081301007387 */ /* 0x000fe80000100800 */
[----:B------:R-:W-:Y:S01]  /*9a470*/  STL [R1+0x2dd4], R0 ;  /* 0x002dd40001007387 */ /* 0x000fe20000100800 */
[----:B---3--:R-:W-:-:S02]  /*9a480*/  IADD3 R13, P6, PT, R13, UR50, RZ ;  /* 0x000000320d0d7c10 */ /* 0x008fc4000ffde0ff */
[----:B------:R-:W-:Y:S02]  /*9a490*/  IADD3.X R14, PT, PT, R14, UR72, RZ, P5, !PT ;  /* 0x000000480e0e7c10 */ /* 0x000fe4000affe4ff */
[----:B------:R-:W-:Y:S01]  /*9a4a0*/  IADD3 R15, P5, PT, R15, UR50, RZ ;  /* 0x000000320f0f7c10 */ /* 0x000fe2000ffbe0ff */
[----:B------:R-:W-:Y:S01]  /*9a4b0*/  STL [R1+0x2e00], R12 ;  /* 0x002e000c01007387 */ /* 0x000fe20000100800 */
[----:B------:R-:W-:-:S03]  /*9a4c0*/  IADD3.X R2, PT, PT, R2, UR72, RZ, P4, !PT ;  /* 0x0000004802027c10 */ /* 0x000fc6000a7fe4ff */
[----:B------:R-:W-:Y:S04]  /*9a4d0*/  STL [R1+0x2dcc], R13 ;  /* 0x002dcc0d01007387 */ /* 0x000fe80000100800 */
[----:B------:R-:W-:Y:S01]  /*9a4e0*/  STL [R1+0x2df8], R14 ;  /* 0x002df80e01007387 */ /* 0x000fe20000100800 */
[----:B------:R-:W-:-:S03]  /*9a4f0*/  IADD3.X R22, PT, PT, R22, UR72, RZ, P3, !PT ;  /* 0x0000004816167c10 */ /* 0x000fc60009ffe4ff */
        /* <DEDUP_REMOVED lines=8> */
[----:B------:R-:W-:Y:S01]  /*9a580*/  STL [R1+0x2dbc], R3 ;  /* 0x002dbc0301007387 */ /* 0x000fe20000100800 */
[----:B----4-:R-:W-:Y:S02]  /*9a590*/  IADD3.X R27, PT, PT, R27, UR72, RZ, P1, !PT ;  /* 0x000000481b1b7c10 */ /* 0x010fe40008ffe4ff */
        /* <DEDUP_REMOVED lines=371> */
[----:B------:R-:W-:Y:S04]  /*9bcd0*/  STL [R1+0x2bc4], R24 ;  /* 0x002bc41801007387 */ /* 0x000fe80000100800 */
[----:B------:R-:W-:Y:S01]  /*9bce0*/  STL [R1+0x2bf0], R25 ;  /* 0x002bf01901007387 */ /* 0x000fe20000100800 */
[----:B---3--:R-:W-:-:S02]  /*9bcf0*/  IADD3.X R27, PT, PT, R27, UR72, RZ, P2, !PT ;  /* 0x000000481b1b7c10 */ /* 0x008fc400097fe4ff */
        /* <DEDUP_REMOVED lines=70> */
[----:B------:R-:W-:Y:S01]  /*9c160*/  IADD3 R12, P6, PT, R12, UR50, RZ ;  /* 0x000000320c0c7c10 */ /* 0x000fe2000ffde0ff */
[----:B------:R-:W-:Y:S01]  /*9c170*/  STL [R1+0x2b6c], R19 ;  /* 0x002b6c1301007387 */ /* 0x000fe20000100800 */
[----:B----4-:R-:W-:-:S02]  /*9c180*/  IADD3.X R13, PT, PT, R13, UR72, RZ, P5, !PT ;  /* 0x000000480d0d7c10 */ /* 0x010fc4000affe4ff */
        /* <DEDUP_REMOVED lines=3433> */
[----:B--2---:R-:W-:-:S02]  /*a9820*/  IADD3 R23, P1, PT, R23, UR50, RZ ;  /* 0x0000003217177c10 */ /* 0x004fc4000ff3e0ff */
[----:B------:R-:W-:-:S03]  /*a9830*/  IADD3.X R19, PT, PT, R19, UR72, RZ, P0, !PT ;  /* 0x0000004813137c10 */ /* 0x000fc600087fe4ff */
[----:B------:R0:W-:Y:S01]  /*a9840*/  STL [R1+0x1984], R23 ;  /* 0x0019841701007387 */ /* 0x0001e20000100800 */
        /* <DEDUP_REMOVED lines=142> */
[----:B------:R1:W-:Y:S04]  /*aa130*/  STL [R1+0x18ac], R17 ;  /* 0x0018ac1101007387 */ /* 0x0003e80000100800 */
[----:B0-----:R-:W3:Y:S01]  /*aa140*/  LDL.LU R22, [R1+0x188c] ;  /* 0x00188c0001167983 */ /* 0x001ee20000300800 */
[----:B------:R-:W-:-:S02]  /*aa150*/  IADD3.X R20, PT, PT, R20, UR72, RZ, P0, !PT ;  /* 0x0000004814147c10 */ /* 0x000fc400087fe4ff */
[----:B------:R-:W-:Y:S01]  /*aa160*/  IADD3 R21, P0, PT, R21, UR50, RZ ;  /* 0x0000003215157c10 */ /* 0x000fe2000ff1e0ff */
[----:B------:R0:W-:Y:S01]  /*aa170*/  STL [R1+0x18d8], R18 ;  /* 0x0018d81201007387 */ /* 0x0001e20000100800 */
[----:B------:R-:W-:-:S03]  /*aa180*/  IADD3.X R29, PT, PT, R29, UR72, RZ, P6, !PT ;  /* 0x000000481d1d7c10 */ /* 0x000fc6000b7fe4ff */
[----:B------:R0:W-:Y:S04]  /*aa190*/  STL [R1+0x18d0], R20 ;  /* 0x0018d01401007387 */ /* 0x0001e80000100800 */
[----:B------:R-:W3:Y:S04]  /*aa1a0*/  LDL.LU R19, [R1+0x18b8] ;  /* 0x0018b80001137983 */ /* 0x000ee80000300800 */
[----:B------:R0:W-:Y:S04]  /*aa1b0*/  STL [R1+0x189c], R21 ;  /* 0x00189c1501007387 */ /* 0x0001e80000100800 */
[----:B------:R-:W3:Y:S04]  /*aa1c0*/  LDL.LU R0, [R1+0x1884] ;  /* 0x0018840001007983 */ /* 0x000ee80000300800 */
[----:B------:R0:W-:Y:S04]  /*aa1d0*/  STL [R1+0x18c8], R29 ;  /* 0x0018c81d01007387 */ /* 0x0001e80000100800 */
[----:B------:R-:W3:Y:S01]  /*aa1e0*/  LDL.LU R12, [R1+0x18b0] ;  /* 0x0018b000010c7983 */ /* 0x000ee20000300800 */
[----:B----4-:R-:W-:-:S05]  /*aa1f0*/  IADD3 R28, P6, PT, R28, UR50, RZ ;  /* 0x000000321c1c7c10 */ /* 0x010fca000ffde0ff */
        /* <DEDUP_REMOVED lines=21> */
[----:B-1----:R-:W3:Y:S04]  /*aa350*/  LDL.LU R17, [R1+0x383c] ;  /* 0x00383c0001117983 */ /* 0x002ee80000300800 */
[----:B0-----:R-:W3:Y:S04]  /*aa360*/  LDL.LU R18, [R1+0x1860] ;  /* 0x0018600001127983 */ /* 0x001ee80000300800 */
[----:B------:R-:W3:Y:S04]  /*aa370*/  LDL.LU R20, [R1+0x3838] ;  /* 0x0038380001147983 */ /* 0x000ee80000300800 */
[----:B------:R-:W3:Y:S04]  /*aa380*/  LDL.LU R21, [R1+0x1858] ;  /* 0x0018580001157983 */ /* 0x000ee80000300800 */
[----:B------:R-:W3:Y:S04]  /*aa390*/  LDL.LU R29, [R1+0x384c] ;  /* 0x00384c00011d7983 */ /* 0x000ee80000300800 */
[----:B----4-:R-:W4:Y:S04]  /*aa3a0*/  LDL.LU R28, [R1+0x1850] ;  /* 0x00185000011c7983 */ /* 0x010f280000300800 */
[----:B--2---:R-:W2:Y:S01]  /*aa3b0*/  LDL.LU R23, [R1+0x3848] ;  /* 0x0038480001177983 */ /* 0x004ea20000300800 */
[----:B---3--:R-:W-:-:S05]  /*aa3c0*/  IADD3 R22, P5, PT, R22, UR50, RZ ;  /* 0x0000003216167c10 */ /* 0x008fca000ffbe0ff */
[----:B------:R0:W-:Y:S04]  /*aa3d0*/  STL [R1+0x188c], R22 ;  /* 0x00188c1601007387 */ /* 0x0001e80000100800 */
[----:B0-----:R-:W3:Y:S01]  /*aa3e0*/  LDL.LU R22, [R1+0x184c] ;  /* 0x00184c0001167983 */ /* 0x001ee20000300800 */
[----:B------:R-:W-:Y:S02]  /*aa3f0*/  IADD3.X R19, PT, PT, R19, UR72, RZ, P4, !PT ;  /* 0x0000004813137c10 */ /* 0x000fe4000a7fe4ff */
[----:B------:R-:W-:Y:S02]  /*aa400*/  IADD3 R0, P4, PT, R0, UR50, RZ ;  /* 0x0000003200007c10 */ /* 0x000fe4000ff9e0ff */
[----:B------:R-:W-:Y:S02]  /*aa410*/  IADD3.X R12, PT, PT, R12, UR72, RZ, P3, !PT ;  /* 0x000000480c0c7c10 */ /* 0x000fe40009ffe4ff */
[----:B------:R-:W-:-:S02]  /*aa420*/  IADD3 R13, P3, PT, R13, UR50, RZ ;  /* 0x000000320d0d7c10 */ /* 0x000fc4000ff7e0ff */
[----:B------:R-:W-:Y:S01]  /*aa430*/  IADD3.X R14, PT, PT, R14, UR72, RZ, P2, !PT ;  /* 0x000000480e0e7c10 */ /* 0x000fe200097fe4ff */
[----:B------:R-:W-:Y:S01]  /*aa440*/  STL [R1+0x18b8], R19 ;  /* 0x0018b81301007387 */ /* 0x000fe20000100800 */
[----:B------:R-:W-:-:S03]  /*aa450*/  IADD3 R15, P2, PT, R15, UR50, RZ ;  /* 0x000000320f0f7c10 */ /* 0x000fc6000ff5e0ff */
[----:B------:R-:W-:Y:S01]  /*aa460*/  STL [R1+0x1884], R0 ;  /* 0x0018840001007387 */ /* 0x000fe20000100800 */
[----:B------:R-:W-:-:S03]  /*aa470*/  IADD3.X R27, PT, PT, R27, UR72, RZ, P0, !PT ;  /* 0x000000481b1b7c10 */ /* 0x000fc600087fe4ff */
[----:B------:R-:W-:Y:S04]  /*aa480*/  STL [R1+0x18b0], R12 ;  /* 0x0018b00c01007387 */ /* 0x000fe80000100800 */
[----:B------:R-:W-:Y:S04]  /*aa490*/  STL [R1+0x187c], R13 ;  /* 0x00187c0d01007387 */ /* 0x000fe80000100800 */
[----:B------:R-:W-:Y:S04]  /*aa4a0*/  STL [R1+0x18a8], R14 ;  /* 0x0018a80e01007387 */ /* 0x000fe80000100800 */
[----:B------:R-:W-:Y:S04]  /*aa4b0*/  STL [R1+0x1874], R15 ;  /* 0x0018740f01007387 */ /* 0x000fe80000100800 */
[----:B------:R0:W-:Y:S02]  /*aa4c0*/  STL [R1+0x1898], R27 ;  /* 0x0018981b01007387 */ /* 0x0001e40000100800 */
[----:B0-----:R-:W0:Y:S01]  /*aa4d0*/  LDC R27, c[0x0][0x3ac] ;  /* 0x0000eb00ff1b7b82 */ /* 0x001e220000000800 */
[----:B------:R-:W-:-:S02]  /*aa4e0*/  IADD3.X R2, PT, PT, R2, UR72, RZ, P1, !PT ;  /* 0x0000004802027c10 */ /* 0x000fc40008ffe4ff */
[----:B------:R-:W-:Y:S02]  /*aa4f0*/  IADD3 R3, P1, PT, R3, UR50, RZ ;  /* 0x0000003203037c10 */ /* 0x000fe4000ff3e0ff */
[----:B------:R-:W-:Y:S02]  /*aa500*/  IADD3 R24, P0, PT, R24, UR50, RZ ;  /* 0x0000003218187c10 */ /* 0x000fe4000ff1e0ff */
[----:B------:R-:W-:Y:S01]  /*aa510*/  IADD3.X R25, PT, PT, R25, UR72, RZ, P6, !PT ;  /* 0x0000004819197c10 */ /* 0x000fe2000b7fe4ff */
[----:B------:R-:W-:Y:S04]  /*aa520*/  STL [R1+0x18a0], R2 ;  /* 0x0018a00201007387 */ /* 0x000fe80000100800 */
[----:B------:R0:W-:Y:S01]  /*aa530*/  STL [R1+0x186c], R3 ;  /* 0x00186c0301007387 */ /* 0x0001e20000100800 */
[----:B------:R-:W-:-:S03]  /*aa540*/  IADD3 R26, P6, PT, R26, UR50, RZ ;  /* 0x000000321a1a7c10 */ /* 0x000fc6000ffde0ff */
[----:B------:R-:W-:Y:S04]  /*aa550*/  STL [R1+0x1864], R24 ;  /* 0x0018641801007387 */ /* 0x000fe80000100800 */
[----:B------:R-:W-:Y:S04]  /*aa560*/  STL [R1+0x1890], R25 ;  /* 0x0018901901007387 */ /* 0x000fe80000100800 */
[----:B------:R-:W-:Y:S01]  /*aa570*/  STL [R1+0x185c], R26 ;  /* 0x00185c1a01007387 */ /* 0x000fe20000100800 */
[----:B0-----:R-:W-:-:S05]  /*aa580*/  IMAD.SHL.U32 R3, R27, 0x80, RZ ;  /* 0x000000801b037824 */ /* 0x001fca00078e00ff */
[----:B------:R-:W-:Y:S02]  /*aa590*/  SHF.R.S32.HI R2, RZ, 0x1f, R3 ;  /* 0x0000001fff027819 */ /* 0x000fe40000011403 */
[----:B------:R-:W-:Y:S02]  /*aa5a0*/  IADD3.X R4, PT, PT, R4, UR72, RZ, P5, !PT ;  /* 0x0000004804047c10 */ /* 0x000fe4000affe4ff */
[----:B------:R-:W-:Y:S02]  /*aa5b0*/  IADD3 R5, P5, PT, R5, UR50, RZ ;  /* 0x0000003205057c10 */ /* 0x000fe4000ffbe0ff */
[----:B------:R-:W-:Y:S02]  /*aa5c0*/  IADD3.X R6, PT, PT, R6, UR72, RZ, P4, !PT ;  /* 0x0000004806067c10 */ /* 0x000fe4000a7fe4ff */
[C---:B------:R-:W-:Y:S02]  /*aa5d0*/  IADD3 R7, P4, PT, R3.reuse, R7, RZ ;  /* 0x0000000703077210 */ /* 0x040fe40007f9e0ff */
[----:B------:R-:W-:Y:S01]  /*aa5e0*/  IADD3.X R8, PT, PT, R8, UR72, RZ, P3, !PT ;  /* 0x0000004808087c10 */ /* 0x000fe20009ffe4ff */
[----:B------:R-:W-:Y:S01]  /*aa5f0*/  STL [R1+0x1888], R4 ;  /* 0x0018880401007387 */ /* 0x000fe20000100800 */
[----:B------:R-:W-:-:S03]  /*aa600*/  IADD3 R9, P3, PT, R3, R9, RZ ;  /* 0x0000000903097210 */ /* 0x000fc60007f7e0ff */
[----:B------:R-:W-:Y:S01]  /*aa610*/  STL [R1+0x1854], R5 ;  /* 0x0018540501007387 */ /* 0x000fe20000100800 */
[----:B------:R-:W-:-:S03]  /*aa620*/  IADD3.X R10, PT, PT, R10, UR72, RZ, P2, !PT ;  /* 0x000000480a0a7c10 */ /* 0x000fc600097fe4ff */
        /* <DEDUP_REMOVED lines=14> */
[----:B------:R-:W-:Y:S04]  /*aa710*/  STL [R1+0x383c], R17 ;  /* 0x00383c1101007387 */ /* 0x000fe80000100800 */
[----:B------:R-:W-:Y:S01]  /*aa720*/  STL [R1+0x1860], R18 ;  /* 0x0018601201007387 */ /* 0x000fe20000100800 */
[----:B----4-:R-:W-:-:S03]  /*aa730*/  IADD3.X R28, PT, PT, R28, UR72, RZ, P5, !PT ;  /* 0x000000481c1c7c10 */ /* 0x010fc6000affe4ff */
[----:B------:R-:W-:Y:S04]  /*aa740*/  STL [R1+0x3838], R20 ;  /* 0x0038381401007387 */ /* 0x000fe80000100800 */
[----:B------:R-:W-:Y:S01]  /*aa750*/  STL [R1+0x1858], R21 ;  /* 0x0018581501007387 */ /* 0x000fe20000100800 */
[----:B--2---:R-:W-:-:S03]  /*aa760*/  IADD3 R23, P5, PT, R3, R23, RZ ;  /* 0x0000001703177210 */ /* 0x004fc60007fbe0ff */
[----:B------:R-:W-:Y:S04]  /*aa770*/  STL [R1+0x384c], R29 ;  /* 0x00384c1d01007387 */ /* 0x000fe80000100800 */
[----:B------:R0:W-:Y:S04]  /*aa780*/  STL [R1+0x4060], R2 ;  /* 0x0040600201007387 */ /* 0x0001e80000100800 */
[----:B------:R-:W-:Y:S01]  /*aa790*/  STL [R1+0x1850], R28 ;  /* 0x0018501c01007387 */ /* 0x000fe20000100800 */
[----:B---3--:R-:W-:-:S03]  /*aa7a0*/  IMAD.X R22, R2, 0x1, R22, P4 ;  /* 0x0000000102167824 */ /* 0x008fc600020e0616 */
[----:B0-----:R-:W2:Y:S04]  /*aa7b0*/  LDL.LU R2, [R1+0x385c] ;  /* 0x00385c0001027983 */ /* 0x001ea80000300800 */
[----:B------:R-:W-:Y:S04]  /*aa7c0*/  STL [R1+0x3848], R23 ;  /* 0x0038481701007387 */ /* 0x000fe80000100800 */
[----:B------:R-:W3:Y:S04]  /*aa7d0*/  LDL.LU R19, [R1+0x386c] ;  /* 0x00386c0001137983 */ /* 0x000ee80000300800 */
[----:B------:R-:W-:Y:S04]  /*aa7e0*/  STL [R1+0x184c], R22 ;  /* 0x00184c1601007387 */ /* 0x000fe80000100800 */
[----:B---3--:R0:W-:Y:S04]  /*aa7f0*/  STL [R1+0x4054], R19 ;  /* 0x0040541301007387 */ /* 0x0081e80000100800 */
[----:B0-----:R-:W3:Y:S04]  /*aa800*/  LDL.LU R19, [R1+0x3810] ;  /* 0x0038100001137983 */ /* 0x001ee80000300800 */
[----:B---3--:R0:W-:Y:S04]  /*aa810*/  STL [R1+0x4058], R19 ;  /* 0x0040581301007387 */ /* 0x0081e80000100800 */
[----:B0-----:R-:W3:Y:S01]  /*aa820*/  LDL.LU R19, [R1+0x3858] ;  /* 0x0038580001137983 */ /* 0x001ee20000300800 */
[----:B--2---:R-:W-:-:S03]  /*aa830*/  IADD3 R2, P4, PT, R3, R2, RZ ;  /* 0x0000000203027210 */ /* 0x004fc60007f9e0ff */
[----:B---3--:R0:W-:Y:S04]  /*aa840*/  STL [R1+0x405c], R19 ;  /* 0x00405c1301007387 */ /* 0x0081e80000100800 */
[----:B0-----:R-:W2:Y:S04]  /*aa850*/  LDL.LU R19, [R1+0x3c04] ;  /* 0x003c040001137983 */ /* 0x001ea80000300800 */
        /* <DEDUP_REMOVED lines=26> */
[----:B------:R0:W-:Y:S04]  /*aaa00*/  STL [R1+0x385c], R2 ;  /* 0x00385c0201007387 */ /* 0x0001e80000100800 */
[----:B0-----:R-:W2:Y:S02]  /*aaa10*/  LDL.LU R2, [R1+0x4060] ;  /* 0x0040600001027983 */ /* 0x001ea40000300800 */
[----:B--2---:R-:W-:-:S05]  /*aaa20*/  IMAD.X R19, R2, 0x1, R19, P3 ;  /* 0x0000000102137824 */ /* 0x004fca00018e0613 */
[----:B------:R0:W-:Y:S04]  /*aaa30*/  STL [R1+0x3c04], R19 ;  /* 0x003c041301007387 */ /* 0x0001e80000100800 */
[----:B0-----:R-:W2:Y:S02]  /*aaa40*/  LDL.LU R19, [R1+0x405c] ;  /* 0x00405c0001137983 */ /* 0x001ea40000300800 */
[----:B--2---:R-:W-:-:S05]  /*aaa50*/  IADD3 R19, P3, PT, R3, R19, RZ ;  /* 0x0000001303137210 */ /* 0x004fca0007f7e0ff */
[----:B------:R0:W-:Y:S04]  /*aaa60*/  STL [R1+0x3858], R19 ;  /* 0x0038581301007387 */ /* 0x0001e80000100800 */
[----:B0-----:R-:W2:Y:S02]  /*aaa70*/  LDL.LU R19, [R1+0x4058] ;  /* 0x0040580001137983 */ /* 0x001ea40000300800 */
[----:B--2---:R-:W-:-:S05]  /*aaa80*/  IMAD.X R19, R2, 0x1, R19, P2 ;  /* 0x0000000102137824 */ /* 0x004fca00010e0613 */
[----:B------:R0:W-:Y:S04]  /*aaa90*/  STL [R1+0x3810], R19 ;  /* 0x0038101301007387 */ /* 0x0001e80000100800 */
[----:B0-----:R-:W2:Y:S01]  /*aaaa0*/  LDL.LU R19, [R1+0x4054] ;  /* 0x0040540001137983 */ /* 0x001ea20000300800 */
[C---:B---3--:R-:W-:Y:S01]  /*aaab0*/  IMAD.X R0, R2.reuse, 0x1, R0, P1 ;  /* 0x0000000102007824 */ /* 0x048fe200008e0600 */
[C---:B----4-:R-:W-:Y:S01]  /*aaac0*/  IADD3 R12, P1, PT, R3.reuse, R12, RZ ;  /* 0x0000000c030c7210 */ /* 0x050fe20007f3e0ff */
[C---:B------:R-:W-:Y:S01]  /*aaad0*/  IMAD.X R13, R2.reuse, 0x1, R13, P0 ;  /* 0x00000001020d7824 */ /* 0x040fe200000e060d */
[C---:B------:R-:W-:Y:S01]  /*aaae0*/  IADD3 R14, P0, PT, R3.reuse, R14, RZ ;  /* 0x0000000e030e7210 */ /* 0x040fe20007f1e0ff */
        /* <DEDUP_REMOVED lines=18> */
[----:B------:R-:W-:Y:S01]  /*aac10*/  IMAD.X R23, R2, 0x1, R23, P3 ;  /* 0x0000000102177824 */ /* 0x000fe200018e0617 */
[----:B------:R-:W-:-:S02]  /*aac20*/  IADD3 R22, P3, PT, R3, R22, RZ ;  /* 0x0000001603167210 */ /* 0x000fc40007f7e0ff */
[----:B--2---:R-:W-:-:S05]  /*aac30*/  IADD3 R19, P2, PT, R3, R19, RZ ;  /* 0x0000001303137210 */ /* 0x004fca0007f5e0ff */
        /* <DEDUP_REMOVED lines=9> */
[----:B------:R-:W-:-:S03]  /*aacd0*/  IMAD.X R7, R2, 0x1, R7, P2 ;  /* 0x0000000102077824 */ /* 0x000fc600010e0607 */
[----:B------:R-:W-:Y:S01]  /*aace0*/  STL [R1+0x3828], R27 ;  /* 0x0038281b01007387 */ /* 0x000fe20000100800 */
[----:B------:R-:W-:-:S03]  /*aacf0*/  IADD3 R8, P2, PT, R3, R8, RZ ;  /* 0x0000000803087210 */ /* 0x000fc60007f5e0ff */
        /* <DEDUP_REMOVED lines=24> */
[----:B--2---:R-:W-:-:S03]  /*aae80*/  IMAD.X R3, R2, 0x1, R3, P2 ;  /* 0x0000000102037824 */ /* 0x004fc600010e0603 */
        /* <DEDUP_REMOVED lines=30> */
[----:B--2---:R-:W-:-:S05]  /*ab070*/  IADD3 R19, P2, PT, R3, R19, RZ ;  /* 0x0000001303137210 */ /* 0x004fca0007f5e0ff */
[----:B------:R0:W-:Y:S04]  /*ab080*/  STL [R1+0x38dc], R19 ;  /* 0x0038dc1301007387 */ /* 0x0001e80000100800 */
[----:B0-----:R-:W2:Y:S02]  /*ab090*/  LDL.LU R19, [R1+0x404c] ;  /* 0x00404c0001137983 */ /* 0x001ea40000300800 */
[----:B--2---:R-:W-:-:S05]  /*ab0a0*/  IMAD.X R19, R2, 0x1, R19, P1 ;  /* 0x0000000102137824 */ /* 0x004fca00008e0613 */
[----:B------:R0:W-:Y:S04]  /*ab0b0*/  STL [R1+0x3874], R19 ;  /* 0x0038741301007387 */ /* 0x0001e80000100800 */
[----:B0-----:R-:W2:Y:S02]  /*ab0c0*/  LDL.LU R19, [R1+0x4048] ;  /* 0x0040480001137983 */ /* 0x001ea40000300800 */
[----:B--2---:R-:W-:-:S05]  /*ab0d0*/  IADD3 R19, P1, PT, R3, R19, RZ ;  /* 0x0000001303137210 */ /* 0x004fca0007f3e0ff */
[----:B------:R0:W-:Y:S04]  /*ab0e0*/  STL [R1+0x38d8], R19 ;  /* 0x0038d81301007387 */ /* 0x0001e80000100800 */
[----:B0-----:R-:W2:Y:S01]  /*ab0f0*/  LDL.LU R19, [R1+0x4044] ;  /* 0x0040440001137983 */ /* 0x001ea20000300800 */
[C---:B----4-:R-:W-:Y:S01]  /*ab100*/  IMAD.X R12, R2.reuse, 0x1, R12, P6 ;  /* 0x00000001020c7824 */ /* 0x050fe200030e060c */
        /* <DEDUP_REMOVED lines=20> */
[----:B------:R-:W-:Y:S01]  /*ab250*/  IADD3 R23, P2, PT, R3, R23, RZ ;  /* 0x0000001703177210 */ /* 0x000fe20007f5e0ff */
[----:B------:R-:W-:-:S02]  /*ab260*/  IMAD.X R22, R2, 0x1, R22, P1 ;  /* 0x0000000102167824 */ /* 0x000fc400008e0616 */
[----:B--2---:R-:W-:Y:S01]  /*ab270*/  IMAD.X R19, R2, 0x1, R19, P0 ;  /* 0x0000000102137824 */ /* 0x004fe200000e0613 */
[----:B---3--:R-:W-:-:S04]  /*ab280*/  IADD3 R0, P0, PT, R3, R0, RZ ;  /* 0x0000000003007210 */ /* 0x008fc80007f1e0ff */
        /* <DEDUP_REMOVED lines=432> */
[----:B------:R-:W3:Y:S01]  /*acd90*/  LDL.LU R19, [R1+0x3b48] ;  /* 0x003b480001137983 */ /* 0x000ee20000300800 */
[----:B------:R-:W-:-:S03]  /*acda0*/  IMAD.X R22, R2, 0x1, R22, P2 ;  /* 0x0000000102167824 */ /* 0x000fc600010e0616 */
[----:B---3--:R0:W-:Y:S04]  /*acdb0*/  STL [R1+0x3ff8], R19 ;  /* 0x003ff81301007387 */ /* 0x0081e80000100800 */
[----:B------:R-:W-:Y:S04]  /*acdc0*/  STL [R1+0x3ad4], R22 ;  /* 0x003ad41601007387 */ /* 0x000fe80000100800 */
        /* <DEDUP_REMOVED lines=31> */
[----:B------:R0:W-:Y:S04]  /*acfc0*/  STL [R1+0x3b38], R23 ;  /* 0x003b381701007387 */ /* 0x0001e80000100800 */
[----:B0-----:R-:W3:Y:S01]  /*acfd0*/  LDL.LU R23, [R1+0x3bbc] ;  /* 0x003bbc0001177983 */ /* 0x001ee20000300800 */
        /* <DEDUP_REMOVED lines=28> */
[----:B------:R-:W-:Y:S01]  /*ad1a0*/  IMAD.X R20, R2, 0x1, R20, P3 ;  /* 0x0000000102147824 */ /* 0x000fe200018e0614 */
[C---:B------:R-:W-:Y:S02]  /*ad1b0*/  IADD3 R21, P3, PT, R3.reuse, R21, RZ ;  /* 0x0000001503157210 */ /* 0x040fe40007f7e0ff */
        /* <DEDUP_REMOVED lines=28> */
[----:B------:R-:W3:Y:S01]  /*ad380*/  LDL.LU R19, [R1+0x3b64] ;  /* 0x003b640001137983 */ /* 0x000ee20000300800 */
[----:B------:R-:W-:Y:S01]  /*ad390*/  IADD3 R29, P2, PT, R3, R29, RZ ;  /* 0x0000001d031d7210 */ /* 0x000fe20007f5e0ff */
[----:B------:R-:W-:-:S04]  /*ad3a0*/  IMAD.X R28, R2, 0x1, R28, P1 ;  /* 0x00000001021c7824 */ /* 0x000fc800008e061c */
[----:B------:R-:W-:Y:S04]  /*ad3b0*/  STL [R1+0x3ba8], R29 ;  /* 0x003ba81d01007387 */ /* 0x000fe80000100800 */
[----:B---3--:R0:W-:Y:S04]  /*ad3c0*/  STL [R1+0x3fec], R19 ;  /* 0x003fec1301007387 */ /* 0x0081e80000100800 */
[----:B------:R-:W-:Y:S04]  /*ad3d0*/  STL [R1+0x3b50], R28 ;  /* 0x003b501c01007387 */ /* 0x000fe80000100800 */
[----:B0-----:R-:W3:Y:S01]  /*ad3e0*/  LDL.LU R19, [R1+0x3bcc] ;  /* 0x003bcc0001137983 */ /* 0x001ee20000300800 */
[----:B------:R-:W-:-:S05]  /*ad3f0*/  IADD3 R23, P1, PT, R3, R23, RZ ;  /* 0x0000001703177210 */ /* 0x000fca0007f3e0ff */
[----:B------:R-:W-:Y:S04]  /*ad400*/  STL [R1+0x3bbc], R23 ;  /* 0x003bbc1701007387 */ /* 0x000fe80000100800 */
[----:B---3--:R0:W-:Y:S04]  /*ad410*/  STL [R1+0x3ff0], R19 ;  /* 0x003ff01301007387 */ /* 0x0081e80000100800 */
[----:B0-----:R-:W3:Y:S01]  /*ad420*/  LDL.LU R19, [R1+0x3b60] ;  /* 0x003b600001137983 */ /* 0x001ee20000300800 */
[----:B--2---:R-:W-:-:S03]  /*ad430*/  IMAD.X R22, R2, 0x1, R22, P0 ;  /* 0x0000000102167824 */ /* 0x004fc600000e0616 */
        /* <DEDUP_REMOVED lines=26> */
[----:B------:R-:W3:Y:S04]  /*ad5e0*/  LDL.LU R28, [R1+0x3bd4] ;  /* 0x003bd400011c7983 */ /* 0x000ee80000300800 */
[----:B------:R-:W3:Y:S04]  /*ad5f0*/  LDL.LU R23, [R1+0x3be0] ;  /* 0x003be00001177983 */ /* 0x000ee80000300800 */
[----:B0-----:R-:W3:Y:S01]  /*ad600*/  LDL.LU R22, [R1+0x3be4] ;  /* 0x003be40001167983 */ /* 0x001ee20000300800 */
        /* <DEDUP_REMOVED lines=10> */
[C---:B---3--:R-:W-:Y:S01]  /*ad6b0*/  IADD3 R13, P4, PT, R3.reuse, R13, RZ ;  /* 0x0000000d030d7210 */ /* 0x048fe20007f9e0ff */
        /* <DEDUP_REMOVED lines=11> */
[----:B--2---:R-:W-:-:S05]  /*ad770*/  IMAD.X R19, R2, 0x1, R19, P5 ;  /* 0x0000000102137824 */ /* 0x004fca00028e0613 */
[----:B------:R0:W-:Y:S04]  /*ad780*/  STL [R1+0x3b64], R19 ;  /* 0x003b641301007387 */ /* 0x0001e80000100800 */
[----:B0-----:R-:W2:Y:S01]  /*ad790*/  LDL.LU R19, [R1+0x3fe8] ;  /* 0x003fe80001137983 */ /* 0x001ea20000300800 */
[----:B------:R-:W-:-:S05]  /*ad7a0*/  IADD3 R0, P5, PT, R3, R0, RZ ;  /* 0x0000000003007210 */ /* 0x000fca0007fbe0ff */
[----:B------:R0:W-:Y:S01]  /*ad7b0*/  STL [R1+0x3bc8], R0 ;  /* 0x003bc80001007387 */ /* 0x0001e20000100800 */
[----:B------:R-:W-:-:S03]  /*ad7c0*/  IMAD.X R8, R2, 0x1, R8, P5 ;  /* 0x0000000102087824 */ /* 0x000fc600028e0608 */
[----:B0-----:R1:W5:Y:S04]  /*ad7d0*/  LDL.LU R0, [R1+0x3fe4] ;  /* 0x003fe40001007983 */ /* 0x0013680000300800 */
[----:B------:R1:W-:Y:S04]  /*ad7e0*/  STL [R1+0x3b70], R12 ;  /* 0x003b700c01007387 */ /* 0x0003e80000100800 */
[----:B------:R1:W-:Y:S04]  /*ad7f0*/  STL [R1+0x3bdc], R13 ;  /* 0x003bdc0d01007387 */ /* 0x0003e80000100800 */
[----:B------:R1:W-:Y:S04]  /*ad800*/  STL [R1+0x3b74], R14 ;  /* 0x003b740e01007387 */ /* 0x0003e80000100800 */
[----:B------:R1:W-:Y:S04]  /*ad810*/  STL [R1+0x3bd8], R15 ;  /* 0x003bd80f01007387 */ /* 0x0003e80000100800 */
[----:B------:R1:W-:Y:S04]  /*ad820*/  STL [R1+0x3b80], R24 ;  /* 0x003b801801007387 */ /* 0x0003e80000100800 */
[----:B------:R1:W-:Y:S04]  /*ad830*/  STL [R1+0x3bec], R25 ;  /* 0x003bec1901007387 */ /* 0x0003e80000100800 */
[----:B------:R1:W-:Y:S04]  /*ad840*/  STL [R1+0x3b84], R26 ;  /* 0x003b841a01007387 */ /* 0x0003e80000100800 */
[----:B------:R1:W-:Y:S04]  /*ad850*/  STL [R1+0x3be8], R27 ;  /* 0x003be81b01007387 */ /* 0x0003e80000100800 */
[----:B------:R1:W-:Y:S01]  /*ad860*/  STL [R1+0x3b90], R4 ;  /* 0x003b900401007387 */ /* 0x0003e20000100800 */
[----:B------:R-:W-:-:S03]  /*ad870*/  IADD3 R9, P5, PT, R3, R9, RZ ;  /* 0x0000000903097210 */ /* 0x000fc60007fbe0ff */
[----:B------:R1:W-:Y:S04]  /*ad880*/  STL [R1+0x3bf4], R5 ;  /* 0x003bf40501007387 */ /* 0x0003e80000100800 */
[----:B------:R1:W-:Y:S01]  /*ad890*/  STL [R1+0x3b94], R6 ;  /* 0x003b940601007387 */ /* 0x0003e20000100800 */
[----:B------:R-:W-:-:S03]  /*ad8a0*/  IADD3 R11, P4, PT, R3, R11, RZ ;  /* 0x0000000b030b7210 */ /* 0x000fc60007f9e0ff */
[----:B------:R1:W-:Y:S01]  /*ad8b0*/  STL [R1+0x3bf0], R7 ;  /* 0x003bf00701007387 */ /* 0x0003e20000100800 */
[----:B------:R-:W-:-:S03]  /*ad8c0*/  IMAD.X R16, R2, 0x1, R16, P3 ;  /* 0x0000000102107824 */ /* 0x000fc600018e0610 */
[----:B------:R1:W-:Y:S01]  /*ad8d0*/  STL [R1+0x3ba0], R8 ;  /* 0x003ba00801007387 */ /* 0x0003e20000100800 */
[----:B------:R-:W-:-:S03]  /*ad8e0*/  IADD3 R17, P3, PT, R3, R17, RZ ;  /* 0x0000001103117210 */ /* 0x000fc60007f7e0ff */
[----:B------:R1:W-:Y:S01]  /*ad8f0*/  STL [R1+0x3bfc], R9 ;  /* 0x003bfc0901007387 */ /* 0x0003e20000100800 */
[----:B------:R-:W-:-:S03]  /*ad900*/  IMAD.X R18, R2, 0x1, R18, P2 ;  /* 0x0000000102127824 */ /* 0x000fc600010e0612 */
        /* <DEDUP_REMOVED lines=12> */
[----:B------:R1:W-:Y:S04]  /*ad9d0*/  STL [R1+0x3bc4], R21 ;  /* 0x003bc41501007387 */ /* 0x0003e80000100800 */
[----:B------:R1:W-:Y:S04]  /*ad9e0*/  STL [R1+0x3bd0], R29 ;  /* 0x003bd01d01007387 */ /* 0x0003e80000100800 */
[----:B------:R1:W-:Y:S04]  /*ad9f0*/  STL [R1+0x3be4], R22 ;  /* 0x003be41601007387 */ /* 0x0003e80000100800 */
[----:B------:R1:W-:Y:S04]  /*ada00*/  STL [R1+0x3bd4], R28 ;  /* 0x003bd41c01007387 */ /* 0x0003e80000100800 */
[----:B------:R1:W-:Y:S01]  /*ada10*/  STL [R1+0x3be0], R23 ;  /* 0x003be01701007387 */ /* 0x0003e20000100800 */
[----:B--2---:R-:W-:-:S13]  /*ada20*/  ISETP.NE.U32.AND P2, PT, R19, UR48, PT ;  /* 0x0000003013007c0c */ /* 0x004fda000bf45070 */
[----:B-1----:R-:W-:Y:S05]  /*ada30*/  @P2 BRA `(.L_x_1) ;  /* 0xfffff71400482947 */ /* 0x002fea000383ffff */
.L_x_0:
[----:B------:R-:W3:Y:S01]  /*ada40*/  LDL.LU R15, [R1+0x7d0] ;  /* 0x0007d000010f7983 */ /* 0x000ee20000300800 */
[----:B------:R-:W0:Y:S03]  /*ada50*/  LDCU.64 UR42, c[0x0][0x398] ;  /* 0x00007300ff2a77ac */ /* 0x000e260008000a00 */
[----:B------:R-:W3:Y:S01]  /*ada60*/  LDL.LU R14, [R1+0x7d4] ;  /* 0x0007d400010e7983 */ /* 0x000ee20000300800 */
[----:B------:R-:W1:Y:S01]  /*ada70*/  S2UR UR5, SR_CgaCtaId ;  /* 0x00000000000579c3 */ /* 0x000e620000008800 */
[----:B------:R-:W-:Y:S01]  /*ada80*/  UMOV UR4, 0x400 ;  /* 0x0000040000047882 */ /* 0x000fe20000000000 */
[----:B------:R-:W4:Y:S01]  /*ada90*/  LDCU UR34, c[0x0][0x3b4] ;  /* 0x00007680ff2277ac */ /* 0x000f220008000800 */
[----:B--2---:R-:W2:Y:S01]  /*adaa0*/  LDL.LU R13, [R1+0x7d8] ;  /* 0x0007d800010d7983 */ /* 0x004ea20000300800 */
[----:B------:R-:W0:Y:S03]  /*adab0*/  LDCU UR35, c[0x0][0x3b8] ;  /* 0x00007700ff2377ac */ /* 0x000e260008000800 */
[----:B------:R-:W2:Y:S01]  /*adac0*/  LDL R12, [R1+0x7dc] ;  /* 0x0007dc00010c7983 */ /* 0x000ea20000100800 */
[----:B------:R-:W0:Y:S03]  /*adad0*/  LDCU.64 UR32, c[0x0][0x390] ;  /* 0x00007200ff2077ac */ /* 0x000e260008000a00 */
[----:B------:R-:W4:Y:S01]  /*adae0*/  LDL.LU R11, [R1+0x7c0] ;  /* 0x0007c000010b7983 */ /* 0x000f220000300800 */
        /* <DEDUP_REMOVED lines=13> */
[----:B------:R-:W4:Y:S01]  /*adbc0*/  LDL R4, [R1+0x7ec] ;  /* 0x0007ec0001047983 */ /* 0x000f220000100800 */
[----:B------:R-:W0:Y:S03]  /*adbd0*/  LDCU UR61, c[0x0][0x3b8] ;  /* 0x00007700ff3d77ac */ /* 0x000e260008000800 */
[----:B------:R-:W4:Y:S01]  /*adbe0*/  LDL.LU R3, [R1+0xc60] ;  /* 0x000c600001037983 */ /* 0x000f220000300800 */
[----:B------:R-:W0:Y:S03]  /*adbf0*/  LDCU.64 UR52, c[0x0][0x398] ;  /* 0x00007300ff3477ac */ /* 0x000e260008000a00 */
[----:B------:R-:W4:Y:S01]  /*adc00*/  LDL R2, [R1+0xc64] ;  /* 0x000c640001027983 */ /* 0x000f220000100800 */
[----:B------:R-:W0:Y:S01]  /*adc10*/  LDCU.64 UR50, c[0x0][0x398] ;  /* 0x00007300ff3277ac */ /* 0x000e220008000a00 */
        /* <DEDUP_REMOVED lines=45> */
[----:B---3--:R-:W-:-:S05]  /*adef0*/  F2FP.SATFINITE.E4M3.F32.PACK_AB_MERGE_C R14, R14, R15, RZ ;  /* 0x0000000f0e0e723e */ /* 0x008fca00048070ff */
[----:B------:R-:W-:Y:S01]  /*adf00*/  STL [R1+0x26c], R14 ;  /* 0x00026c0e01007387 */ /* 0x000fe20000100800 */
[----:B--2--5:R-:W-:-:S05]  /*adf10*/  F2FP.SATFINITE.E4M3.F32.PACK_AB_MERGE_C R0, R12, R13, RZ ;  /* 0x0000000d0c00723e */ /* 0x024fca00048070ff */
[----:B------:R2:W-:Y:S01]  /*adf20*/  STL [R1+0x260], R0 ;  /* 0x0002600001007387 */ /* 0x0005e20000100800 */
[----:B----4-:R-:W-:-:S05]  /*adf30*/  F2FP.SATFINITE.E4M3.F32.PACK_AB_MERGE_C R10, R10, R11, RZ ;  /* 0x0000000b0a0a723e */ /* 0x010fca00048070ff */
[----:B------:R-:W-:Y:S01]  /*adf40*/  STL [R1+0x2c8], R10 ;  /* 0x0002c80a01007387 */ /* 0x000fe20000100800 */
[----:B------:R-:W-:-:S05]  /*adf50*/  F2FP.SATFINITE.E4M3.F32.PACK_AB_MERGE_C R8, R8, R9, RZ ;  /* 0x000000090808723e */ /* 0x000fca00048070ff */
[----:B------:R-:W-:Y:S01]  /*adf60*/  STL [R1+0x2cc], R8 ;  /* 0x0002cc0801007387 */ /* 0x000fe20000100800 */
[----:B--2---:R-:W-:-:S05]  /*adf70*/  F2FP.SATFINITE.E4M3.F32.PACK_AB_MERGE_C R0, R6, R7, RZ ;  /* 0x000000070600723e */ /* 0x004fca00048070ff */
[----:B------:R2:W-:Y:S01]  /*adf80*/  STL [R1+0x314], R0 ;  /* 0x0003140001007387 */ /* 0x0005e20000100800 */
[----:B------:R-:W-:-:S03]  /*adf90*/  F2FP.SATFINITE.E4M3.F32.PACK_AB_MERGE_C R4, R4, R5, RZ ;  /* 0x000000050404723e */ /* 0x000fc600048070ff */
[----:B--2---:R-:W2:Y:S01]  /*adfa0*/  LDL.LU R0, [R1+0xbfc] ;  /* 0x000bfc0001007983 */ /* 0x004ea20000300800 */
[----:B------:R-:W-:-:S03]  /*adfb0*/  F2FP.SATFINITE.E4M3.F32.PACK_AB_MERGE_C R2, R2, R3, RZ ;  /* 0x000000030202723e */ /* 0x000fc600048070ff */
[----:B------:R-:W-:Y:S01]  /*adfc0*/  STL [R1+0x310], R4 ;  /* 0x0003100401007387 */ /* 0x000fe20000100800 */
[----:B------:R-:W-:Y:S06]  /*adfd0*/  BAR.SYNC.DEFER_BLOCKING 0x0 ;  /* 0x0000000000007b1d */ /* 0x000fec0000010000 */
[----:B--2---:R2:W-:Y:S04]  /*adfe0*/  STL [R1+0x5308], R0 ;  /* 0x0053080001007387 */ /* 0x0045e80000100800 */
[----:B------:R-:W-:Y:S04]  /*adff0*/  STL [R1+0x2e8], R2 ;  /* 0x0002e80201007387 */ /* 0x000fe80000100800 */
[----:B--2---:R-:W2:Y:S04]  /*ae000*/  LDL.LU R0, [R1+0xbf4] ;  /* 0x000bf40001007983 */ /* 0x004ea80000300800 */
[----:B--2---:R2:W-:Y:S04]  /*ae010*/  STL [R1+0x5310], R0 ;  /* 0x0053100001007387 */ /* 0x0045e80000100800 */
[----:B--2---:R-:W2:Y:S04]  /*ae020*/  LDL.LU R0, [R1+0xc0c] ;  /* 0x000c0c0001007983 */ /* 0x004ea80000300800 */
[----:B--2---:R2:W-:Y:S04]  /*ae030*/  STL [R1+0x5318], R0 ;  /* 0x0053180001007387 */ /* 0x0045e80000100800 */
[----:B--2---:R-:W2:Y:S04]  /*ae040*/  LDL.LU R0, [R1+0xc04] ;  /* 0x000c040001007983 */ /* 0x004ea80000300800 */
[----:B--2---:R2:W-:Y:S04]  /*ae050*/  STL [R1+0x5320], R0 ;  /* 0x0053200001007387 */ /* 0x0045e80000100800 */
[----:B--2---:R-:W2:Y:S04]  /*ae060*/  LDL.LU R0, [R1+0xc1c] ;  /* 0x000c1c0001007983 */ /* 0x004ea80000300800 */
[----:B--2---:R2:W-:Y:S04]  /*ae070*/  STL [R1+0x5328], R0 ;  /* 0x0053280001007387 */ /* 0x0045e80000100800 */
[----:B--2---:R-:W2:Y:S04]  /*ae080*/  LDL R0, [R1+0xc14] ;  /* 0x000c140001007983 */ /* 0x004ea80000100800 */
[----:B--2---:R2:W-:Y:S04]  /*ae090*/  STL [R1+0x5330], R0 ;  /* 0x0053300001007387 */ /* 0x0045e80000100800 */
        /* <DEDUP_REMOVED lines=21> */
[----:B------:R-:W3:Y:S04]  /*ae1f0*/  LDL.LU R29, [R1+0xbe0] ;  /* 0x000be000011d7983 */ /* 0x000ee80000300800 */
[----:B---3--:R3:W-:Y:S04]  /*ae200*/  STL [R1+0x5304], R29 ;  /* 0x0053041d01007387 */ /* 0x0087e80000100800 */
[----:B---3--:R-:W3:Y:S04]  /*ae210*/  LDL.LU R29, [R1+0xbf8] ;  /* 0x000bf800011d7983 */ /* 0x008ee80000300800 */
        /* <DEDUP_REMOVED lines=31> */
[----:B---3--:R-:W2:Y:S04]  /*ae410*/  LDL.LU R29, [R1+0xc68] ;  /* 0x000c6800011d7983 */ /* 0x008ea80000300800 */
        /* <DEDUP_REMOVED lines=20> */
[----:B------:R-:W3:Y:S04]  /*ae560*/  LDL R8, [R1+0xba4] ;  /* 0x000ba40001087983 */ /* 0x000ee80000100800 */
[----:B------:R-:W3:Y:S04]  /*ae570*/  LDL.LU R7, [R1+0xba8] ;  /* 0x000ba80001077983 */ /* 0x000ee80000300800 */
[----:B------:R-:W3:Y:S04]  /*ae580*/  LDL.LU R6, [R1+0xbac] ;  /* 0x000bac0001067983 */ /* 0x000ee80000300800 */
[----:B------:R-:W3:Y:S04]  /*ae590*/  LDL.LU R5, [R1+0xb90] ;  /* 0x000b900001057983 */ /* 0x000ee80000300800 */
[----:B------:R-:W3:Y:S04]  /*ae5a0*/  LDL.LU R4, [R1+0xb94] ;  /* 0x000b940001047983 */ /* 0x000ee80000300800 */
[----:B------:R-:W3:Y:S04]  /*ae5b0*/  LDL.LU R3, [R1+0xb98] ;  /* 0x000b980001037983 */ /* 0x000ee80000300800 */
[----:B------:R-:W3:Y:S01]  /*ae5c0*/  LDL.LU R2, [R1+0xb9c] ;  /* 0x000b9c0001027983 */ /* 0x000ee20000300800 */
[----:B--2---:R-:W-:-:S03]  /*ae5d0*/  F2FP.SATFINITE.E4M3.F32.PACK_AB_MERGE_C R0, R0, R29, RZ ;  /* 0x0000001d0000723e */ /* 0x004fc600048070ff */
[----:B------:R-:W2:Y:S04]  /*ae5e0*/  LDL.LU R29, [R1+0x5384] ;  /* 0x00538400011d7983 */ /* 0x000ea80000300800 */
[----:B------:R0:W-:Y:S04]  /*ae5f0*/  STL [R1+0x2e4], R0 ;  /* 0x0002e40001007387 */ /* 0x0001e80000100800 */
[----:B0-----:R-:W2:Y:S02]  /*ae600*/  LDL.LU R0, [R1+0x5380] ;  /* 0x0053800001007983 */ /* 0x001ea40000300800 */
[----:B--2---:R-:W-:-:S02]  /*ae610*/  F2FP.SATFINITE.E4M3.F32.PACK_AB_MERGE_C R0, R0, R29, RZ ;  /* 0x0000001d0000723e */ /* 0x004fc400048070ff */
        /* <DEDUP_REMOVED lines=60> */
[----:B------:R-:W2:Y:S01]  /*ae9e0*/  LDL.LU R29, [R1+0x5304] ;  /* 0x00530400011d7983 */ /* 0x000ea20000300800 */
[----:B----4-:R-:W-:-:S03]  /*ae9f0*/  F2FP.SATFINITE.E4M3.F32.PACK_AB_MERGE_C R26, R26, R27, RZ ;  /* 0x0000001b1a1a723e */ /* 0x010fc600048070ff */
[----:B------:R0:W-:Y:S01]  /*aea00*/  STL [R1+0x2d0], R0 ;  /* 0x0002d00001007387 */ /* 0x0001e20000100800 */
[----:B---3--:R-:W-:Y:S02]  /*aea10*/  F2FP.SATFINITE.E4M3.F32.PACK_AB_MERGE_C R22, R22, R23, RZ ;  /* 0x000000171616723e */ /* 0x008fe400048070ff */
[----:B------:R-:W-:Y:S02]  /*aea20*/  F2FP.SATFINITE.E4M3.F32.PACK_AB_MERGE_C R20, R20, R21, RZ ;  /* 0x000000151414723e */ /* 0x000fe400048070ff */
[----:B0-----:R-:W-:Y:S02]  /*aea30*/  F2FP.SATFINITE.E4M3.F32.PACK_AB_MERGE_C R0, R24, R25, RZ ;  /* 0x000000191800723e */ /* 0x001fe400048070ff */
[----:B------:R-:W-:Y:S02]  /*aea40*/  F2FP.SATFINITE.E4M3.F32.PACK_AB_MERGE_C R16, R16, R17, RZ ;  /* 0x000000111010723e */ /* 0x000fe400048070ff */
[----:B------:R-:W-:Y:S02]  /*aea50*/  F2FP.SATFINITE.E4M3.F32.PACK_AB_MERGE_C R14, R14, R15, RZ ;  /* 0x0000000f0e0e723e */ /* 0x000fe400048070ff */
[----:B------:R-:W-:-:S02]  /*aea60*/  F2FP.SATFINITE.E4M3.F32.PACK_AB_MERGE_C R10, R10, R11, RZ ;  /* 0x0000000b0a0a723e */ /* 0x000fc400048070ff */
[----:B------:R-:W-:Y:S02]  /*aea70*/  F2FP.SATFINITE.E4M3.F32.PACK_AB_MERGE_C R8, R8, R9, RZ ;  /* 0x000000090808723e */ /* 0x000fe400048070ff */
[----:B--2---:R-:W-:-:S05]  /*aea80*/  F2FP.SATFINITE.E4M3.F32.PACK_AB_MERGE_C R28, R28, R29, RZ ;  /* 0x0000001d1c1c723e */ /* 0x004fca00048070ff */
[----:B------:R-:W-:Y:S04]  /*aea90*/  STL [R1+0x268], R28 ;  /* 0x0002681c01007387 */ /* 0x000fe80000100800 */
[----:B------:R-:W-:Y:S04]  /*aeaa0*/  STL [R1+0x2f8], R26 ;  /* 0x0002f81a01007387 */ /* 0x000fe80000100800 */
[----:B------:R0:W-:Y:S04]  /*aeab0*/  STL [R1+0x1dc], R0 ;  /* 0x0001dc0001007387 */ /* 0x0001e80000100800 */
[----:B------:R-:W-:Y:S01]  /*aeac0*/  STL [R1+0x1ec], R22 ;  /* 0x0001ec1601007387 */ /* 0x000fe20000100800 */
[----:B0-----:R-:W-:-:S03]  /*aead0*/  F2FP.SATFINITE.E4M3.F32.PACK_AB_MERGE_C R0, R18, R19, RZ ;  /* 0x000000131200723e */ /* 0x001fc600048070ff */
        /* <DEDUP_REMOVED lines=10> */
[----:B0-----:R-:W2:Y:S01]  /*aeb80*/  LDL.LU R0, [R1+0xb14] ;  /* 0x000b140001007983 */ /* 0x001ea20000300800 */
[----:B------:R-:W-:Y:S02]  /*aeb90*/  F2FP.SATFINITE.E4M3.F32.PACK_AB_MERGE_C R4, R4, R5, RZ ;  /* 0x000000050404723e */ /* 0x000fe400048070ff */
[----:B------:R-:W-:-:S03]  /*aeba0*/  F2FP.SATFINITE.E4M3.F32.PACK_AB_MERGE_C R2, R2, R3, RZ ;  /* 0x000000030202723e */ /* 0x000fc600048070ff */
[----:B------:R-:W-:Y:S04]  /*aebb0*/  STL [R1+0x2b4], R4 ;  /* 0x0002b40401007387 */ /* 0x000fe80000100800 */
[----:B--2---:R0:W-:Y:S04]  /*aebc0*/  STL [R1+0x5284], R0 ;  /* 0x0052840001007387 */ /* 0x0041e80000100800 */
[----:B------:R-:W-:Y:S04]  /*aebd0*/  STL [R1+0x2ac], R2 ;  /* 0x0002ac0201007387 */ /* 0x000fe80000100800 */
[----:B0-----:R-:W2:Y:S04]  /*aebe0*/  LDL.LU R0, [R1+0xb2c] ;  /* 0x000b2c0001007983 */ /* 0x001ea80000300800 */
[----:B--2---:R0:W-:Y:S04]  /*aebf0*/  STL [R1+0x528c], R0 ;  /* 0x00528c0001007387 */ /* 0x0041e80000100800 */
        /* <DEDUP_REMOVED lines=14> */
[----:B0-----:R-:W2:Y:S04]  /*aece0*/  LDL R0, [R1+0xb5c] ;  /* 0x000b5c0001007983 */ /* 0x001ea80000100800 */
        /* <DEDUP_REMOVED lines=14> */
[----:B------:R-:W3:Y:S04]  /*aedd0*/  LDL.LU R29, [R1+0xb18] ;  /* 0x000b1800011d7983 */ /* 0x000ee80000300800 */
[----:B---3--:R0:W-:Y:S04]  /*aede0*/  STL [R1+0x5280], R29 ;  /* 0x0052801d01007387 */ /* 0x0081e80000100800 */
[----:B0-----:R-:W3:Y:S04]  /*aedf0*/  LDL.LU R29, [R1+0xb10] ;  /* 0x000b1000011d7983 */ /* 0x001ee80000300800 */
        /* <DEDUP_REMOVED lines=31> */
[----:B0-----:R-:W2:Y:S04]  /*aeff0*/  LDL.LU R29, [R1+0xb80] ;  /* 0x000b8000011d7983 */ /* 0x001ea80000300800 */
[----:B------:R-:W3:Y:S04]  /*af000*/  LDL.LU R28, [R1+0xb1c] ;  /* 0x000b1c00011c7983 */ /* 0x000ee80000300800 */
[----:B------:R-:W4:Y:S04]  /*af010*/  LDL.LU R27, [R1+0xb00] ;  /* 0x000b0000011b7983 */ /* 0x000f280000300800 */
[----:B------:R-:W4:Y:S04]  /*af020*/  LDL.LU R26, [R1+0xb04] ;  /* 0x000b0400011a7983 */ /* 0x000f280000300800 */
        /* <DEDUP_REMOVED lines=115> */
[----:B0-----:R-:W2:Y:S01]  /*af760*/  LDL R0, [R1+0x9cc] ;  /* 0x0009cc0001007983 */ /* 0x001ea20000100800 */
[----:B------:R-:W-:Y:S02]  /*af770*/  F2FP.SATFINITE.E4M3.F32.PACK_AB_MERGE_C R4, R4, R5, RZ ;  /* 0x000000050404723e */ /* 0x000fe400048070ff */
[----:B------:R-:W-:-:S03]  /*af780*/  F2FP.SATFINITE.E4M3.F32.PACK_AB_MERGE_C R2, R2, R3, RZ ;  /* 0x000000030202723e */ /* 0x000fc600048070ff */
[----:B------:R-:W-:Y:S04]  /*af790*/  STL [R1+0x208], R4 ;  /* 0x0002080401007387 */ /* 0x000fe80000100800 */
[----:B--2---:R0:W-:Y:S04]  /*af7a0*/  STL [R1+0x5200], R0 ;  /* 0x0052000001007387 */ /* 0x0041e80000100800 */
[----:B------:R-:W-:Y:S04]  /*af7b0*/  STL [R1+0x23c], R2 ;  /* 0x00023c0201007387 */ /* 0x000fe80000100800 */
[----:B0-----:R-:W2:Y:S04]  /*af7c0*/  LDL R0, [R1+0x9c4] ;  /* 0x0009c40001007983 */ /* 0x001ea80000100800 */
        /* <DEDUP_REMOVED lines=29> */
[----:B0-----:R-:W2:Y:S04]  /*af9a0*/  LDL R0, [R1+0xabc] ;  /* 0x000abc0001007983 */ /* 0x001ea80000100800 */
        /* <DEDUP_REMOVED lines=225> */
[----:B------:R-:W3:Y:S04]  /*b07c0*/  LDL R28, [R1+0x8ec] ;  /* 0x0008ec00011c7983 */ /* 0x000ee80000100800 */
[----:B------:R-:W4:Y:S04]  /*b07d0*/  LDL.LU R27, [R1+0x8d0] ;  /* 0x0008d000011b7983 */ /* 0x000f280000300800 */
[----:B------:R-:W4:Y:S04]  /*b07e0*/  LDL R26, [R1+0x8d4] ;  /* 0x0008d400011a7983 */ /* 0x000f280000100800 */
[----:B------:R-:W3:Y:S04]  /*b07f0*/  LDL.LU R25, [R1+0x8d8] ;  /* 0x0008d80001197983 */ /* 0x000ee80000300800 */
[----:B------:R-:W3:Y:S04]  /*b0800*/  LDL R24, [R1+0x8dc] ;  /* 0x0008dc0001187983 */ /* 0x000ee80000100800 */
        /* <DEDUP_REMOVED lines=207> */
[----:B------:R-:W3:Y:S04]  /*b1500*/  LDL R6, [R1+0x52c] ;  /* 0x00052c0001067983 */ /* 0x000ee80000100800 */
[----:B------:R-:W3:Y:S04]  /*b1510*/  LDL.LU R5, [R1+0x540] ;  /* 0x0005400001057983 */ /* 0x000ee80000300800 */
[----:B------:R-:W3:Y:S04]  /*b1520*/  LDL R4, [R1+0x544] ;  /* 0x0005440001047983 */ /* 0x000ee80000100800 */
[----:B------:R-:W3:Y:S04]  /*b1530*/  LDL.LU R3, [R1+0x548] ;  /* 0x0005480001037983 */ /* 0x000ee80000300800 */
[----:B------:R-:W3:Y:S01]  /*b1540*/  LDL R2, [R1+0x54c] ;  /* 0x00054c0001027983 */ /* 0x000ee20000100800 */
        /* <DEDUP_REMOVED lines=66> */
[----:B------:R4:W-:Y:S01]  /*b1970*/  STL [R1+0xe0], R0 ;  /* 0x0000e00001007387 */ /* 0x0009e20000100800 */
[----:B---3--:R-:W-:Y:S02]  /*b1980*/  F2FP.SATFINITE.E4M3.F32.PACK_AB_MERGE_C R24, R24, R25, RZ ;  /* 0x000000191818723e */ /* 0x008fe400048070ff */
[----:B------:R-:W-:Y:S02]  /*b1990*/  F2FP.SATFINITE.E4M3.F32.PACK_AB_MERGE_C R22, R22, R23, RZ ;  /* 0x000000171616723e */ /* 0x000fe400048070ff */
[----:B----4-:R-:W-:Y:S02]  /*b19a0*/  F2FP.SATFINITE.E4M3.F32.PACK_AB_MERGE_C R0, R26, R27, RZ ;  /* 0x0000001b1a00723e */ /* 0x010fe400048070ff */
[----:B------:R-:W-:-:S02]  /*b19b0*/  F2FP.SATFINITE.E4M3.F32.PACK_AB_MERGE_C R18, R18, R19, RZ ;  /* 0x000000131212723e */ /* 0x000fc400048070ff */
[----:B------:R-:W-:Y:S02]  /*b19c0*/  F2FP.SATFINITE.E4M3.F32.PACK_AB_MERGE_C R16, R16, R17, RZ ;  /* 0x000000111010723e */ /* 0x000fe400048070ff */
[----:B------:R-:W-:Y:S02]  /*b19d0*/  F2FP.SATFINITE.E4M3.F32.PACK_AB_MERGE_C R12, R12, R13, RZ ;  /* 0x0000000d0c0c723e */ /* 0x000fe400048070ff */
[----:B------:R-:W-:Y:S02]  /*b19e0*/  F2FP.SATFINITE.E4M3.F32.PACK_AB_MERGE_C R10, R10, R11, RZ ;  /* 0x0000000b0a0a723e */ /* 0x000fe400048070ff */
[----:B------:R-:W-:Y:S02]  /*b19f0*/  F2FP.SATFINITE.E4M3.F32.PACK_AB_MERGE_C R6, R6, R7, RZ ;  /* 0x000000070606723e */ /* 0x000fe400048070ff */
[----:B--2---:R-:W-:-:S05]  /*b1a00*/  F2FP.SATFINITE.E4M3.F32.PACK_AB_MERGE_C R28, R28, R29, RZ ;  /* 0x0000001d1c1c723e */ /* 0x004fca00048070ff */
        /* <DEDUP_REMOVED lines=14> */
[----:B------:R-:W-:Y:S04]  /*b1af0*/  STL [R1+0x1c], R6 ;  /* 0x00001c0601007387 */ /* 0x000fe80000100800 */
[----:B------:R-:W2:Y:S01]  /*b1b00*/  LDL.LU R29, [R1+0x5d4] ;  /* 0x0005d400011d7983 */ /* 0x000ea20000300800 */
[----:B------:R-:W-:-:S02]  /*b1b10*/  F2FP.SATFINITE.E4M3.F32.PACK_AB_MERGE_C R4, R4, R5, RZ ;  /* 0x000000050404723e */ /* 0x000fc400048070ff */
[----:B0-----:R-:W-:-:S03]  /*b1b20*/  F2FP.SATFINITE.E4M3.F32.PACK_AB_MERGE_C R0, R2, R3, RZ ;  /* 0x000000030200723e */ /* 0x001fc600048070ff */
        /* <DEDUP_REMOVED lines=46> */
[----:B---3--:R0:W-:Y:S04]  /*b1e10*/  STL [R1+0x509c], R7 ;  /* 0x00509c0701007387 */ /* 0x0081e80000100800 */
[----:B0-----:R-:W3:Y:S04]  /*b1e20*/  LDL.LU R7, [R1+0x5d8] ;  /* 0x0005d80001077983 */ /* 0x001ee80000300800 */
        /* <DEDUP_REMOVED lines=19> */
[----:B--2---:R-:W-:-:S03]  /*b1f60*/  F2FP.SATFINITE.E4M3.F32.PACK_AB_MERGE_C R29, R29, R27, RZ ;  /* 0x0000001b1d1d723e */ /* 0x004fc600048070ff */
[----:B------:R-:W2:Y:S04]  /*b1f70*/  LDL R10, [R1+0x624] ;  /* 0x00062400010a7983 */ /* 0x000ea80000100800 */
[----:B------:R-:W2:Y:S04]  /*b1f80*/  LDL.LU R9, [R1+0x628] ;  /* 0x0006280001097983 */ /* 0x000ea80000300800 */
[----:B------:R-:W2:Y:S04]  /*b1f90*/  LDL.LU R8, [R1+0x62c] ;  /* 0x00062c0001087983 */ /* 0x000ea80000300800 */
[----:B------:R-:W2:Y:S04]  /*b1fa0*/  LDL.LU R5, [R1+0x630] ;  /* 0x0006300001057983 */ /* 0x000ea80000300800 */
[----:B------:R-:W2:Y:S04]  /*b1fb0*/  LDL.LU R4, [R1+0x634] ;  /* 0x0006340001047983 */ /* 0x000ea80000300800 */
[----:B------:R-:W2:Y:S04]  /*b1fc0*/  LDL.LU R3, [R1+0x638] ;  /* 0x0006380001037983 */ /* 0x000ea80000300800 */
[----:B------:R-:W2:Y:S04]  /*b1fd0*/  LDL R2, [R1+0x63c] ;  /* 0x00063c0001027983 */ /* 0x000ea80000100800 */
        /* <DEDUP_REMOVED lines=40> */
[----:B------:R-:W3:Y:S04]  /*b2260*/  LDL.LU R27, [R1+0x50a0] ;  /* 0x0050a000011b7983 */ /* 0x000ee80000300800 */
[----:B------:R0:W-:Y:S04]  /*b2270*/  STL [R1+0x4f9c], R29 ;  /* 0x004f9c1d01007387 */ /* 0x0001e80000100800 */
[----:B0-----:R-:W2:Y:S01]  /*b2280*/  LDL.LU R29, [R1+0x5c0] ;  /* 0x0005c000011d7983 */ /* 0x001ea20000300800 */
[----:B---3--:R-:W-:-:S03]  /*b2290*/  F2FP.SATFINITE.E4M3.F32.PACK_AB_MERGE_C R27, R27, R7, RZ ;  /* 0x000000071b1b723e */ /* 0x008fc600048070ff */
[----:B------:R-:W2:Y:S01]  /*b22a0*/  LDL.LU R7, [R1+0x509c] ;  /* 0x00509c0001077983 */ /* 0x000ea20000300800 */
[----:B----4-:R-:W-:Y:S02]  /*b22b0*/  F2FP.SATFINITE.E4M3.F32.PACK_AB_MERGE_C R6, R6, R0, RZ ;  /* 0x000000000606723e */ /* 0x010fe400048070ff */
[----:B------:R-:W-:Y:S01]  /*b22c0*/  F2FP.SATFINITE.E4M3.F32.PACK_AB_MERGE_C R0, R26, R28, RZ ;  /* 0x0000001c1a00723e */ /* 0x000fe200048070ff */
[----:B------:R-:W-:Y:S01]  /*b22d0*/  STL [R1+0x4fa0], R27 ;  /* 0x004fa01b01007387 */ /* 0x000fe20000100800 */
[----:B--2---:R-:W-:-:S05]  /*b22e0*/  F2FP.SATFINITE.E4M3.F32.PACK_AB_MERGE_C R7, R7, R29, RZ ;  /* 0x0000001d0707723e */ /* 0x004fca00048070ff */
[----:B------:R0:W-:Y:S04]  /*b22f0*/  STL [R1+0x4fa4], R7 ;  /* 0x004fa40701007387 */ /* 0x0001e80000100800 */
[----:B------:R2:W-:Y:S04]  /*b2300*/  STL [R1+0x4fa8], R6 ;  /* 0x004fa80601007387 */ /* 0x0005e80000100800 */
[----:B------:R3:W-:Y:S01]  /*b2310*/  STL [R1+0x48], R0 ;  /* 0x0000480001007387 */ /* 0x0007e20000100800 */
[----:B0-----:R-:W-:Y:S02]  /*b2320*/  F2FP.SATFINITE.E4M3.F32.PACK_AB_MERGE_C R7, R24, R25, RZ ;  /* 0x000000191807723e */ /* 0x001fe400048070ff */
[----:B--2---:R-:W-:-:S03]  /*b2330*/  F2FP.SATFINITE.E4M3.F32.PACK_AB_MERGE_C R6, R22, R23, RZ ;  /* 0x000000171606723e */ /* 0x004fc600048070ff */
[----:B------:R0:W-:Y:S01]  /*b2340*/  STL [R1+0x40], R7 ;  /* 0x0000400701007387 */ /* 0x0001e20000100800 */
[----:B---3--:R-:W-:-:S03]  /*b2350*/  F2FP.SATFINITE.E4M3.F32.PACK_AB_MERGE_C R0, R20, R21, RZ ;  /* 0x000000151400723e */ /* 0x008fc600048070ff */
[----:B------:R2:W-:Y:S04]  /*b2360*/  STL [R1+0x88], R6 ;  /* 0x0000880601007387 */ /* 0x0005e80000100800 */
[----:B------:R3:W-:Y:S01]  /*b2370*/  STL [R1+0x7c], R0 ;  /* 0x00007c0001007387 */ /* 0x0007e20000100800 */
[----:B0-----:R-:W-:Y:S02]  /*b2380*/  F2FP.SATFINITE.E4M3.F32.PACK_AB_MERGE_C R7, R18, R19, RZ ;  /* 0x000000131207723e */ /* 0x001fe400048070ff */
[----:B--2---:R-:W-:-:S03]  /*b2390*/  F2FP.SATFINITE.E4M3.F32.PACK_AB_MERGE_C R6, R16, R17, RZ ;  /* 0x000000111006723e */ /* 0x004fc600048070ff */
[----:B------:R0:W-:Y:S01]  /*b23a0*/  STL [R1+0xb0], R7 ;  /* 0x0000b00701007387 */ /* 0x0001e20000100800 */
[----:B---3--:R-:W-:-:S03]  /*b23b0*/  F2FP.SATFINITE.E4M3.F32.PACK_AB_MERGE_C R0, R14, R15, RZ ;  /* 0x0000000f0e00723e */ /* 0x008fc600048070ff */
[----:B------:R2:W-:Y:S01]  /*b23c0*/  STL [R1+0xac], R6 ;  /* 0x0000ac0601007387 */ /* 0x0005e20000100800 */
[----:B------:R-:W-:-:S03]  /*b23d0*/  F2FP.SATFINITE.E4M3.F32.PACK_AB_MERGE_C R24, R4, R5, RZ ;  /* 0x000000050418723e */ /* 0x000fc600048070ff */
[----:B------:R3:W-:Y:S01]  /*b23e0*/  STL [R1+0x84], R0 ;  /* 0x0000840001007387 */ /* 0x0007e20000100800 */
[----:B0-----:R-:W-:Y:S02]  /*b23f0*/  F2FP.SATFINITE.E4M3.F32.PACK_AB_MERGE_C R7, R12, R13, RZ ;  /* 0x0000000d0c07723e */ /* 0x001fe400048070ff */
[----:B--2---:R-:W-:-:S03]  /*b2400*/  F2FP.SATFINITE.E4M3.F32.PACK_AB_MERGE_C R6, R10, R11, RZ ;  /* 0x0000000b0a06723e */ /* 0x004fc600048070ff */
[----:B------:R-:W-:Y:S01]  /*b2410*/  STL [R1+0x9c], R7 ;  /* 0x00009c0701007387 */ /* 0x000fe20000100800 */
[----:B---3--:R-:W-:-:S03]  /*b2420*/  F2FP.SATFINITE.E4M3.F32.PACK_AB_MERGE_C R0, R8, R9, RZ ;  /* 0x000000090800723e */ /* 0x008fc600048070ff */
[----:B------:R-:W-:Y:S04]  /*b2430*/  STL [R1+0x38], R6 ;  /* 0x0000380601007387 */ /* 0x000fe80000100800 */
[----:B------:R-:W-:Y:S04]  /*b2440*/  STL [R1+0x4f78], R24 ;  /* 0x004f781801007387 */ /* 0x000fe80000100800 */
[----:B------:R0:W-:Y:S04]  /*b2450*/  STL [R1+0x30], R0 ;  /* 0x0000300001007387 */ /* 0x0001e80000100800 */
[----:B------:R-:W2:Y:S04]  /*b2460*/  LDL.LU R22, [R1+0x654] ;  /* 0x0006540001167983 */ /* 0x000ea80000300800 */
[----:B------:R-:W3:Y:S01]  /*b2470*/  LDL.LU R19, [R1+0x65c] ;  /* 0x00065c0001137983 */ /* 0x000ee20000300800 */
[----:B0-----:R-:W-:-:S05]  /*b2480*/  F2FP.SATFINITE.E4M3.F32.PACK_AB_MERGE_C R0, R2, R3, RZ ;  /* 0x000000030200723e */ /* 0x001fca00048070ff */
[----:B------:R-:W-:Y:S04]  /*b2490*/  STL [R1+0x98], R0 ;  /* 0x0000980001007387 */ /* 0x000fe80000100800 */
[----:B---3--:R0:W-:Y:S04]  /*b24a0*/  STL [R1+0x5098], R19 ;  /* 0x0050981301007387 */ /* 0x0081e80000100800 */
[----:B0-----:R-:W2:Y:S04]  /*b24b0*/  LDL.LU R19, [R1+0x650] ;  /* 0x0006500001137983 */ /* 0x001ea80000300800 */
[----:B------:R-:W3:Y:S04]  /*b24c0*/  LDL.LU R13, [R1+0x644] ;  /* 0x00064400010d7983 */ /* 0x000ee80000300800 */
[----:B---3--:R0:W-:Y:S04]  /*b24d0*/  STL [R1+0x5094], R13 ;  /* 0x0050940d01007387 */ /* 0x0081e80000100800 */
[----:B0-----:R-:W3:Y:S04]  /*b24e0*/  LDL.LU R13, [R1+0x658] ;  /* 0x00065800010d7983 */ /* 0x001ee80000300800 */
[----:B------:R-:W4:Y:S04]  /*b24f0*/  LDL R5, [R1+0x64c] ;  /* 0x00064c0001057983 */ /* 0x000f280000100800 */
[----:B----4-:R0:W-:Y:S04]  /*b2500*/  STL [R1+0x5090], R5 ;  /* 0x0050900501007387 */ /* 0x0101e80000100800 */
[----:B0-----:R-:W4:Y:S04]  /*b2510*/  LDL.LU R5, [R1+0x640] ;  /* 0x0006400001057983 */ /* 0x001f280000300800 */
[----:B------:R-:W2:Y:S04]  /*b2520*/  LDL.LU R28, [R1+0x66c] ;  /* 0x00066c00011c7983 */ /* 0x000ea80000300800 */
[----:B--2---:R0:W-:Y:S04]  /*b2530*/  STL [R1+0x5084], R28 ;  /* 0x0050841c01007387 */ /* 0x0041e80000100800 */
[----:B0-----:R-:W2:Y:S04]  /*b2540*/  LDL.LU R28, [R1+0x664] ;  /* 0x00066400011c7983 */ /* 0x001ea80000300800 */
[----:B--2---:R0:W-:Y:S04]  /*b2550*/  STL [R1+0x508c], R28 ;  /* 0x00508c1c01007387 */ /* 0x0041e80000100800 */
[----:B0-----:R-:W2:Y:S04]  /*b2560*/  LDL.LU R28, [R1+0x648] ;  /* 0x00064800011c7983 */ /* 0x001ea80000300800 */
[----:B------:R-:W2:Y:S04]  /*b2570*/  LDL.LU R24, [R1+0x850] ;  /* 0x0008500001187983 */ /* 0x000ea80000300800 */
[----:B--2---:R0:W-:Y:S04]  /*b2580*/  STL [R1+0x5080], R24 ;  /* 0x0050801801007387 */ /* 0x0041e80000100800 */
[----:B0-----:R-:W2:Y:S01]  /*b2590*/  LDL.LU R24, [R1+0x668] ;  /* 0x0006680001187983 */ /* 0x001ea20000300800 */
[----:B------:R-:W-:-:S03]  /*b25a0*/  F2FP.SATFINITE.E4M3.F32.PACK_AB_MERGE_C R22, R22, R19, RZ ;  /* 0x000000131616723e */ /* 0x000fc600048070ff */
[----:B--2---:R0:W-:Y:S04]  /*b25b0*/  STL [R1+0x5088], R24 ;  /* 0x0050881801007387 */ /* 0x0041e80000100800 */
[----:B0-----:R-:W2:Y:S04]  /*b25c0*/  LDL.LU R24, [R1+0x660] ;  /* 0x0006600001187983 */ /* 0x001ea80000300800 */
[----:B------:R-:W2:Y:S04]  /*b25d0*/  LDL R6, [R1+0x854] ;  /* 0x0008540001067983 */ /* 0x000ea80000100800 */
        /* <DEDUP_REMOVED lines=13> */
[----:B------:R-:W2:Y:S04]  /*b26b0*/  LDL R14, [R1+0x6bc] ;  /* 0x0006bc00010e7983 */ /* 0x000ea80000100800 */
[----:B------:R-:W2:Y:S04]  /*b26c0*/  LDL.LU R12, [R1+0x6d0] ;  /* 0x0006d000010c7983 */ /* 0x000ea80000300800 */
[----:B------:R-:W2:Y:S04]  /*b26d0*/  LDL R11, [R1+0x6d4] ;  /* 0x0006d400010b7983 */ /* 0x000ea80000100800 */
[----:B------:R-:W2:Y:S04]  /*b26e0*/  LDL.LU R10, [R1+0x6d8] ;  /* 0x0006d800010a7983 */ /* 0x000ea80000300800 */
[----:B------:R-:W2:Y:S04]  /*b26f0*/  LDL.LU R9, [R1+0x6dc] ;  /* 0x0006dc0001097983 */ /* 0x000ea80000300800 */
[----:B------:R-:W2:Y:S04]  /*b2700*/  LDL.LU R8, [R1+0x6c0] ;  /* 0x0006c00001087983 */ /* 0x000ea80000300800 */
[----:B------:R-:W2:Y:S04]  /*b2710*/  LDL R4, [R1+0x6c4] ;  /* 0x0006c40001047983 */ /* 0x000ea80000100800 */
[----:B------:R-:W2:Y:S04]  /*b2720*/  LDL.LU R3, [R1+0x6c8] ;  /* 0x0006c80001037983 */ /* 0x000ea80000300800 */
[----:B------:R-:W2:Y:S04]  /*b2730*/  LDL R2, [R1+0x6cc] ;  /* 0x0006cc0001027983 */ /* 0x000ea80000100800 */
[----:B------:R-:W3:Y:S04]  /*b2740*/  LDL.LU R19, [R1+0x5098] ;  /* 0x0050980001137983 */ /* 0x000ee80000300800 */
[----:B------:R0:W-:Y:S04]  /*b2750*/  STL [R1+0x4f88], R22 ;  /* 0x004f881601007387 */ /* 0x0001e80000100800 */
[----:B0-----:R-:W2:Y:S01]  /*b2760*/  LDL.LU R22, [R1+0x67c] ;  /* 0x00067c0001167983 */ /* 0x001ea20000300800 */
[----:B---3--:R-:W-:-:S03]  /*b2770*/  F2FP.SATFINITE.E4M3.F32.PACK_AB_MERGE_C R19, R19, R13, RZ ;  /* 0x0000000d1313723e */ /* 0x008fc600048070ff */
[----:B------:R-:W4:Y:S04]  /*b2780*/  LDL.LU R13, [R1+0x5094] ;  /* 0x00509400010d7983 */ /* 0x000f280000300800 */
[----:B------:R0:W-:Y:S04]  /*b2790*/  STL [R1+0x4fac], R19 ;  /* 0x004fac1301007387 */ /* 0x0001e80000100800 */
[----:B0-----:R-:W3:Y:S01]  /*b27a0*/  LDL.LU R19, [R1+0x678] ;  /* 0x0006780001137983 */ /* 0x001ee20000300800 */
[----:B----4-:R-:W-:-:S03]  /*b27b0*/  F2FP.SATFINITE.E4M3.F32.PACK_AB_MERGE_C R13, R13, R5, RZ ;  /* 0x000000050d0d723e */ /* 0x010fc600048070ff */
[----:B------:R-:W4:Y:S04]  /*b27c0*/  LDL.LU R5, [R1+0x5090] ;  /* 0x0050900001057983 */ /* 0x000f280000300800 */
[----:B------:R0:W-:Y:S04]  /*b27d0*/  STL [R1+0x4fb0], R13 ;  /* 0x004fb00d01007387 */ /* 0x0001e80000100800 */
[----:B0-----:R-:W2:Y:S01]  /*b27e0*/  LDL R13, [R1+0x674] ;  /* 0x00067400010d7983 */ /* 0x001ea20000100800 */
[----:B----4-:R-:W-:-:S03]  /*b27f0*/  F2FP.SATFINITE.E4M3.F32.PACK_AB_MERGE_C R5, R5, R28, RZ ;  /* 0x0000001c0505723e */ /* 0x010fc600048070ff */
[----:B------:R-:W2:Y:S04]  /*b2800*/  LDL.LU R28, [R1+0x508c] ;  /* 0x00508c00011c7983 */ /* 0x000ea80000300800 */
[----:B------:R0:W-:Y:S04]  /*b2810*/  STL [R1+0x4fb4], R5 ;  /* 0x004fb40501007387 */ /* 0x0001e80000100800 */
[----:B0-----:R-:W4:Y:S01]  /*b2820*/  LDL.LU R5, [R1+0x670] ;  /* 0x0006700001057983 */ /* 0x001f220000300800 */
[----:B--2---:R-:W-:-:S03]  /*b2830*/  F2FP.SATFINITE.E4M3.F32.PACK_AB_MERGE_C R28, R28, R24, RZ ;  /* 0x000000181c1c723e */ /* 0x004fc600048070ff */
[----:B------:R-:W2:Y:S04]  /*b2840*/  LDL.LU R24, [R1+0x5088] ;  /* 0x0050880001187983 */ /* 0x000ea80000300800 */
[----:B------:R0:W-:Y:S04]  /*b2850*/  STL [R1+0x8], R28 ;  /* 0x0000081c01007387 */ /* 0x0001e80000100800 */
[----:B0-----:R-:W2:Y:S02]  /*b2860*/  LDL.LU R28, [R1+0x5084] ;  /* 0x00508400011c7983 */ /* 0x001ea40000300800 */
[----:B--2---:R-:W-:-:S02]  /*b2870*/  F2FP.SATFINITE.E4M3.F32.PACK_AB_MERGE_C R28, R28, R24, RZ ;  /* 0x000000181c1c723e */ /* 0x004fc400048070ff */
[----:B------:R-:W2:Y:S04]  /*b2880*/  LDL.LU R24, [R1+0x5080] ;  /* 0x0050800001187983 */ /* 0x000ea80000300800 */
[----:B------:R4:W-:Y:S02]  /*b2890*/  STL [R1+0x4f7c], R28 ;  /* 0x004f7c1c01007387 */ /* 0x0009e40000100800 */
[----:B----4-:R-:W-:Y:S02]  /*b28a0*/  F2FP.SATFINITE.E4M3.F32.PACK_AB_MERGE_C R28, R13, R5, RZ ;  /* 0x000000050d1c723e */ /* 0x010fe400048070ff */
[----:B---3--:R-:W-:-:S03]  /*b28b0*/  F2FP.SATFINITE.E4M3.F32.PACK_AB_MERGE_C R5, R22, R19, RZ ;  /* 0x000000131605723e */ /* 0x008fc600048070ff */
[----:B------:R-:W-:Y:S04]  /*b28c0*/  STL [R1+0x4c], R28 ;  /* 0x00004c1c01007387 */ /* 0x000fe80000100800 */
[----:B------:R0:W-:Y:S01]  /*b28d0*/  STL [R1+0x2c], R5 ;  /* 0x00002c0501007387 */ /* 0x0001e20000100800 */
[----:B------:R-:W-:Y:S02]  /*b28e0*/  F2FP.SATFINITE.E4M3.F32.PACK_AB_MERGE_C R16, R16, R17, RZ ;  /* 0x000000111010723e */ /* 0x000fe400048070ff */
[----:B------:R-:W-:Y:S02]  /*b28f0*/  F2FP.SATFINITE.E4M3.F32.PACK_AB_MERGE_C R15, R14, R15, RZ ;  /* 0x0000000f0e0f723e */ /* 0x000fe400048070ff */
[----:B0-----:R-:W-:Y:S02]  /*b2900*/  F2FP.SATFINITE.E4M3.F32.PACK_AB_MERGE_C R5, R0, R29, RZ ;  /* 0x0000001d0005723e */ /* 0x001fe400048070ff */
[----:B------:R-:W-:-:S02]  /*b2910*/  F2FP.SATFINITE.E4M3.F32.PACK_AB_MERGE_C R0, R25, R26, RZ ;  /* 0x0000001a1900723e */ /* 0x000fc400048070ff */
[----:B------:R-:W-:Y:S02]  /*b2920*/  F2FP.SATFINITE.E4M3.F32.PACK_AB_MERGE_C R26, R21, R23, RZ ;  /* 0x00000017151a723e */ /* 0x000fe400048070ff */
[----:B------:R-:W-:Y:S02]  /*b2930*/  F2FP.SATFINITE.E4M3.F32.PACK_AB_MERGE_C R25, R18, R20, RZ ;  /* 0x000000141219723e */ /* 0x000fe400048070ff */
[----:B------:R-:W-:Y:S02]  /*b2940*/  F2FP.SATFINITE.E4M3.F32.PACK_AB_MERGE_C R12, R11, R12, RZ ;  /* 0x0000000c0b0c723e */ /* 0x000fe400048070ff */
[----:B------:R-:W-:Y:S02]  /*b2950*/  F2FP.SATFINITE.E4M3.F32.PACK_AB_MERGE_C R10, R9, R10, RZ ;  /* 0x0000000a090a723e */ /* 0x000fe400048070ff */
[----:B------:R-:W-:Y:S02]  /*b2960*/  F2FP.SATFINITE.E4M3.F32.PACK_AB_MERGE_C R4, R4, R8, RZ ;  /* 0x000000080404723e */ /* 0x000fe400048070ff */
[----:B--2---:R-:W-:-:S02]  /*b2970*/  F2FP.SATFINITE.E4M3.F32.PACK_AB_MERGE_C R13, R6, R24, RZ ;  /* 0x00000018060d723e */ /* 0x004fc400048070ff */
[----:B------:R-:W-:-:S03]  /*b2980*/  F2FP.SATFINITE.E4M3.F32.PACK_AB_MERGE_C R6, R27, R7, RZ ;  /* 0x000000071b06723e */ /* 0x000fc600048070ff */
        /* <DEDUP_REMOVED lines=11> */
[----:B------:R-:W2:Y:S04]  /*b2a40*/  LDL R21, [R1+0x6e4] ;  /* 0x0006e40001157983 */ /* 0x000ea80000100800 */
[----:B------:R-:W3:Y:S04]  /*b2a50*/  LDL.LU R20, [R1+0x6ec] ;  /* 0x0006ec0001147983 */ /* 0x000ee80000300800 */
[----:B---3--:R0:W-:Y:S04]  /*b2a60*/  STL [R1+0x507c], R20 ;  /* 0x00507c1401007387 */ /* 0x0081e80000100800 */
[----:B0-----:R-:W2:Y:S04]  /*b2a70*/  LDL.LU R20, [R1+0x6e0] ;  /* 0x0006e00001147983 */ /* 0x001ea80000300800 */
[----:B------:R-:W3:Y:S04]  /*b2a80*/  LDL R18, [R1+0x724] ;  /* 0x0007240001127983 */ /* 0x000ee80000100800 */
[----:B---3--:R0:W-:Y:S04]  /*b2a90*/  STL [R1+0x504c], R18 ;  /* 0x00504c1201007387 */ /* 0x0081e80000100800 */
[----:B0-----:R-:W3:Y:S04]  /*b2aa0*/  LDL.LU R18, [R1+0x718] ;  /* 0x0007180001127983 */ /* 0x001ee80000300800 */
[----:B---3--:R0:W-:Y:S04]  /*b2ab0*/  STL [R1+0x5050], R18 ;  /* 0x0050501201007387 */ /* 0x0081e80000100800 */
[----:B0-----:R-:W3:Y:S04]  /*b2ac0*/  LDL.LU R18, [R1+0x714] ;  /* 0x0007140001127983 */ /* 0x001ee80000300800 */
[----:B---3--:R0:W-:Y:S04]  /*b2ad0*/  STL [R1+0x5058], R18 ;  /* 0x0050581201007387 */ /* 0x0081e80000100800 */
[----:B0-----:R-:W3:Y:S04]  /*b2ae0*/  LDL.LU R18, [R1+0x84c] ;  /* 0x00084c0001127983 */ /* 0x001ee80000300800 */
[----:B---3--:R0:W-:Y:S04]  /*b2af0*/  STL [R1+0x5060], R18 ;  /* 0x0050601201007387 */ /* 0x0081e80000100800 */
[----:B0-----:R-:W3:Y:S04]  /*b2b00*/  LDL R18, [R1+0x844] ;  /* 0x0008440001127983 */ /* 0x001ee80000100800 */
[----:B---3--:R0:W-:Y:S04]  /*b2b10*/  STL [R1+0x5068], R18 ;  /* 0x0050681201007387 */ /* 0x0081e80000100800 */
[----:B0-----:R-:W3:Y:S04]  /*b2b20*/  LDL.LU R18, [R1+0x6fc] ;  /* 0x0006fc0001127983 */ /* 0x001ee80000300800 */
[----:B---3--:R0:W-:Y:S04]  /*b2b30*/  STL [R1+0x5070], R18 ;  /* 0x0050701201007387 */ /* 0x0081e80000100800 */
[----:B0-----:R-:W3:Y:S04]  /*b2b40*/  LDL.LU R18, [R1+0x6f4] ;  /* 0x0006f40001127983 */ /* 0x001ee80000300800 */
[----:B---3--:R0:W-:Y:S04]  /*b2b50*/  STL [R1+0x5078], R18 ;  /* 0x0050781201007387 */ /* 0x0081e80000100800 */
[----:B0-----:R-:W3:Y:S04]  /*b2b60*/  LDL.LU R18, [R1+0x6e8] ;  /* 0x0006e80001127983 */ /* 0x001ee80000300800 */
[----:B------:R-:W4:Y:S04]  /*b2b70*/  LDL.LU R17, [R1+0x72c] ;  /* 0x00072c0001117983 */ /* 0x000f280000300800 */
[----:B----4-:R0:W-:Y:S04]  /*b2b80*/  STL [R1+0x5054], R17 ;  /* 0x0050541101007387 */ /* 0x0101e80000100800 */
[----:B0-----:R-:W4:Y:S04]  /*b2b90*/  LDL.LU R17, [R1+0x710] ;  /* 0x0007100001117983 */ /* 0x001f280000300800 */
[----:B----4-:R0:W-:Y:S04]  /*b2ba0*/  STL [R1+0x505c], R17 ;  /* 0x00505c1101007387 */ /* 0x0101e80000100800 */
[----:B0-----:R-:W4:Y:S04]  /*b2bb0*/  LDL.LU R17, [R1+0x848] ;  /* 0x0008480001117983 */ /* 0x001f280000300800 */
[----:B----4-:R0:W-:Y:S04]  /*b2bc0*/  STL [R1+0x5064], R17 ;  /* 0x0050641101007387 */ /* 0x0101e80000100800 */
[----:B0-----:R-:W4:Y:S04]  /*b2bd0*/  LDL.LU R17, [R1+0x840] ;  /* 0x0008400001117983 */ /* 0x001f280000300800 */
[----:B----4-:R0:W-:Y:S04]  /*b2be0*/  STL [R1+0x506c], R17 ;  /* 0x00506c1101007387 */ /* 0x0101e80000100800 */
[----:B0-----:R-:W4:Y:S01]  /*b2bf0*/  LDL.LU R17, [R1+0x6f8] ;  /* 0x0006f80001117983 */ /* 0x001f220000300800 */
[----:B------:R-:W-:-:S02]  /*b2c00*/  F2FP.SATFINITE.E4M3.F32.PACK_AB_MERGE_C R3, R2, R3, RZ ;  /* 0x000000030203723e */ /* 0x000fc400048070ff */
[----:B--2---:R-:W-:Y:S01]  /*b2c10*/  F2FP.SATFINITE.E4M3.F32.PACK_AB_MERGE_C R21, R21, R20, RZ ;  /* 0x000000141515723e */ /* 0x004fe200048070ff */
[----:B----4-:R0:W-:Y:S04]  /*b2c20*/  STL [R1+0x5074], R17 ;  /* 0x0050741101007387 */ /* 0x0101e80000100800 */
[----:B0-----:R-:W2:Y:S04]  /*b2c30*/  LDL.LU R17, [R1+0x6f0] ;  /* 0x0006f00001117983 */ /* 0x001ea80000300800 */
[----:B------:R-:W4:Y:S04]  /*b2c40*/  LDL.LU R4, [R1+0x730] ;  /* 0x0007300001047983 */ /* 0x000f280000300800 */
[----:B------:R-:W4:Y:S04]  /*b2c50*/  LDL R14, [R1+0x734] ;  /* 0x00073400010e7983 */ /* 0x000f280000100800 */
        /* <DEDUP_REMOVED lines=13> */
[----:B------:R-:W2:Y:S04]  /*b2d30*/  LDL.LU R13, [R1+0x76c] ;  /* 0x00076c00010d7983 */ /* 0x000ea80000300800 */
[----:B------:R-:W2:Y:S04]  /*b2d40*/  LDL.LU R19, [R1+0x770] ;  /* 0x0007700001137983 */ /* 0x000ea80000300800 */
[----:B------:R-:W2:Y:S04]  /*b2d50*/  LDL R22, [R1+0x774] ;  /* 0x0007740001167983 */ /* 0x000ea80000100800 */
[----:B------:R-:W2:Y:S04]  /*b2d60*/  LDL.LU R24, [R1+0x778] ;  /* 0x0007780001187983 */ /* 0x000ea80000300800 */
[----:B------:R-:W2:Y:S04]  /*b2d70*/  LDL.LU R6, [R1+0x77c] ;  /* 0x00077c0001067983 */ /* 0x000ea80000300800 */
[----:B------:R-:W2:Y:S04]  /*b2d80*/  LDL.LU R7, [R1+0x830] ;  /* 0x0008300001077983 */ /* 0x000ea80000300800 */
[----:B------:R-:W2:Y:S04]  /*b2d90*/  LDL.LU R27, [R1+0x834] ;  /* 0x00083400011b7983 */ /* 0x000ea80000300800 */
[----:B------:R-:W2:Y:S04]  /*b2da0*/  LDL.LU R29, [R1+0x838] ;  /* 0x00083800011d7983 */ /* 0x000ea80000300800 */
[----:B------:R-:W2:Y:S04]  /*b2db0*/  LDL.LU R0, [R1+0x83c] ;  /* 0x00083c0001007983 */ /* 0x000ea80000300800 */
[----:B------:R0:W-:Y:S04]  /*b2dc0*/  STL [R1+0x4fc4], R3 ;  /* 0x004fc40301007387 */ /* 0x0001e80000100800 */
[----:B0-----:R-:W2:Y:S04]  /*b2dd0*/  LDL.LU R3, [R1+0x728] ;  /* 0x0007280001037983 */ /* 0x001ea80000300800 */
[----:B------:R-:W3:Y:S04]  /*b2de0*/  LDL.LU R20, [R1+0x507c] ;  /* 0x00507c0001147983 */ /* 0x000ee80000300800 */
[----:B------:R0:W-:Y:S04]  /*b2df0*/  STL [R1+0x4f94], R21 ;  /* 0x004f941501007387 */ /* 0x0001e80000100800 */
[----:B0-----:R-:W2:Y:S01]  /*b2e00*/  LDL.LU R21, [R1+0x720] ;  /* 0x0007200001157983 */ /* 0x001ea20000300800 */
[----:B---3--:R-:W-:-:S03]  /*b2e10*/  F2FP.SATFINITE.E4M3.F32.PACK_AB_MERGE_C R20, R20, R18, RZ ;  /* 0x000000121414723e */ /* 0x008fc600048070ff */
[----:B------:R-:W2:Y:S04]  /*b2e20*/  LDL.LU R18, [R1+0x5078] ;  /* 0x0050780001127983 */ /* 0x000ea80000300800 */
[----:B------:R0:W-:Y:S04]  /*b2e30*/  STL [R1+0x4f98], R20 ;  /* 0x004f981401007387 */ /* 0x0001e80000100800 */
[----:B0-----:R-:W3:Y:S01]  /*b2e40*/  LDL.LU R20, [R1+0x71c] ;  /* 0x00071c0001147983 */ /* 0x001ee20000300800 */
        /* <DEDUP_REMOVED lines=19> */
[----:B0-----:R-:W3:Y:S02]  /*b2f80*/  LDL.LU R18, [R1+0x5050] ;  /* 0x0050500001127983 */ /* 0x001ee40000300800 */
[----:B---3--:R-:W-:-:S02]  /*b2f90*/  F2FP.SATFINITE.E4M3.F32.PACK_AB_MERGE_C R20, R20, R18, RZ ;  /* 0x000000121414723e */ /* 0x008fc400048070ff */
[----:B------:R-:W3:Y:S01]  /*b2fa0*/  LDL.LU R18, [R1+0x504c] ;  /* 0x00504c0001127983 */ /* 0x000ee20000300800 */
[----:B--2---:R-:W-:Y:S02]  /*b2fb0*/  F2FP.SATFINITE.E4M3.F32.PACK_AB_MERGE_C R17, R17, R3, RZ ;  /* 0x000000031111723e */ /* 0x004fe400048070ff */
[----:B----4-:R-:W-:Y:S02]  /*b2fc0*/  F2FP.SATFINITE.E4M3.F32.PACK_AB_MERGE_C R14, R14, R4, RZ ;  /* 0x000000040e0e723e */ /* 0x010fe400048070ff */
[----:B------:R-:W-:Y:S02]  /*b2fd0*/  F2FP.SATFINITE.E4M3.F32.PACK_AB_MERGE_C R23, R23, R10, RZ ;  /* 0x0000000a1717723e */ /* 0x000fe400048070ff */
[----:B------:R-:W-:Y:S02]  /*b2fe0*/  F2FP.SATFINITE.E4M3.F32.PACK_AB_MERGE_C R11, R11, R12, RZ ;  /* 0x0000000c0b0b723e */ /* 0x000fe400048070ff */
[----:B------:R-:W-:Y:S02]  /*b2ff0*/  F2FP.SATFINITE.E4M3.F32.PACK_AB_MERGE_C R9, R9, R15, RZ ;  /* 0x0000000f0909723e */ /* 0x000fe400048070ff */
[----:B------:R-:W-:-:S02]  /*b3000*/  F2FP.SATFINITE.E4M3.F32.PACK_AB_MERGE_C R8, R8, R16, RZ ;  /* 0x000000100808723e */ /* 0x000fc400048070ff */
[----:B------:R-:W-:Y:S02]  /*b3010*/  F2FP.SATFINITE.E4M3.F32.PACK_AB_MERGE_C R2, R2, R25, RZ ;  /* 0x000000190202723e */ /* 0x000fe400048070ff */
[----:B------:R-:W-:Y:S02]  /*b3020*/  F2FP.SATFINITE.E4M3.F32.PACK_AB_MERGE_C R4, R28, R26, RZ ;  /* 0x0000001a1c04723e */ /* 0x000fe400048070ff */
[----:B------:R-:W-:Y:S02]  /*b3030*/  F2FP.SATFINITE.E4M3.F32.PACK_AB_MERGE_C R3, R13, R5, RZ ;  /* 0x000000050d03723e */ /* 0x000fe400048070ff */
[----:B---3--:R-:W-:-:S05]  /*b3040*/  F2FP.SATFINITE.E4M3.F32.PACK_AB_MERGE_C R18, R18, R21, RZ ;  /* 0x000000151212723e */ /* 0x008fca00048070ff */
[----:B------:R-:W-:Y:S04]  /*b3050*/  STL [R1+0x4fc8], R18 ;  /* 0x004fc81201007387 */ /* 0x000fe80000100800 */
[----:B------:R-:W-:Y:S04]  /*b3060*/  STL [R1], R20 ;  /* 0x0000001401007387 */ /* 0x000fe80000100800 */
[----:B------:R-:W-:Y:S04]  /*b3070*/  STL [R1+0x4fcc], R17 ;  /* 0x004fcc1101007387 */ /* 0x000fe80000100800 */
[----:B------:R-:W-:Y:S04]  /*b3080*/  STL [R1+0x4fd0], R14 ;  /* 0x004fd00e01007387 */ /* 0x000fe80000100800 */
[----:B------:R-:W-:Y:S04]  /*b3090*/  STL [R1+0x4f50], R23 ;  /* 0x004f501701007387 */ /* 0x000fe80000100800 */
[----:B------:R-:W-:Y:S04]  /*b30a0*/  STL [R1+0x4fd4], R11 ;  /* 0x004fd40b01007387 */ /* 0x000fe80000100800 */
[----:B------:R-:W-:Y:S04]  /*b30b0*/  STL [R1+0x4fd8], R9 ;  /* 0x004fd80901007387 */ /* 0x000fe80000100800 */
[----:B------:R-:W-:Y:S04]  /*b30c0*/  STL [R1+0x4fdc], R8 ;  /* 0x004fdc0801007387 */ /* 0x000fe80000100800 */
[----:B------:R0:W-:Y:S04]  /*b30d0*/  STL [R1+0x4fe0], R2 ;  /* 0x004fe00201007387 */ /* 0x0001e80000100800 */
[----:B------:R2:W-:Y:S04]  /*b30e0*/  STL [R1+0x3c4], R4 ;  /* 0x0003c40401007387 */ /* 0x0005e80000100800 */
[----:B------:R-:W-:Y:S01]  /*b30f0*/  STL [R1+0x3c0], R3 ;  /* 0x0003c00301007387 */ /* 0x000fe20000100800 */
[----:B0-----:R-:W-:-:S02]  /*b3100*/  F2FP.SATFINITE.E4M3.F32.PACK_AB_MERGE_C R2, R22, R19, RZ ;  /* 0x000000131602723e */ /* 0x001fc400048070ff */
[----:B--2---:R-:W-:-:S03]  /*b3110*/  F2FP.SATFINITE.E4M3.F32.PACK_AB_MERGE_C R4, R6, R24, RZ ;  /* 0x000000180604723e */ /* 0x004fc600048070ff */
[----:B------:R0:W-:Y:S04]  /*b3120*/  STL [R1+0x3ec], R2 ;  /* 0x0003ec0201007387 */ /* 0x0001e80000100800 */
[----:B------:R-:W-:Y:S01]  /*b3130*/  STL [R1+0x3e8], R4 ;  /* 0x0003e80401007387 */ /* 0x000fe20000100800 */
[----:B0-----:R-:W-:-:S03]  /*b3140*/  F2FP.SATFINITE.E4M3.F32.PACK_AB_MERGE_C R2, R0, R29, RZ ;  /* 0x0000001d0002723e */ /* 0x001fc600048070ff */
[----:B------:R-:W2:Y:S01]  /*b3150*/  LDL.LU R0, [R1+0x7f4] ;  /* 0x0007f40001007983 */ /* 0x000ea20000300800 */
[----:B------:R-:W-:-:S05]  /*b3160*/  F2FP.SATFINITE.E4M3.F32.PACK_AB_MERGE_C R3, R27, R7, RZ ;  /* 0x000000071b03723e */ /* 0x000fca00048070ff */
        /* <DEDUP_REMOVED lines=22> */
[----:B------:R-:W3:Y:S04]  /*b32d0*/  LDL.LU R2, [R1+0x7bc] ;  /* 0x0007bc0001027983 */ /* 0x000ee80000300800 */
        /* <DEDUP_REMOVED lines=27> */
[----:B---3--:R0:W-:Y:S04]  /*b3490*/  STL [R1+0x4fe4], R8 ;  /* 0x004fe40801007387 */ /* 0x0081e80000100800 */
[----:B0-----:R-:W3:Y:S04]  /*b34a0*/  LDL.LU R8, [R1+0x7b8] ;  /* 0x0007b80001087983 */ /* 0x001ee80000300800 */
[----:B---3--:R0:W-:Y:S04]  /*b34b0*/  STL [R1+0x4fec], R8 ;  /* 0x004fec0801007387 */ /* 0x0081e80000100800 */
[----:B0-----:R-:W3:Y:S01]  /*b34c0*/  LDL.LU R8, [R1+0x7b0] ;  /* 0x0007b00001087983 */ /* 0x001ee20000300800 */
[----:B--2---:R-:W-:-:S03]  /*b34d0*/  F2FP.SATFINITE.E4M3.F32.PACK_AB_MERGE_C R0, R0, R2, RZ ;  /* 0x000000020000723e */ /* 0x004fc600048070ff */
[----:B---3--:R0:W-:Y:S04]  /*b34e0*/  STL [R1+0x4ff4], R8 ;  /* 0x004ff40801007387 */ /* 0x0081e80000100800 */
[----:B0-----:R-:W2:Y:S04]  /*b34f0*/  LDL.LU R8, [R1+0x7f8] ;  /* 0x0007f80001087983 */ /* 0x001ea80000300800 */
[----:B------:R-:W3:Y:S04]  /*b3500*/  LDL.LU R9, [R1+0x594] ;  /* 0x0005940001097983 */ /* 0x000ee80000300800 */
[----:B------:R-:W4:Y:S04]  /*b3510*/  LDL.LU R11, [R1+0x598] ;  /* 0x00059800010b7983 */ /* 0x000f280000300800 */
[----:B------:R-:W4:Y:S04]  /*b3520*/  LDL R14, [R1+0x59c] ;  /* 0x00059c00010e7983 */ /* 0x000f280000100800 */
        /* <DEDUP_REMOVED lines=65> */
[----:B0-----:R-:W3:Y:S01]  /*b3940*/  LDL R0, [R1+0x177c] ;  /* 0x00177c0001007983 */ /* 0x001ee20000100800 */
        /* <DEDUP_REMOVED lines=10> */
[----:B------:R0:W-:Y:S01]  /*b39f0*/  STL [R1+0x3c8], R2 ;  /* 0x0003c80201007387 */ /* 0x0001e20000100800 */
[----:B----4-:R-:W-:Y:S02]  /*b3a00*/  F2FP.SATFINITE.E4M3.F32.PACK_AB_MERGE_C R14, R14, R11, RZ ;  /* 0x0000000b0e0e723e */ /* 0x010fe400048070ff */
[----:B------:R-:W-:Y:S02]  /*b3a10*/  F2FP.SATFINITE.E4M3.F32.PACK_AB_MERGE_C R18, R18, R17, RZ ;  /* 0x000000111212723e */ /* 0x000fe400048070ff */
[----:B------:R-:W-:Y:S01]  /*b3a20*/  F2FP.SATFINITE.E4M3.F32.PACK_AB_MERGE_C R4, R4, R3, RZ ;  /* 0x000000030404723e */ /* 0x000fe200048070ff */
[----:B0-----:R-:W2:Y:S01]  /*b3a30*/  LDL.LU R2, [R1+0x4fe0] ;  /* 0x004fe00001027983 */ /* 0x001ea20000300800 */
[----:B------:R-:W-:-:S02]  /*b3a40*/  F2FP.SATFINITE.E4M3.F32.PACK_AB_MERGE_C R12, R12, R10, RZ ;  /* 0x0000000a0c0c723e */ /* 0x000fc400048070ff */
[----:B------:R-:W-:Y:S02]  /*b3a50*/  F2FP.SATFINITE.E4M3.F32.PACK_AB_MERGE_C R13, R13, R5, RZ ;  /* 0x000000050d0d723e */ /* 0x000fe400048070ff */
[----:B------:R-:W-:Y:S02]  /*b3a60*/  F2FP.SATFINITE.E4M3.F32.PACK_AB_MERGE_C R6, R6, R19, RZ ;  /* 0x000000130606723e */ /* 0x000fe400048070ff */
[----:B------:R-:W-:Y:S02]  /*b3a70*/  F2FP.SATFINITE.E4M3.F32.PACK_AB_MERGE_C R27, R27, R7, RZ ;  /* 0x000000071b1b723e */ /* 0x000fe400048070ff */
[----:B---3--:R-:W-:Y:S02]  /*b3a80*/  F2FP.SATFINITE.E4M3.F32.PACK_AB_MERGE_C R9, R9, R8, RZ ;  /* 0x000000080909723e */ /* 0x008fe400048070ff */
[----:B------:R-:W3:Y:S04]  /*b3a90*/  LDL.LU R8, [R1+0x4fdc] ;  /* 0x004fdc0001087983 */ /* 0x000ee80000300800 */
[----:B------:R0:W-:Y:S04]  /*b3aa0*/  STL [R1+0x3f4], R9 ;  /* 0x0003f40901007387 */ /* 0x0001e80000100800 */
[----:B0-----:R-:W4:Y:S04]  /*b3ab0*/  LDL.LU R9, [R1+0x4fd8] ;  /* 0x004fd80001097983 */ /* 0x001f280000300800 */
[----:B------:R-:W3:Y:S04]  /*b3ac0*/  LDL.LU R11, [R1+0x4fd4] ;  /* 0x004fd400010b7983 */ /* 0x000ee80000300800 */
[----:B------:R0:W-:Y:S04]  /*b3ad0*/  STL [R1+0x3f0], R14 ;  /* 0x0003f00e01007387 */ /* 0x0001e80000100800 */
[----:B0-----:R-:W3:Y:S04]  /*b3ae0*/  LDL.LU R14, [R1+0x4fd0] ;  /* 0x004fd000010e7983 */ /* 0x001ee80000300800 */
[----:B------:R-:W3:Y:S04]  /*b3af0*/  LDL.LU R17, [R1+0x4fcc] ;  /* 0x004fcc0001117983 */ /* 0x000ee80000300800 */
[----:B------:R0:W-:Y:S04]  /*b3b00*/  STL [R1+0x40c], R18 ;  /* 0x00040c1201007387 */ /* 0x0001e80000100800 */
[----:B0-----:R-:W3:Y:S04]  /*b3b10*/  LDL.LU R18, [R1+0x4fc8] ;  /* 0x004fc80001127983 */ /* 0x001ee80000300800 */
[----:B------:R-:W3:Y:S04]  /*b3b20*/  LDL.LU R3, [R1+0x4fc4] ;  /* 0x004fc40001037983 */ /* 0x000ee80000300800 */
[----:B------:R0:W-:Y:S04]  /*b3b30*/  STL [R1+0x408], R4 ;  /* 0x0004080401007387 */ /* 0x0001e80000100800 */
[----:B0-----:R-:W4:Y:S04]  /*b3b40*/  LDL.LU R4, [R1+0x4fc0] ;  /* 0x004fc00001047983 */ /* 0x001f280000300800 */
[----:B------:R-:W4:Y:S04]  /*b3b50*/  LDL.LU R10, [R1+0x4fbc] ;  /* 0x004fbc00010a7983 */ /* 0x000f280000300800 */
        /* <DEDUP_REMOVED lines=8> */
[----:B------:R-:W4:Y:S01]  /*b3be0*/  LDL.LU R7, [R1+0x4fa4] ;  /* 0x004fa40001077983 */ /* 0x000f220000300800 */
[----:B------:R-:W-:-:S02]  /*b3bf0*/  F2FP.SATFINITE.E4M3.F32.PACK_AB_MERGE_C R23, R23, R29, RZ ;  /* 0x0000001d1717723e */ /* 0x000fc400048070ff */
[----:B------:R-:W-:Y:S01]  /*b3c00*/  F2FP.SATFINITE.E4M3.F32.PACK_AB_MERGE_C R20, R21, R20, RZ ;  /* 0x000000141514723e */ /* 0x000fe200048070ff */
[----:B------:R0:W-:Y:S01]  /*b3c10*/  STL [R1+0x430], R27 ;  /* 0x0004301b01007387 */ /* 0x0001e20000100800 */
[----:B------:R-:W-:Y:S02]  /*b3c20*/  F2FP.SATFINITE.E4M3.F32.PACK_AB_MERGE_C R16, R16, R15, RZ ;  /* 0x0000000f1010723e */ /* 0x000fe400048070ff */
[----:B------:R-:W-:Y:S02]  /*b3c30*/  F2FP.SATFINITE.E4M3.F32.PACK_AB_MERGE_C R15, R26, R25, RZ ;  /* 0x000000191a0f723e */ /* 0x000fe400048070ff */
[----:B------:R-:W-:Y:S02]  /*b3c40*/  LOP3.LUT R25, R28, 0xffff, RZ, 0xc0, !PT ;  /* 0x0000ffff1c197812 */ /* 0x000fe400078ec0ff */
[----:B------:R-:W-:Y:S01]  /*b3c50*/  LOP3.LUT R24, R24, 0xffff, RZ, 0xc0, !PT ;  /* 0x0000ffff18187812 */ /* 0x000fe200078ec0ff */
[----:B0-----:R-:W4:Y:S04]  /*b3c60*/  LDL.LU R27, [R1+0x4fa0] ;  /* 0x004fa000011b7983 */ /* 0x001f280000300800 */
[----:B------:R-:W4:Y:S04]  /*b3c70*/  LDL.LU R29, [R1+0x4f9c] ;  /* 0x004f9c00011d7983 */ /* 0x000f280000300800 */
[----:B------:R-:W-:Y:S04]  /*b3c80*/  STL [R1+0x454], R23 ;  /* 0x0004541701007387 */ /* 0x000fe80000100800 */
[----:B------:R-:W-:Y:S04]  /*b3c90*/  STL [R1+0x450], R20 ;  /* 0x0004501401007387 */ /* 0x000fe80000100800 */
[----:B------:R0:W-:Y:S04]  /*b3ca0*/  STL [R1+0x474], R16 ;  /* 0x0004741001007387 */ /* 0x0001e80000100800 */
[----:B------:R1:W-:Y:S01]  /*b3cb0*/  STL [R1+0x470], R15 ;  /* 0x0004700f01007387 */ /* 0x0003e20000100800 */
[----:B--2---:R-:W-:Y:S01]  /*b3cc0*/  LOP3.LUT R26, R2, 0xffff, RZ, 0xc0, !PT ;  /* 0x0000ffff021a7812 */ /* 0x004fe200078ec0ff */
[----:B------:R-:W-:Y:S01]  /*b3cd0*/  VIADD R0, R0, 0x1 ;  /* 0x0000000100007836 */ /* 0x000fe20000000000 */
[----:B0-----:R-:W-:Y:S01]  /*b3ce0*/  LOP3.LUT R16, R22, 0xffff, RZ, 0xc0, !PT ;  /* 0x0000ffff16107812 */ /* 0x001fe200078ec0ff */
[----:B-1----:R-:W2:Y:S04]  /*b3cf0*/  LDL.LU R15, [R1+0x14c] ;  /* 0x00014c00010f7983 */ /* 0x002ea80000300800 */
[----:B------:R-:W-:Y:S04]  /*b3d00*/  STL [R1+0xd8], R25 ;  /* 0x0000d81901007387 */ /* 0x000fe80000100800 */
[----:B------:R-:W2:Y:S04]  /*b3d10*/  LDL.LU R23, [R1+0x100] ;  /* 0x0001000001177983 */ /* 0x000ea80000300800 */
[----:B------:R-:W-:Y:S04]  /*b3d20*/  STL [R1+0x10c], R24 ;  /* 0x00010c1801007387 */ /* 0x000fe80000100800 */
[----:B------:R-:W2:Y:S04]  /*b3d30*/  LDL.LU R21, [R1+0x148] ;  /* 0x0001480001157983 */ /* 0x000ea80000300800 */
[----:B------:R-:W-:Y:S04]  /*b3d40*/  STL [R1+0x110], R16 ;  /* 0x0001101001007387 */ /* 0x000fe80000100800 */
[----:B------:R-:W2:Y:S01]  /*b3d50*/  LDL.LU R20, [R1+0x140] ;  /* 0x0001400001147983 */ /* 0x000ea20000300800 */
[----:B------:R-:W-:Y:S01]  /*b3d60*/  ISETP.GE.AND P0, PT, R0, UR43, PT ;  /* 0x0000002b00007c0c */ /* 0x000fe2000bf06270 */
[----:B------:R-:W-:Y:S01]  /*b3d70*/  ULEA UR4, UR5, UR4, 0x18 ;  /* 0x0000000405047291 */ /* 0x000fe2000f8ec0ff */
[----:B------:R-:W0:Y:S01]  /*b3d80*/  LDCU UR43, c[0x0][0x3b4] ;  /* 0x00007680ff2b77ac */ /* 0x000e220008000800 */
[----:B------:R-:W1:Y:S01]  /*b3d90*/  LDCU UR5, c[0x0][0x398] ;  /* 0x00007300ff0577ac */ /* 0x000e620008000800 */
[----:B---3--:R-:W-:-:S02]  /*b3da0*/  LOP3.LUT R3, R3, 0xffff, RZ, 0xc0, !PT ;  /* 0x0000ffff03037812 */ /* 0x008fc400078ec0ff */
[----:B----4-:R-:W-:-:S04]  /*b3db0*/  LOP3.LUT R4, R4, 0xffff, RZ, 0xc0, !PT ;  /* 0x0000ffff04047812 */ /* 0x010fc800078ec0ff */
[----:B------:R-:W-:Y:S02]  /*b3dc0*/  PRMT R2, R4, 0x3340, R1 ;  /* 0x0000334004027816 */ /* 0x000fe40000000001 */
[----:B------:R-:W-:Y:S02]  /*b3dd0*/  LOP3.LUT R22, R5, 0xffff, RZ, 0xc0, !PT ;  /* 0x0000ffff05167812 */ /* 0x000fe400078ec0ff */
[----:B------:R-:W-:Y:S02]  /*b3de0*/  LOP3.LUT R7, R7, 0xffff, RZ, 0xc0, !PT ;  /* 0x0000ffff07077812 */ /* 0x000fe400078ec0ff */
[----:B------:R-:W-:Y:S02]  /*b3df0*/  LOP3.LUT R6, R6, 0xffff, RZ, 0xc0, !PT ;  /* 0x0000ffff06067812 */ /* 0x000fe400078ec0ff */
[----:B------:R-:W-:Y:S01]  /*b3e00*/  PRMT R5, R25, 0x3340, R7 ;  /* 0x0000334019057816 */ /* 0x000fe20000000007 */
[----:B------:R3:W-:Y:S04]  /*b3e10*/  STL [R1+0xd0], R7 ;  /* 0x0000d00701007387 */ /* 0x0007e80000100800 */
[----:B------:R-:W-:Y:S04]  /*b3e20*/  STL [R1+0x58], R4 ;  /* 0x0000580401007387 */ /* 0x000fe80000100800 */
[----:B------:R4:W-:Y:S04]  /*b3e30*/  STL [R1+0x108], R6 ;  /* 0x0001080601007387 */ /* 0x0009e80000100800 */
[----:B------:R0:W-:Y:S04]  /*b3e40*/  STL [R1+0xf0], R3 ;  /* 0x0000f00301007387 */ /* 0x0001e80000100800 */
[----:B------:R-:W-:Y:S04]  /*b3e50*/  STL [R1+0x4e4], R26 ;  /* 0x0004e41a01007387 */ /* 0x000fe80000100800 */
[----:B------:R-:W-:Y:S04]  /*b3e60*/  STL [R1+0xf8], R22 ;  /* 0x0000f81601007387 */ /* 0x000fe80000100800 */
[----:B------:R-:W2:Y:S01]  /*b3e70*/  LDL.LU R0, [R1+0x13c] ;  /* 0x00013c0001007983 */ /* 0x000ea20000300800 */
[----:B---3--:R-:W-:-:S02]  /*b3e80*/  PRMT R7, R16, 0x3340, R22 ;  /* 0x0000334010077816 */ /* 0x008fc40000000016 */
[----:B------:R-:W-:Y:S02]  /*b3e90*/  PRMT R16, R5, 0x5410, R2 ;  /* 0x0000541005107816 */ /* 0x000fe40000000002 */
[----:B----4-:R-:W-:Y:S02]  /*b3ea0*/  PRMT R6, R24, 0x3340, R6 ;  /* 0x0000334018067816 */ /* 0x010fe40000000006 */
[--C-:B0-----:R-:W-:Y:S01]  /*b3eb0*/  PRMT R3, R3, 0x3340, R1.reuse ;  /* 0x0000334003037816 */ /* 0x101fe20000000001 */
[----:B------:R-:W3:Y:S04]  /*b3ec0*/  LDL.LU R2, [R1+0xfc] ;  /* 0x0000fc0001027983 */ /* 0x000ee80000300800 */
[----:B------:R-:W4:Y:S04]  /*b3ed0*/  LDL.LU R5, [R1+0x20] ;  /* 0x0000200001057983 */ /* 0x000f280000300800 */
[----:B------:R0:W-:Y:S01]  /*b3ee0*/  STL [R1+0x4f4], R16 ;  /* 0x0004f41001007387 */ /* 0x0001e20000100800 */
[----:B------:R-:W-:-:S02]  /*b3ef0*/  PRMT R4, R26, 0x3340, R1 ;  /* 0x000033401a047816 */ /* 0x000fc40000000001 */
[----:B0-----:R-:W-:Y:S02]  /*b3f00*/  PRMT R16, R6, 0x5410, R3 ;  /* 0x0000541006107816 */ /* 0x001fe40000000003 */
[----:B------:R-:W4:Y:S04]  /*b3f10*/  LDL.LU R6, [R1+0x104] ;  /* 0x0001040001067983 */ /* 0x000f280000300800 */
[----:B------:R-:W4:Y:S04]  /*b3f20*/  LDL.LU R3, [R1+0x158] ;  /* 0x0001580001037983 */ /* 0x000f280000300800 */
[----:B------:R0:W-:Y:S01]  /*b3f30*/  STL [R1+0x4f0], R16 ;  /* 0x0004f01001007387 */ /* 0x0001e20000100800 */
[----:B------:R-:W-:-:S03]  /*b3f40*/  PRMT R7, R7, 0x5410, R4 ;  /* 0x0000541007077816 */ /* 0x000fc60000000004 */
[----:B0-----:R-:W4:Y:S04]  /*b3f50*/  LDL.LU R16, [R1+0x164] ;  /* 0x0001640001107983 */ /* 0x001f280000300800 */
[----:B------:R-:W4:Y:S04]  /*b3f60*/  LDL.LU R25, [R1+0x144] ;  /* 0x0001440001197983 */ /* 0x000f280000300800 */
[----:B------:R-:W4:Y:S04]  /*b3f70*/  LDL.LU R26, [R1+0x120] ;  /* 0x00012000011a7983 */ /* 0x000f280000300800 */
[----:B------:R-:W4:Y:S04]  /*b3f80*/  LDL.LU R28, [R1+0x78] ;  /* 0x00007800011c7983 */ /* 0x000f280000300800 */
[----:B------:R-:W4:Y:S04]  /*b3f90*/  LDL.LU R22, [R1+0x70] ;  /* 0x0000700001167983 */ /* 0x000f280000300800 */
[----:B------:R-:W4:Y:S04]  /*b3fa0*/  LDL.LU R24, [R1+0x3c] ;  /* 0x00003c0001187983 */ /* 0x000f280000300800 */
[----:B------:R-:W4:Y:S04]  /*b3fb0*/  LDL.LU R4, [R1+0xf4] ;  /* 0x0000f40001047983 */ /* 0x000f280000300800 */
[----:B------:R0:W-:Y:S01]  /*b3fc0*/  STL [R1+0x4ec], R7 ;  /* 0x0004ec0701007387 */ /* 0x0001e20000100800 */
[----:B--2---:R-:W-:-:S02]  /*b3fd0*/  LOP3.LUT R23, R23, 0xffff, RZ, 0xc0, !PT ;  /* 0x0000ffff17177812 */ /* 0x004fc400078ec0ff */
[----:B------:R-:W-:Y:S02]  /*b3fe0*/  LOP3.LUT R15, R15, 0xffff, RZ, 0xc0, !PT ;  /* 0x0000ffff0f0f7812 */ /* 0x000fe400078ec0ff */
[----:B------:R-:W-:Y:S02]  /*b3ff0*/  LOP3.LUT R21, R21, 0xffff, RZ, 0xc0, !PT ;  /* 0x0000ffff15157812 */ /* 0x000fe400078ec0ff */
[----:B------:R-:W-:Y:S02]  /*b4000*/  LOP3.LUT R20, R20, 0xffff, RZ, 0xc0, !PT ;  /* 0x0000ffff14147812 */ /* 0x000fe400078ec0ff */
[----:B---3--:R-:W-:Y:S02]  /*b4010*/  LOP3.LUT R2, R2, 0xffff, RZ, 0xc0, !PT ;  /* 0x0000ffff02027812 */ /* 0x008fe400078ec0ff */
[----:B----4-:R-:W-:Y:S02]  /*b4020*/  LOP3.LUT R5, R5, 0xffff, RZ, 0xc0, !PT ;  /* 0x0000ffff05057812 */ /* 0x010fe400078ec0ff */
[----:B------:R-:W-:-:S02]  /*b4030*/  LOP3.LUT R6, R6, 0xffff, RZ, 0xc0, !PT ;  /* 0x0000ffff06067812 */ /* 0x000fc400078ec0ff */
[----:B0-----:R-:W-:Y:S02]  /*b4040*/  LOP3.LUT R7, R3, 0xffff, RZ, 0xc0, !PT ;  /* 0x0000ffff03077812 */ /* 0x001fe400078ec0ff */
[----:B------:R-:W-:Y:S01]  /*b4050*/  LOP3.LUT R3, R0, 0xffff, RZ, 0xc0, !PT ;  /* 0x0000ffff00037812 */ /* 0x000fe200078ec0ff */
[----:B------:R0:W-:Y:S04]  /*b4060*/  STL [R1+0x104], R6 ;  /* 0x0001040601007387 */ /* 0x0001e80000100800 */
[----:B------:R-:W-:Y:S04]  /*b4070*/  STL [R1+0x174], R7 ;  /* 0x0001740701007387 */ /* 0x000fe80000100800 */
[----:B------:R-:W-:Y:S04]  /*b4080*/  STL [R1+0x100], R23 ;  /* 0x0001001701007387 */ /* 0x000fe80000100800 */
[----:B------:R-:W-:Y:S01]  /*b4090*/  STL [R1+0x14c], R15 ;  /* 0x00014c0f01007387 */ /* 0x000fe20000100800 */
[----:B------:R-:W-:-:S03]  /*b40a0*/  LOP3.LUT R0, R8, 0xffff, RZ, 0xc0, !PT ;  /* 0x0000ffff08007812 */ /* 0x000fc600078ec0ff */
[----:B------:R-:W-:Y:S04]  /*b40b0*/  STL [R1+0x178], R21 ;  /* 0x0001781501007387 */ /* 0x000fe80000100800 */
[----:B------:R-:W-:Y:S04]  /*b40c0*/  STL [R1+0x158], R20 ;  /* 0x0001581401007387 */ /* 0x000fe80000100800 */
[----:B------:R2:W-:Y:S04]  /*b40d0*/  STL [R1+0xfc], R2 ;  /* 0x0000fc0201007387 */ /* 0x0005e80000100800 */
[----:B------:R3:W-:Y:S01]  /*b40e0*/  STL [R1+0x148], R3 ;  /* 0x0001480301007387 */ /* 0x0007e20000100800 */
[----:B------:R-:W-:-:S02]  /*b40f0*/  LOP3.LUT R8, R13, 0xffff, RZ, 0xc0, !PT ;  /* 0x0000ffff0d087812 */ /* 0x000fc400078ec0ff */
[----:B------:R-:W-:Y:S01]  /*b4100*/  LOP3.LUT R4, R4, 0xffff, RZ, 0xc0, !PT ;  /* 0x0000ffff04047812 */ /* 0x000fe200078ec0ff */
[----:B------:R4:W-:Y:S01]  /*b4110*/  STL [R1+0x54], R0 ;  /* 0x0000540001007387 */ /* 0x0009e20000100800 */
[----:B0-----:R-:W-:-:S03]  /*b4120*/  PRMT R6, R6, 0x3340, R23 ;  /* 0x0000334006067816 */ /* 0x001fc60000000017 */
[----:B------:R-:W-:Y:S04]  /*b4130*/  STL [R1+0xf4], R4 ;  /* 0x0000f40401007387 */ /* 0x000fe80000100800 */
[----:B------:R0:W-:Y:S01]  /*b4140*/  STL [R1+0x20], R5 ;  /* 0x0000200501007387 */ /* 0x0001e20000100800 */
[----:B--2---:R-:W-:-:S03]  /*b4150*/  PRMT R2, R2, 0x3340, R1 ;  /* 0x0000334002027816 */ /* 0x004fc60000000001 */
[----:B------:R2:W-:Y:S01]  /*b4160*/  STL [R1+0x1c], R8 ;  /* 0x00001c0801007387 */ /* 0x0005e20000100800 */
[--C-:B---3--:R-:W-:Y:S02]  /*b4170*/  PRMT R3, R3, 0x3340, R1.reuse ;  /* 0x0000334003037816 */ /* 0x108fe40000000001 */
[----:B----4-:R-:W-:Y:S02]  /*b4180*/  PRMT R0, R0, 0x3340, R1 ;  /* 0x0000334000007816 */ /* 0x010fe40000000001 */
[----:B------:R-:W-:Y:S02]  /*b4190*/  PRMT R7, R7, 0x3340, R21 ;  /* 0x0000334007077816 */ /* 0x000fe40000000015 */
[----:B0-----:R-:W-:Y:S02]  /*b41a0*/  PRMT R5, R5, 0x3340, R8 ;  /* 0x0000334005057816 */ /* 0x001fe40000000008 */
[----:B------:R-:W-:Y:S02]  /*b41b0*/  PRMT R4, R4, 0x3340, R1 ;  /* 0x0000334004047816 */ /* 0x000fe40000000001 */
[----:B--2---:R-:W-:-:S02]  /*b41c0*/  PRMT R8, R15, 0x3340, R20 ;  /* 0x000033400f087816 */ /* 0x004fc40000000014 */
[----:B------:R-:W-:Y:S02]  /*b41d0*/  PRMT R2, R6, 0x5410, R2 ;  /* 0x0000541006027816 */ /* 0x000fe40000000002 */
[----:B------:R-:W-:Y:S02]  /*b41e0*/  PRMT R5, R5, 0x5410, R0 ;  /* 0x0000541005057816 */ /* 0x000fe40000000000 */
[----:B------:R-:W-:Y:S02]  /*b41f0*/  PRMT R0, R7, 0x5410, R3 ;  /* 0x0000541007007816 */ /* 0x000fe40000000003 */
[----:B------:R-:W-:Y:S01]  /*b4200*/  PRMT R3, R8, 0x5410, R4 ;  /* 0x0000541008037816 */ /* 0x000fe20000000004 */
[----:B------:R-:W-:Y:S04]  /*b4210*/  STL [R1+0x4e8], R5 ;  /* 0x0004e80501007387 */ /* 0x000fe80000100800 */
[----:B------:R-:W-:Y:S04]  /*b4220*/  STL [R1+0x4e0], R2 ;  /* 0x0004e00201007387 */ /* 0x000fe80000100800 */
[----:B------:R-:W-:Y:S04]  /*b4230*/  STL [R1+0x4dc], R0 ;  /* 0x0004dc0001007387 */ /* 0x000fe80000100800 */
[----:B------:R0:W-:Y:S01]  /*b4240*/  STL [R1+0x4d8], R3 ;  /* 0x0004d80301007387 */ /* 0x0001e20000100800 */
[----:B------:R-:W-:-:S02]  /*b4250*/  LOP3.LUT R8, R28, 0xffff, RZ, 0xc0, !PT ;  /* 0x0000ffff1c087812 */ /* 0x000fc400078ec0ff */
[----:B------:R-:W-:Y:S02]  /*b4260*/  LOP3.LUT R15, R22, 0xffff, RZ, 0xc0, !PT ;  /* 0x0000ffff160f7812 */ /* 0x000fe400078ec0ff */
[----:B------:R-:W-:Y:S02]  /*b4270*/  LOP3.LUT R22, R24, 0xffff, RZ, 0xc0, !PT ;  /* 0x0000ffff18167812 */ /* 0x000fe400078ec0ff */
[----:B0-----:R-:W-:Y:S02]  /*b4280*/  LOP3.LUT R3, R26, 0xffff, RZ, 0xc0, !PT ;  /* 0x0000ffff1a037812 */ /* 0x001fe400078ec0ff */
[----:B------:R-:W-:-:S03]  /*b4290*/  LOP3.LUT R0, R25, 0xffff, RZ, 0xc0, !PT ;  /* 0x0000ffff19007812 */ /* 0x000fc600078ec0ff */
[----:B------:R-:W-:Y:S04]  /*b42a0*/  STL [R1+0x4d0], R3 ;  /* 0x0004d00301007387 */ /* 0x000fe80000100800 */
[----:B------:R-:W2:Y:S04]  /*b42b0*/  LDL.LU R26, [R1+0x17c] ;  /* 0x00017c00011a7983 */ /* 0x000ea80000300800 */
[----:B------:R0:W-:Y:S04]  /*b42c0*/  STL [R1+0x144], R8 ;  /* 0x0001440801007387 */ /* 0x0001e80000100800 */
[----:B------:R-:W3:Y:S04]  /*b42d0*/  LDL.LU R13, [R1+0x1a4] ;  /* 0x0001a400010d7983 */ /* 0x000ee80000300800 */
[----:B------:R-:W-:Y:S04]  /*b42e0*/  STL [R1+0x78], R15 ;  /* 0x0000780f01007387 */ /* 0x000fe80000100800 */
[----:B------:R-:W4:Y:S04]  /*b42f0*/  LDL.LU R25, [R1+0x184] ;  /* 0x0001840001197983 */ /* 0x000f280000300800 */
[----:B------:R-:W-:Y:S01]  /*b4300*/  STL [R1+0x188], R22 ;  /* 0x0001881601007387 */ /* 0x000fe20000100800 */
[----:B------:R-:W-:-:S02]  /*b4310*/  LOP3.LUT R20, R29, 0xffff, RZ, 0xc0, !PT ;  /* 0x0000ffff1d147812 */ /* 0x000fc400078ec0ff */
[----:B------:R-:W-:Y:S01]  /*b4320*/  LOP3.LUT R2, R16, 0xffff, RZ, 0xc0, !PT ;  /* 0x0000ffff10027812 */ /* 0x000fe200078ec0ff */
[----:B------:R-:W4:Y:S01]  /*b4330*/  LDL.LU R28, [R1+0x170] ;  /* 0x00017000011c7983 */ /* 0x000f220000300800 */
[----:B------:R-:W-:-:S03]  /*b4340*/  LOP3.LUT R21, R27, 0xffff, RZ, 0xc0, !PT ;  /* 0x0000ffff1b157812 */ /* 0x000fc600078ec0ff */
[----:B------:R-:W4:Y:S01]  /*b4350*/  LDL.LU R24, [R1+0x19c] ;  /* 0x00019c0001187983 */ /* 0x000f220000300800 */
[----:B------:R-:W-:Y:S02]  /*b4360*/  LOP3.LUT R16, R19, 0xffff, RZ, 0xc0, !PT ;  /* 0x0000ffff13107812 */ /* 0x000fe400078ec0ff */
[----:B------:R-:W-:Y:S01]  /*b4370*/  LOP3.LUT R6, R9, 0xffff, RZ, 0xc0, !PT ;  /* 0x0000ffff09067812 */ /* 0x000fe200078ec0ff */
[----:B------:R-:W4:Y:S04]  /*b4380*/  LDL.LU R19, [R1+0x1a8] ;  /* 0x0001a80001137983 */ /* 0x000f280000300800 */
[----:B------:R-:W-:Y:S01]  /*b4390*/  STL [R1+0x140], R20 ;  /* 0x0001401401007387 */ /* 0x000fe20000100800 */
[----:B------:R-:W-:-:S03]  /*b43a0*/  LOP3.LUT R29, R12, 0xffff, RZ, 0xc0, !PT ;  /* 0x0000ffff0c1d7812 */ /* 0x000fc600078ec0ff */
[----:B------:R-:W-:Y:S04]  /*b43b0*/  STL [R1+0x3c], R21 ;  /* 0x00003c1501007387 */ /* 0x000fe80000100800 */
[----:B------:R-:W-:Y:S01]  /*b43c0*/  STL [R1+0x180], R16 ;  /* 0x0001801001007387 */ /* 0x000fe20000100800 */
[----:B------:R-:W-:-:S03]  /*b43d0*/  LOP3.LUT R27, R10, 0xffff, RZ, 0xc0, !PT ;  /* 0x0000ffff0a1b7812 */ /* 0x000fc600078ec0ff */
[----:B------:R-:W4:Y:S04]  /*b43e0*/  LDL.LU R23, [R1+0x168] ;  /* 0x0001680001177983 */ /* 0x000f280000300800 */
[----:B------:R-:W-:Y:S01]  /*b43f0*/  STL [R1+0x4c0], R6 ;  /* 0x0004c00601007387 */ /* 0x000fe20000100800 */
[----:B------:R-:W-:-:S03]  /*b4400*/  PRMT R4, R29, 0x3340, R1 ;  /* 0x000033401d047816 */ /* 0x000fc60000000001 */
[----:B------:R1:W-:Y:S01]  /*b4410*/  STL [R1+0x4f54], R29 ;  /* 0x004f541d01007387 */ /* 0x0003e20000100800 */
[----:B0-----:R-:W-:Y:S02]  /*b4420*/  PRMT R8, R8, 0x3340, R20 ;  /* 0x0000334008087816 */ /* 0x001fe40000000014 */
[----:B------:R-:W-:Y:S02]  /*b4430*/  PRMT R9, R15, 0x3340, R21 ;  /* 0x000033400f097816 */ /* 0x000fe40000000015 */
[----:B------:R-:W-:Y:S01]  /*b4440*/  PRMT R10, R22, 0x3340, R16 ;  /* 0x00003340160a7816 */ /* 0x000fe20000000010 */
[----:B-1----:R-:W4:Y:S04]  /*b4450*/  LDL.LU R29, [R1+0x16c] ;  /* 0x00016c00011d7983 */ /* 0x002f280000300800 */
[----:B------:R-:W-:Y:S04]  /*b4460*/  STL [R1+0x4f58], R27 ;  /* 0x004f581b01007387 */ /* 0x000fe80000100800 */
[----:B------:R0:W-:Y:S04]  /*b4470*/  STL [R1+0x4f60], R2 ;  /* 0x004f600201007387 */ /* 0x0001e80000100800 */
[----:B------:R1:W-:Y:S04]  /*b4480*/  STL [R1+0x4f5c], R0 ;  /* 0x004f5c0001007387 */ /* 0x0003e80000100800 */
[----:B------:R-:W4:Y:S04]  /*b4490*/  LDL.LU R20, [R1+0x4f98] ;  /* 0x004f980001147983 */ /* 0x000f280000300800 */
[----:B------:R-:W4:Y:S04]  /*b44a0*/  LDL.LU R21, [R1+0x4f94] ;  /* 0x004f940001157983 */ /* 0x000f280000300800 */
[----:B------:R-:W4:Y:S04]  /*b44b0*/  LDL.LU R15, [R1+0x4f90] ;  /* 0x004f9000010f7983 */ /* 0x000f280000300800 */
[----:B------:R-:W4:Y:S04]  /*b44c0*/  LDL.LU R16, [R1+0x4f8c] ;  /* 0x004f8c0001107983 */ /* 0x000f280000300800 */
[----:B------:R-:W4:Y:S01]  /*b44d0*/  LDL.LU R22, [R1+0x4f88] ;  /* 0x004f880001167983 */ /* 0x000f220000300800 */
[----:B------:R-:W-:-:S02]  /*b44e0*/  PRMT R3, R3, 0x3340, R1 ;  /* 0x0000334003037816 */ /* 0x000fc40000000001 */
[----:B------:R-:W-:Y:S02]  /*b44f0*/  PRMT R7, R2, 0x3340, R0 ;  /* 0x0000334002077816 */ /* 0x000fe40000000000 */
[----:B------:R-:W-:Y:S02]  /*b4500*/  PRMT R5, R27, 0x3340, R1 ;  /* 0x000033401b057816 */ /* 0x000fe40000000001 */
[----:B0-----:R-:W-:Y:S02]  /*b4510*/  PRMT R2, R7, 0x5410, R3 ;  /* 0x0000541007027816 */ /* 0x001fe40000000003 */
[----:B-1----:R-:W-:Y:S02]  /*b4520*/  PRMT R0, R8, 0x5410, R4 ;  /* 0x0000541008007816 */ /* 0x002fe40000000004 */
[----:B------:R-:W-:Y:S01]  /*b4530*/  PRMT R6, R6, 0x3340, R1 ;  /* 0x0000334006067816 */ /* 0x000fe20000000001 */
[----:B------:R-:W4:Y:S04]  /*b4540*/  LDL.LU R7, [R1+0x50] ;  /* 0x0000500001077983 */ /* 0x000f280000300800 */
[----:B------:R0:W-:Y:S04]  /*b4550*/  STL [R1+0x4d4], R2 ;  /* 0x0004d40201007387 */ /* 0x0001e80000100800 */
[----:B------:R-:W4:Y:S04]  /*b4560*/  LDL.LU R4, [R1+0x138] ;  /* 0x0001380001047983 */ /* 0x000f280000300800 */
[----:B------:R1:W-:Y:S01]  /*b4570*/  STL [R1+0x4cc], R0 ;  /* 0x0004cc0001007387 */ /* 0x0003e20000100800 */
[----:B0-----:R-:W-:-:S02]  /*b4580*/  PRMT R2, R9, 0x5410, R5 ;  /* 0x0000541009027816 */ /* 0x001fc40000000005 */
[----:B-1----:R-:W-:-:S03]  /*b4590*/  PRMT R0, R10, 0x5410, R6 ;  /* 0x000054100a007816 */ /* 0x002fc60000000006 */
[----:B------:R-:W-:Y:S04]  /*b45a0*/  STL [R1+0x4c8], R2 ;  /* 0x0004c80201007387 */ /* 0x000fe80000100800 */
[----:B------:R0:W-:Y:S01]  /*b45b0*/  STL [R1+0x4c4], R0 ;  /* 0x0004c40001007387 */ /* 0x0001e20000100800 */
[----:B--2---:R-:W-:Y:S02]  /*b45c0*/  LOP3.LUT R26, R26, 0xffff, RZ, 0xc0, !PT ;  /* 0x0000ffff1a1a7812 */ /* 0x004fe400078ec0ff */
[----:B---3--:R-:W-:Y:S02]  /*b45d0*/  LOP3.LUT R13, R13, 0xffff, RZ, 0xc0, !PT ;  /* 0x0000ffff0d0d7812 */ /* 0x008fe400078ec0ff */
[----:B----4-:R-:W-:Y:S01]  /*b45e0*/  LOP3.LUT R25, R25, 0xffff, RZ, 0xc0, !PT ;  /* 0x0000ffff19197812 */ /* 0x010fe200078ec0ff */
[----:B------:R-:W-:Y:S01]  /*b45f0*/  STL [R1+0x17c], R26 ;  /* 0x00017c1a01007387 */ /* 0x000fe20000100800 */
[----:B------:R-:W-:-:S02]  /*b4600*/  LOP3.LUT R28, R28, 0xffff, RZ, 0xc0, !PT ;  /* 0x0000ffff1c1c7812 */ /* 0x000fc400078ec0ff */
[----:B------:R-:W-:Y:S02]  /*b4610*/  LOP3.LUT R12, R19, 0xffff, RZ, 0xc0, !PT ;  /* 0x0000ffff130c7812 */ /* 0x000fe400078ec0ff */
[----:B------:R-:W-:-:S03]  /*b4620*/  LOP3.LUT R24, R24, 0xffff, RZ, 0xc0, !PT ;  /* 0x0000ffff18187812 */ /* 0x000fc600078ec0ff */
[----:B------:R-:W-:Y:S04]  /*b4630*/  STL [R1+0x164], R12 ;  /* 0x0001640c01007387 */ /* 0x000fe80000100800 */
[----:B------:R-:W-:Y:S04]  /*b4640*/  STL [R1+0x184], R25 ;  /* 0x0001841901007387 */ /* 0x000fe80000100800 */
[----:B------:R-:W-:Y:S04]  /*b4650*/  STL [R1+0x1c0], R13 ;  /* 0x0001c00d01007387 */ /* 0x000fe80000100800 */
[----:B------:R-:W-:Y:S04]  /*b4660*/  STL [R1+0x170], R28 ;  /* 0x0001701c01007387 */ /* 0x000fe80000100800 */
[----:B------:R-:W2:Y:S04]  /*b4670*/  LDL.LU R19, [R1+0x1b0] ;  /* 0x0001b00001137983 */ /* 0x000ea80000300800 */
[----:B0-----:R-:W3:Y:S04]  /*b4680*/  LDL.LU R0, [R1+0x90] ;  /* 0x0000900001007983 */ /* 0x001ee80000300800 */
[----:B------:R-:W-:Y:S01]  /*b4690*/  STL [R1+0x1ac], R24 ;  /* 0x0001ac1801007387 */ /* 0x000fe20000100800 */
[----:B------:R-:W-:-:S03]  /*b46a0*/  LOP3.LUT R8, R23, 0xffff, RZ, 0xc0, !PT ;  /* 0x0000ffff17087812 */ /* 0x000fc600078ec0ff */
[----:B------:R-:W4:Y:S01]  /*b46b0*/  LDL.LU R2, [R1+0x8c] ;  /* 0x00008c0001027983 */ /* 0x000f220000300800 */
[----:B------:R-:W-:-:S05]  /*b46c0*/  LOP3.LUT R3, R29, 0xffff, RZ, 0xc0, !PT ;  /* 0x0000ffff1d037812 */ /* 0x000fca00078ec0ff */
[----:B------:R0:W-:Y:S04]  /*b46d0*/  STL [R1+0x16c], R3 ;  /* 0x00016c0301007387 */ /* 0x0001e80000100800 */
[----:B------:R-:W2:Y:S04]  /*b46e0*/  LDL.LU R27, [R1+0x64] ;  /* 0x00006400011b7983 */ /* 0x000ea80000300800 */
[----:B------:R-:W2:Y:S04]  /*b46f0*/  LDL.LU R29, [R1+0x28] ;  /* 0x00002800011d7983 */ /* 0x000ea80000300800 */
[----:B------:R-:W-:Y:S04]  /*b4700*/  STL [R1+0x70], R8 ;  /* 0x0000700801007387 */ /* 0x000fe80000100800 */
[----:B------:R-:W2:Y:S01]  /*b4710*/  LDL.LU R23, [R1+0x24] ;  /* 0x0000240001177983 */ /* 0x000ea20000300800 */
[----:B------:R-:W-:-:S03]  /*b4720*/  LOP3.LUT R5, R22, 0xffff, RZ, 0xc0, !PT ;  /* 0x0000ffff16057812 */ /* 0x000fc600078ec0ff */
[----:B------:R-:W2:Y:S01]  /*b4730*/  LDL.LU R22, [R1+0x16c] ;  /* 0x00016c0001167983 */ /* 0x000ea20000300800 */
[----:B0-----:R-:W-:Y:S02]  /*b4740*/  LOP3.LUT R3, R11, 0xffff, RZ, 0xc0, !PT ;  /* 0x0000ffff0b037812 */ /* 0x001fe400078ec0ff */
[----:B------:R-:W-:Y:S02]  /*b4750*/  LOP3.LUT R9, R4, 0xffff, RZ, 0xc0, !PT ;  /* 0x0000ffff04097812 */ /* 0x000fe400078ec0ff */
[----:B------:R-:W-:Y:S02]  /*b4760*/  PRMT R6, R3, 0x3340, R1 ;  /* 0x0000334003067816 */ /* 0x000fe40000000001 */
[----:B------:R-:W-:Y:S01]  /*b4770*/  LOP3.LUT R4, R7, 0xffff, RZ, 0xc0, !PT ;  /* 0x0000ffff07047812 */ /* 0x000fe200078ec0ff */
[----:B------:R-:W-:Y:S04]  /*b4780*/  STL [R1+0x138], R9 ;  /* 0x0001380901007387 */ /* 0x000fe80000100800 */
[----:B------:R0:W-:Y:S04]  /*b4790*/  STL [R1+0x4f64], R3 ;  /* 0x004f640301007387 */ /* 0x0001e80000100800 */
[----:B0-----:R-:W3:Y:S01]  /*b47a0*/  LDL.LU R3, [R1+0x18c] ;  /* 0x00018c0001037983 */ /* 0x001ee20000300800 */
[----:B------:R-:W-:-:S02]  /*b47b0*/  PRMT R11, R26, 0x3340, R25 ;  /* 0x000033401a0b7816 */ /* 0x000fc40000000019 */
[----:B------:R-:W-:Y:S02]  /*b47c0*/  PRMT R12, R12, 0x3340, R28 ;  /* 0x000033400c0c7816 */ /* 0x000fe4000000001c */
[----:B------:R-:W-:Y:S02]  /*b47d0*/  PRMT R13, R13, 0x3340, R24 ;  /* 0x000033400d0d7816 */ /* 0x000fe40000000018 */
[----:B--2---:R-:W-:Y:S01]  /*b47e0*/  PRMT R7, R22, 0x3340, R1 ;  /* 0x0000334016077816 */ /* 0x004fe20000000001 */
[----:B------:R0:W-:Y:S04]  /*b47f0*/  STL [R1+0x4f68], R22 ;  /* 0x004f681601007387 */ /* 0x0001e80000100800 */
[----:B0-----:R-:W2:Y:S04]  /*b4800*/  LDL.LU R22, [R1+0x1a0] ;  /* 0x0001a00001167983 */ /* 0x001ea80000300800 */
[----:B------:R0:W-:Y:S04]  /*b4810*/  STL [R1+0x4f70], R4 ;  /* 0x004f700401007387 */ /* 0x0001e80000100800 */
[----:B------:R1:W-:Y:S04]  /*b4820*/  STL [R1+0x4f6c], R5 ;  /* 0x004f6c0501007387 */ /* 0x0003e80000100800 */
[----:B------:R-:W2:Y:S04]  /*b4830*/  LDL.LU R25, [R1+0x4f84] ;  /* 0x004f840001197983 */ /* 0x000ea80000300800 */
[----:B------:R-:W2:Y:S04]  /*b4840*/  LDL.LU R26, [R1+0x4f80] ;  /* 0x004f8000011a7983 */ /* 0x000ea80000300800 */
[----:B------:R-:W2:Y:S04]  /*b4850*/  LDL.LU R28, [R1+0x4f7c] ;  /* 0x004f7c00011c7983 */ /* 0x000ea80000300800 */
[----:B------:R-:W2:Y:S01]  /*b4860*/  LDL.LU R24, [R1+0x4f78] ;  /* 0x004f780001187983 */ /* 0x000ea20000300800 */
[----:B------:R-:W-:-:S02]  /*b4870*/  PRMT R10, R4, 0x3340, R5 ;  /* 0x00003340040a7816 */ /* 0x000fc40000000005 */
[--C-:B------:R-:W-:Y:S02]  /*b4880*/  PRMT R8, R8, 0x3340, R1.reuse ;  /* 0x0000334008087816 */ /* 0x100fe40000000001 */
[----:B------:R-:W-:Y:S02]  /*b4890*/  PRMT R9, R9, 0x3340, R1 ;  /* 0x0000334009097816 */ /* 0x000fe40000000001 */
[----:B0-----:R-:W-:Y:S02]  /*b48a0*/  PRMT R4, R10, 0x5410, R6 ;  /* 0x000054100a047816 */ /* 0x001fe40000000006 */
[----:B------:R-:W-:Y:S02]  /*b48b0*/  PRMT R6, R11, 0x5410, R7 ;  /* 0x000054100b067816 */ /* 0x000fe40000000007 */
[----:B-1----:R-:W-:Y:S02]  /*b48c0*/  PRMT R5, R12, 0x5410, R8 ;  /* 0x000054100c057816 */ /* 0x002fe40000000008 */
[----:B------:R-:W-:Y:S01]  /*b48d0*/  LOP3.LUT R19, R19, 0xffff, RZ, 0xc0, !PT ;  /* 0x0000ffff13137812 */ /* 0x000fe200078ec0ff */
[----:B------:R0:W-:Y:S01]  /*b48e0*/  STL [R1+0x4bc], R4 ;  /* 0x0004bc0401007387 */ /* 0x0001e20000100800 */
[----:B---3--:R-:W-:-:S03]  /*b48f0*/  LOP3.LUT R3, R3, 0xffff, RZ, 0xc0, !PT ;  /* 0x0000ffff03037812 */ /* 0x008fc600078ec0ff */
[----:B------:R-:W-:Y:S04]  /*b4900*/  STL [R1+0x4b8], R6 ;  /* 0x0004b80601007387 */ /* 0x000fe80000100800 */
[----:B------:R-:W-:Y:S01]  /*b4910*/  STL [R1+0x4b4], R5 ;  /* 0x0004b40501007387 */ /* 0x000fe20000100800 */
[----:B------:R-:W-:Y:S02]  /*b4920*/  LOP3.LUT R0, R0, 0xffff, RZ, 0xc0, !PT ;  /* 0x0000ffff00007812 */ /* 0x000fe400078ec0ff */
[----:B----4-:R-:W-:Y:S02]  /*b4930*/  LOP3.LUT R11, R2, 0xffff, RZ, 0xc0, !PT ;  /* 0x0000ffff020b7812 */ /* 0x010fe400078ec0ff */
[----:B0-----:R-:W-:Y:S02]  /*b4940*/  PRMT R4, R13, 0x5410, R9 ;  /* 0x000054100d047816 */ /* 0x001fe40000000009 */
[----:B------:R-:W-:-:S02]  /*b4950*/  LOP3.LUT R10, R29, 0xffff, RZ, 0xc0, !PT ;  /* 0x0000ffff1d0a7812 */ /* 0x000fc400078ec0ff */
[----:B------:R-:W-:Y:S01]  /*b4960*/  LOP3.LUT R12, R27, 0xffff, RZ, 0xc0, !PT ;  /* 0x0000ffff1b0c7812 */ /* 0x000fe200078ec0ff */
[----:B------:R0:W-:Y:S04]  /*b4970*/  STL [R1+0x4b0], R4 ;  /* 0x0004b00401007387 */ /* 0x0001e80000100800 */
[----:B------:R-:W-:Y:S04]  /*b4980*/  STL [R1+0x1b0], R19 ;  /* 0x0001b01301007387 */ /* 0x000fe80000100800 */
[----:B------:R1:W-:Y:S01]  /*b4990*/  STL [R1+0x1a8], R3 ;  /* 0x0001a80301007387 */ /* 0x0003e20000100800 */
[----:B------:R-:W-:-:S02]  /*b49a0*/  LOP3.LUT R27, R23, 0xffff, RZ, 0xc0, !PT ;  /* 0x0000ffff171b7812 */ /* 0x000fc400078ec0ff */
[----:B0-----:R-:W-:Y:S02]  /*b49b0*/  LOP3.LUT R4, R16, 0xffff, RZ, 0xc0, !PT ;  /* 0x0000ffff10047812 */ /* 0x001fe400078ec0ff */
[----:B--2---:R-:W-:-:S05]  /*b49c0*/  LOP3.LUT R13, R22, 0xffff, RZ, 0xc0, !PT ;  /* 0x0000ffff160d7812 */ /* 0x004fca00078ec0ff */
[----:B------:R-:W-:Y:S04]  /*b49d0*/  STL [R1+0x1bc], R13 ;  /* 0x0001bc0d01007387 */ /* 0x000fe80000100800 */
[----:B------:R-:W-:Y:S04]  /*b49e0*/  STL [R1+0x1a0], R0 ;  /* 0x0001a00001007387 */ /* 0x000fe80000100800 */
[----:B------:R-:W-:Y:S04]  /*b49f0*/  STL [R1+0x8c], R11 ;  /* 0x00008c0b01007387 */ /* 0x000fe80000100800 */
[----:B------:R-:W2:Y:S04]  /*b4a00*/  LDL.LU R5, [R1+0x260] ;  /* 0x0002600001057983 */ /* 0x000ea80000300800 */
[----:B------:R0:W-:Y:S04]  /*b4a10*/  STL [R1+0x168], R10 ;  /* 0x0001680a01007387 */ /* 0x0001e80000100800 */
[----:B------:R-:W-:Y:S04]  /*b4a20*/  STL [R1+0x1e4], R12 ;  /* 0x0001e40c01007387 */ /* 0x000fe80000100800 */
[----:B------:R-:W-:Y:S04]  /*b4a30*/  STL [R1+0x50], R27 ;  /* 0x0000501b01007387 */ /* 0x000fe80000100800 */
[----:B------:R-:W3:Y:S04]  /*b4a40*/  LDL.LU R2, [R1+0x248] ;  /* 0x0002480001027983 */ /* 0x000ee80000300800 */
[----:B------:R-:W4:Y:S01]  /*b4a50*/  LDL.LU R23, [R1+0x1dc] ;  /* 0x0001dc0001177983 */ /* 0x000f220000300800 */
[----:B------:R-:W-:-:S03]  /*b4a60*/  LOP3.LUT R29, R24, 0xffff, RZ, 0xc0, !PT ;  /* 0x0000ffff181d7812 */ /* 0x000fc600078ec0ff */
[----:B------:R0:W-:Y:S04]  /*b4a70*/  STL [R1+0x28], R4 ;  /* 0x0000280401007387 */ /* 0x0001e80000100800 */
[----:B------:R-:W2:Y:S01]  /*b4a80*/  LDL.LU R24, [R1+0x1a8] ;  /* 0x0001a80001187983 */ /* 0x000ea20000300800 */
[----:B------:R-:W-:Y:S02]  /*b4a90*/  LOP3.LUT R7, R15, 0xffff, RZ, 0xc0, !PT ;  /* 0x0000ffff0f077812 */ /* 0x000fe400078ec0ff */
[----:B-1----:R-:W-:Y:S02]  /*b4aa0*/  LOP3.LUT R3, R14, 0xffff, RZ, 0xc0, !PT ;  /* 0x0000ffff0e037812 */ /* 0x002fe400078ec0ff */
[----:B------:R-:W-:Y:S02]  /*b4ab0*/  PRMT R6, R4, 0x3340, R1 ;  /* 0x0000334004067816 */ /* 0x000fe40000000001 */
[----:B0-----:R-:W-:Y:S01]  /*b4ac0*/  PRMT R10, R0, 0x3340, R10 ;  /* 0x00003340000a7816 */ /* 0x001fe2000000000a */
[----:B------:R0:W-:Y:S04]  /*b4ad0*/  STL [R1+0x24], R7 ;  /* 0x0000240701007387 */ /* 0x0001e80000100800 */
[----:B------:R1:W-:Y:S04]  /*b4ae0*/  STL [R1+0x90], R3 ;  /* 0x0000900301007387 */ /* 0x0003e80000100800 */
[----:B------:R-:W3:Y:S01]  /*b4af0*/  LDL.LU R4, [R1+0x1ec] ;  /* 0x0001ec0001047983 */ /* 0x000ee20000300800 */
[----:B------:R-:W-:-:S03]  /*b4b00*/  PRMT R11, R11, 0x3340, R27 ;  /* 0x000033400b0b7816 */ /* 0x000fc6000000001b */
[----:B------:R-:W-:Y:S04]  /*b4b10*/  STL [R1+0x1c4], R29 ;  /* 0x0001c41d01007387 */ /* 0x000fe80000100800 */
[----:B------:R-:W3:Y:S01]  /*b4b20*/  LDL.LU R22, [R1+0x220] ;  /* 0x0002200001167983 */ /* 0x000ee20000300800 */
[----:B------:R-:W-:Y:S02]  /*b4b30*/  PRMT R8, R3, 0x3340, R1 ;  /* 0x0000334003087816 */ /* 0x000fe40000000001 */
[----:B------:R-:W-:Y:S02]  /*b4b40*/  PRMT R12, R12, 0x3340, R29 ;  /* 0x000033400c0c7816 */ /* 0x000fe4000000001d */
[----:B------:R-:W-:Y:S02]  /*b4b50*/  PRMT R6, R10, 0x5410, R6 ;  /* 0x000054100a067816 */ /* 0x000fe40000000006 */
[----:B0-----:R-:W-:Y:S01]  /*b4b60*/  PRMT R7, R7, 0x3340, R1 ;  /* 0x0000334007077816 */ /* 0x001fe20000000001 */
[----:B-1----:R-:W3:Y:S01]  /*b4b70*/  LDL.LU R3, [R1+0x1f8] ;  /* 0x0001f80001037983 */ /* 0x002ee20000300800 */
[----:B------:R-:W-:-:S02]  /*b4b80*/  PRMT R8, R12, 0x5410, R8 ;  /* 0x000054100c087816 */ /* 0x000fc40000000008 */
[----:B------:R-:W-:Y:S01]  /*b4b90*/  PRMT R7, R11, 0x5410, R7 ;  /* 0x000054100b077816 */ /* 0x000fe20000000007 */
[----:B--2---:R-:W-:Y:S04]  /*b4ba0*/  STL [R1+0x4f74], R24 ;  /* 0x004f741801007387 */ /* 0x004fe80000100800 */
[----:B------:R-:W2:Y:S04]  /*b4bb0*/  LDL.LU R0, [R1+0x1d0] ;  /* 0x0001d00001007983 */ /* 0x000ea80000300800 */
[----:B------:R-:W2:Y:S04]  /*b4bc0*/  LDL.LU R27, [R1+0x1cc] ;  /* 0x0001cc00011b7983 */ /* 0x000ea80000300800 */
[----:B------:R0:W-:Y:S04]  /*b4bd0*/  STL [R1+0x4ac], R6 ;  /* 0x0004ac0601007387 */ /* 0x0001e80000100800 */
[----:B0-----:R-:W2:Y:S04]  /*b4be0*/  LDL.LU R6, [R1+0x198] ;  /* 0x0001980001067983 */ /* 0x001ea80000300800 */
[----:B------:R0:W-:Y:S04]  /*b4bf0*/  STL [R1+0x4a8], R7 ;  /* 0x0004a80701007387 */ /* 0x0001e80000100800 */
[----:B0-----:R-:W2:Y:S04]  /*b4c00*/  LDL.LU R7, [R1+0x160] ;  /* 0x0001600001077983 */ /* 0x001ea80000300800 */
[----:B------:R0:W-:Y:S04]  /*b4c10*/  STL [R1+0x4a4], R8 ;  /* 0x0004a40801007387 */ /* 0x0001e80000100800 */
[----:B0-----:R-:W2:Y:S04]  /*b4c20*/  LDL.LU R8, [R1+0x15c] ;  /* 0x00015c0001087983 */ /* 0x001ea80000300800 */
[----:B------:R-:W2:Y:S01]  /*b4c30*/  LDL.LU R29, [R1+0x1b8] ;  /* 0x0001b800011d7983 */ /* 0x000ea20000300800 */
[----:B------:R-:W-:-:S02]  /*b4c40*/  PRMT R9, R24, 0x3340, R1 ;  /* 0x0000334018097816 */ /* 0x000fc40000000001 */
[----:B------:R-:W-:Y:S02]  /*b4c50*/  PRMT R13, R19, 0x3340, R13 ;  /* 0x00003340130d7816 */ /* 0x000fe4000000000d */
[----:B------:R-:W-:Y:S02]  /*b4c60*/  LOP3.LUT R14, R5, 0xffff, RZ, 0xc0, !PT ;  /* 0x0000ffff050e7812 */ /* 0x000fe400078ec0ff */
[----:B------:R-:W-:Y:S02]  /*b4c70*/  PRMT R9, R13, 0x5410, R9 ;  /* 0x000054100d097816 */ /* 0x000fe40000000009 */
[----:B---3--:R-:W-:Y:S02]  /*b4c80*/  LOP3.LUT R10, R2, 0xffff, RZ, 0xc0, !PT ;  /* 0x0000ffff020a7812 */ /* 0x008fe400078ec0ff */
[----:B----4-:R-:W-:Y:S01]  /*b4c90*/  LOP3.LUT R11, R23, 0xffff, RZ, 0xc0, !PT ;  /* 0x0000ffff170b7812 */ /* 0x010fe200078ec0ff */
[----:B------:R0:W-:Y:S04]  /*b4ca0*/  STL [R1+0x4a0], R9 ;  /* 0x0004a00901007387 */ /* 0x0001e80000100800 */
[----:B------:R-:W3:Y:S04]  /*b4cb0*/  LDL.LU R2, [R1+0x26c] ;  /* 0x00026c0001027983 */ /* 0x000ee80000300800 */
[----:B------:R-:W-:Y:S04]  /*b4cc0*/  STL [R1+0x28c], R14 ;  /* 0x00028c0e01007387 */ /* 0x000fe80000100800 */
[----:B------:R-:W-:Y:S01]  /*b4cd0*/  STL [R1+0x19c], R10 ;  /* 0x00019c0a01007387 */ /* 0x000fe20000100800 */
[----:B------:R-:W-:-:S03]  /*b4ce0*/  LOP3.LUT R12, R4, 0xffff, RZ, 0xc0, !PT ;  /* 0x0000ffff040c7812 */ /* 0x000fc600078ec0ff */
[----:B------:R-:W4:Y:S04]  /*b4cf0*/  LDL.LU R23, [R1+0x250] ;  /* 0x0002500001177983 */ /* 0x000f280000300800 */
[----:B------:R-:W-:Y:S01]  /*b4d00*/  STL [R1+0x1dc], R11 ;  /* 0x0001dc0b01007387 */ /* 0x000fe20000100800 */
[----:B------:R-:W-:-:S03]  /*b4d10*/  LOP3.LUT R13, R22, 0xffff, RZ, 0xc0, !PT ;  /* 0x0000ffff160d7812 */ /* 0x000fc600078ec0ff */
[----:B------:R-:W4:Y:S01]  /*b4d20*/  LDL.LU R5, [R1+0x24c] ;  /* 0x00024c0001057983 */ /* 0x000f220000300800 */
[----:B------:R-:W-:-:S03]  /*b4d30*/  LOP3.LUT R24, R3, 0xffff, RZ, 0xc0, !PT ;  /* 0x0000ffff03187812 */ /* 0x000fc600078ec0ff */
[----:B------:R-:W4:Y:S04]  /*b4d40*/  LDL.LU R4, [R1+0x22c] ;  /* 0x00022c0001047983 */ /* 0x000f280000300800 */
[----:B------:R-:W-:Y:S04]  /*b4d50*/  STL [R1+0x1ec], R12 ;  /* 0x0001ec0c01007387 */ /* 0x000fe80000100800 */
[----:B------:R-:W4:Y:S04]  /*b4d60*/  LDL.LU R3, [R1+0x204] ;  /* 0x0002040001037983 */ /* 0x000f280000300800 */
[----:B------:R-:W-:Y:S04]  /*b4d70*/  STL [R1+0x288], R13 ;  /* 0x0002880d01007387 */ /* 0x000fe80000100800 */
[----:B------:R-:W-:Y:S04]  /*b4d80*/  STL [R1+0x1a4], R24 ;  /* 0x0001a41801007387 */ /* 0x000fe80000100800 */
[----:B------:R-:W4:Y:S01]  /*b4d90*/  LDL.LU R22, [R1+0x1fc] ;  /* 0x0001fc0001167983 */ /* 0x000f220000300800 */
[----:B--2---:R-:W-:-:S02]  /*b4da0*/  LOP3.LUT R16, R0, 0xffff, RZ, 0xc0, !PT ;  /* 0x0000ffff00107812 */ /* 0x004fc400078ec0ff */
[----:B------:R-:W-:Y:S01]  /*b4db0*/  LOP3.LUT R15, R27, 0xffff, RZ, 0xc0, !PT ;  /* 0x0000ffff1b0f7812 */ /* 0x000fe200078ec0ff */
[----:B------:R-:W2:Y:S04]  /*b4dc0*/  LDL.LU R0, [R1+0x1c8] ;  /* 0x0001c80001007983 */ /* 0x000ea80000300800 */
[----:B------:R-:W-:Y:S04]  /*b4dd0*/  STL [R1+0x1d0], R16 ;  /* 0x0001d01001007387 */ /* 0x000fe80000100800 */
[----:B------:R-:W2:Y:S04]  /*b4de0*/  LDL.LU R27, [R1+0x194] ;  /* 0x00019400011b7983 */ /* 0x000ea80000300800 */
[----:B------:R-:W-:Y:S01]  /*b4df0*/  STL [R1+0x1cc], R15 ;  /* 0x0001cc0f01007387 */ /* 0x000fe20000100800 */
[----:B------:R-:W-:-:S05]  /*b4e00*/  LOP3.LUT R6, R6, 0xffff, RZ, 0xc0, !PT ;  /* 0x0000ffff06067812 */ /* 0x000fca00078ec0ff */
[----:B------:R1:W-:Y:S01]  /*b4e10*/  STL [R1+0x64], R6 ;  /* 0x0000640601007387 */ /* 0x0003e20000100800 */
[----:B------:R-:W-:-:S05]  /*b4e20*/  LOP3.LUT R7, R7, 0xffff, RZ, 0xc0, !PT ;  /* 0x0000ffff07077812 */ /* 0x000fca00078ec0ff */
[----:B------:R0:W-:Y:S01]  /*b4e30*/  STL [R1+0x198], R7 ;  /* 0x0001980701007387 */ /* 0x0001e20000100800 */
[----:B------:R-:W-:Y:S02]  /*b4e40*/  LOP3.LUT R8, R8, 0xffff, RZ, 0xc0, !PT ;  /* 0x0000ffff08087812 */ /* 0x000fe400078ec0ff */
[----:B0-----:R-:W-:-:S03]  /*b4e50*/  LOP3.LUT R9, R29, 0xffff, RZ, 0xc0, !PT ;  /* 0x0000ffff1d097812 */ /* 0x001fc600078ec0ff */
[----:B------:R0:W-:Y:S04]  /*b4e60*/  STL [R1+0x490], R8 ;  /* 0x0004900801007387 */ /* 0x0001e80000100800 */
[----:B------:R0:W-:Y:S04]  /*b4e70*/  STL [R1+0x2bc], R9 ;  /* 0x0002bc0901007387 */ /* 0x0001e80000100800 */
[----:B------:R-:W2:Y:S01]  /*b4e80*/  LDL.LU R29, [R1+0x190] ;  /* 0x00019000011d7983 */ /* 0x000ea20000300800 */
[----:B-1----:R-:W-:Y:S02]  /*b4e90*/  PRMT R6, R6, 0x3340, R1 ;  /* 0x0000334006067816 */ /* 0x002fe40000000001 */
[----:B------:R-:W-:-:S02]  /*b4ea0*/  PRMT R10, R10, 0x3340, R24 ;  /* 0x000033400a0a7816 */ /* 0x000fc40000000018 */
[----:B------:R-:W-:Y:S02]  /*b4eb0*/  PRMT R7, R7, 0x3340, R1 ;  /* 0x0000334007077816 */ /* 0x000fe40000000001 */
[----:B------:R-:W-:Y:S02]  /*b4ec0*/  PRMT R11, R11, 0x3340, R16 ;  /* 0x000033400b0b7816 */ /* 0x000fe40000000010 */
[----:B------:R-:W-:Y:S02]  /*b4ed0*/  PRMT R12, R12, 0x3340, R15 ;  /* 0x000033400c0c7816 */ /* 0x000fe4000000000f */
[----:B------:R-:W-:Y:S02]  /*b4ee0*/  PRMT R6, R10, 0x5410, R6 ;  /* 0x000054100a067816 */ /* 0x000fe40000000006 */
[----:B------:R-:W-:Y:S02]  /*b4ef0*/  PRMT R13, R14, 0x3340, R13 ;  /* 0x000033400e0d7816 */ /* 0x000fe4000000000d */
[----:B0-----:R-:W-:-:S02]  /*b4f00*/  PRMT R8, R8, 0x3340, R1 ;  /* 0x0000334008087816 */ /* 0x001fc40000000001 */
[----:B------:R-:W-:Y:S02]  /*b4f10*/  PRMT R9, R9, 0x3340, R1 ;  /* 0x0000334009097816 */ /* 0x000fe40000000001 */
[----:B------:R-:W-:Y:S01]  /*b4f20*/  PRMT R10, R11, 0x5410, R7 ;  /* 0x000054100b0a7816 */ /* 0x000fe20000000007 */
[----:B------:R0:W-:Y:S01]  /*b4f30*/  STL [R1+0x49c], R6 ;  /* 0x00049c0601007387 */ /* 0x0001e20000100800 */
[----:B------:R-:W-:Y:S02]  /*b4f40*/  PRMT R7, R12, 0x5410, R8 ;  /* 0x000054100c077816 */ /* 0x000fe40000000008 */
[----:B---3--:R-:W-:Y:S02]  /*b4f50*/  LOP3.LUT R15, R2, 0xffff, RZ, 0xc0, !PT ;  /* 0x0000ffff020f7812 */ /* 0x008fe400078ec0ff */
[----:B----4-:R-:W-:Y:S01]  /*b4f60*/  LOP3.LUT R2, R23, 0xffff, RZ, 0xc0, !PT ;  /* 0x0000ffff17027812 */ /* 0x010fe200078ec0ff */
[----:B------:R1:W-:Y:S04]  /*b4f70*/  STL [R1+0x498], R10 ;  /* 0x0004980a01007387 */ /* 0x0003e80000100800 */
[----:B------:R-:W-:Y:S01]  /*b4f80*/  STL [R1+0x494], R7 ;  /* 0x0004940701007387 */ /* 0x000fe20000100800 */
[----:B0-----:R-:W-:-:S02]  /*b4f90*/  PRMT R6, R13, 0x5410, R9 ;  /* 0x000054100d067816 */ /* 0x001fc40000000009 */
[----:B------:R-:W-:Y:S02]  /*b4fa0*/  LOP3.LUT R9, R4, 0xffff, RZ, 0xc0, !PT ;  /* 0x0000ffff04097812 */ /* 0x000fe400078ec0ff */
[----:B------:R-:W-:Y:S02]  /*b4fb0*/  LOP3.LUT R3, R3, 0xffff, RZ, 0xc0, !PT ;  /* 0x0000ffff03037812 */ /* 0x000fe400078ec0ff */
[----:B-1----:R-:W-:Y:S01]  /*b4fc0*/  LOP3.LUT R10, R5, 0xffff, RZ, 0xc0, !PT ;  /* 0x0000ffff050a7812 */ /* 0x002fe200078ec0ff */
[----:B------:R2:W-:Y:S04]  /*b4fd0*/  STL [R1+0x3a4], R6 ;  /* 0x0003a40601007387 */ /* 0x0005e80000100800 */
[----:B------:R-:W3:Y:S04]  /*b4fe0*/  LDL.LU R23, [R1+0xe4] ;  /* 0x0000e40001177983 */ /* 0x000ee80000300800 */
[----:B------:R-:W-:Y:S01]  /*b4ff0*/  STL [R1+0x220], R15 ;  /* 0x0002200f01007387 */ /* 0x000fe20000100800 */
[----:B------:R-:W-:-:S03]  /*b5000*/  LOP3.LUT R11, R22, 0xffff, RZ, 0xc0, !PT ;  /* 0x0000ffff160b7812 */ /* 0x000fc600078ec0ff */
[----:B------:R-:W-:Y:S04]  /*b5010*/  STL [R1+0x26c], R2 ;  /* 0x00026c0201007387 */ /* 0x000fe80000100800 */
[----:B------:R-:W-:Y:S04]  /*b5020*/  STL [R1+0x248], R10 ;  /* 0x0002480a01007387 */ /* 0x000fe80000100800 */
[----:B------:R-:W-:Y:S04]  /*b5030*/  STL [R1+0x22c], R9 ;  /* 0x00022c0901007387 */ /* 0x000fe80000100800 */
[----:B------:R-:W-:Y:S04]  /*b5040*/  STL [R1+0x24c], R3 ;  /* 0x00024c0301007387 */ /* 0x000fe80000100800 */
[----:B------:R-:W-:Y:S01]  /*b5050*/  STL [R1+0x1fc], R11 ;  /* 0x0001fc0b01007387 */ /* 0x000fe20000100800 */
[----:B--2---:R-:W-:-:S02]  /*b5060*/  LOP3.LUT R6, R0, 0xffff, RZ, 0xc0, !PT ;  /* 0x0000ffff00067812 */ /* 0x004fc400078ec0ff */
[----:B------:R-:W-:-:S03]  /*b5070*/  LOP3.LUT R8, R27, 0xffff, RZ, 0xc0, !PT ;  /* 0x0000ffff1b087812 */ /* 0x000fc600078ec0ff */
[----:B------:R0:W-:Y:S04]  /*b5080*/  STL [R1+0x1f8], R6 ;  /* 0x0001f80601007387 */ /* 0x0001e80000100800 */
[----:B------:R-:W2:Y:S04]  /*b5090*/  LDL.LU R14, [R1+0xdc] ;  /* 0x0000dc00010e7983 */ /* 0x000ea80000300800 */
[----:B------:R1:W-:Y:S04]  /*b50a0*/  STL [R1+0x204], R8 ;  /* 0x0002040801007387 */ /* 0x0003e80000100800 */
[----:B------:R-:W4:Y:S04]  /*b50b0*/  LDL.LU R4, [R1+0xbc] ;  /* 0x0000bc0001047983 */ /* 0x000f280000300800 */
[----:B------:R-:W4:Y:S04]  /*b50c0*/  LDL.LU R16, [R1+0xb4] ;  /* 0x0000b40001107983 */ /* 0x000f280000300800 */
[----:B------:R-:W4:Y:S04]  /*b50d0*/  LDL.LU R5, [R1+0x80] ;  /* 0x0000800001057983 */ /* 0x000f280000300800 */
[----:B------:R-:W4:Y:S01]  /*b50e0*/  LDL.LU R0, [R1+0x74] ;  /* 0x0000740001007983 */ /* 0x000f220000300800 */
[----:B------:R-:W-:-:S05]  /*b50f0*/  LOP3.LUT R7, R29, 0xffff, RZ, 0xc0, !PT ;  /* 0x0000ffff1d077812 */ /* 0x000fca00078ec0ff */
[----:B------:R0:W-:Y:S04]  /*b5100*/  STL [R1+0x290], R7 ;  /* 0x0002900701007387 */ /* 0x0001e80000100800 */
[----:B------:R-:W4:Y:S04]  /*b5110*/  LDL.LU R27, [R1+0x48] ;  /* 0x00004800011b7983 */ /* 0x000f280000300800 */
[----:B------:R-:W4:Y:S01]  /*b5120*/  LDL.LU R29, [R1+0x40] ;  /* 0x00004000011d7983 */ /* 0x000f220000300800 */
[----:B------:R-:W3:Y:S01]  /*b5130*/  S2R R19, SR_TID.X ;  /* 0x0000000000137919 */ /* 0x000ee20000002100 */
[----:B0-----:R-:W-:-:S02]  /*b5140*/  PRMT R6, R6, 0x3340, R1 ;  /* 0x0000334006067816 */ /* 0x001fc40000000001 */
[----:B------:R-:W-:Y:S02]  /*b5150*/  PRMT R9, R15, 0x3340, R9 ;  /* 0x000033400f097816 */ /* 0x000fe40000000009 */
[----:B------:R-:W-:Y:S02]  /*b5160*/  PRMT R10, R10, 0x3340, R11 ;  /* 0x000033400a0a7816 */ /* 0x000fe4000000000b */
[----:B-1----:R-:W-:Y:S02]  /*b5170*/  PRMT R8, R8, 0x3340, R1 ;  /* 0x0000334008087816 */ /* 0x002fe40000000001 */
[----:B------:R-:W-:Y:S01]  /*b5180*/  PRMT R11, R2, 0x3340, R3 ;  /* 0x00003340020b7816 */ /* 0x000fe20000000003 */
[----:B------:R-:W4:Y:S01]  /*b5190*/  LDL.LU R24, [R1+0x8] ;  /* 0x0000080001187983 */ /* 0x000f220000300800 */
[----:B------:R-:W-:Y:S02]  /*b51a0*/  PRMT R7, R7, 0x3340, R1 ;  /* 0x0000334007077816 */ /* 0x000fe40000000001 */
[----:B------:R-:W-:-:S02]  /*b51b0*/  PRMT R6, R9, 0x5410, R6 ;  /* 0x0000541009067816 */ /* 0x000fc40000000006 */
[----:B------:R-:W-:Y:S02]  /*b51c0*/  PRMT R2, R11, 0x5410, R8 ;  /* 0x000054100b027816 */ /* 0x000fe40000000008 */
[----:B------:R-:W-:Y:S01]  /*b51d0*/  PRMT R3, R10, 0x5410, R7 ;  /* 0x000054100a037816 */ /* 0x000fe20000000007 */
[----:B------:R-:W-:Y:S04]  /*b51e0*/  STL [R1+0x384], R6 ;  /* 0x0003840601007387 */ /* 0x000fe80000100800 */
[----:B------:R0:W-:Y:S04]  /*b51f0*/  STL [R1+0x388], R3 ;  /* 0x0003880301007387 */ /* 0x0001e80000100800 */
[----:B------:R1:W-:Y:S04]  /*b5200*/  STL [R1+0x37c], R2 ;  /* 0x00037c0201007387 */ /* 0x0003e80000100800 */
[----:B------:R-:W4:Y:S01]  /*b5210*/  LDL.LU R22, [R1+0xd4] ;  /* 0x0000d40001167983 */ /* 0x000f220000300800 */
[----:B---3--:R-:W-:-:S03]  /*b5220*/  LOP3.LUT R15, R23, 0xffff, RZ, 0xc0, !PT ;  /* 0x0000ffff170f7812 */ /* 0x008fc600078ec0ff */
[----:B------:R-:W3:Y:S04]  /*b5230*/  LDL.LU R23, [R1+0xcc] ;  /* 0x0000cc0001177983 */ /* 0x000ee80000300800 */
[----:B0-----:R-:W3:Y:S01]  /*b5240*/  LDL.LU R3, [R1+0xa4] ;  /* 0x0000a40001037983 */ /* 0x001ee20000300800 */
[C---:B------:R-:W-:Y:S02]  /*b5250*/  IMAD.SHL.U32 R13, R19.reuse, 0x10, RZ ;  /* 0x00000010130d7824 */ /* 0x040fe400078e00ff */
[----:B------:R-:W-:-:S03]  /*b5260*/  IMAD.SHL.U32 R12, R19, 0x20, RZ ;  /* 0x00000020130c7824 */ /* 0x000fc600078e00ff */
[----:B------:R-:W-:Y:S02]  /*b5270*/  LOP3.LUT R13, R13, 0xf0, RZ, 0xc0, !PT ;  /* 0x000000f00d0d7812 */ /* 0x000fe400078ec0ff */
[----:B------:R-:W-:Y:S01]  /*b5280*/  LOP3.LUT R12, R12, 0x200, RZ, 0xc0, !PT ;  /* 0x000002000c0c7812 */ /* 0x000fe200078ec0ff */
[----:B------:R-:W-:Y:S04]  /*b5290*/  STL [R1+0x2c4], R15 ;  /* 0x0002c40f01007387 */ /* 0x000fe80000100800 */
[----:B------:R-:W3:Y:S04]  /*b52a0*/  LDL.LU R19, [R1+0x94] ;  /* 0x0000940001137983 */ /* 0x000ee80000300800 */
[----:B-1----:R-:W3:Y:S01]  /*b52b0*/  LDL.LU R2, [R1+0x6c] ;  /* 0x00006c0001027983 */ /* 0x002ee20000300800 */
[----:B------:R-:W-:-:S02]  /*b52c0*/  IADD3 R6, PT, PT, R12, UR4, R13 ;  /* 0x000000040c067c10 */ /* 0x000fc4000fffe00d */
[----:B--2---:R-:W-:Y:S02]  /*b52d0*/  LOP3.LUT R11, R14, 0xffff, RZ, 0xc0, !PT ;  /* 0x0000ffff0e0b7812 */ /* 0x004fe400078ec0ff */
[----:B----4-:R-:W-:Y:S02]  /*b52e0*/  LOP3.LUT R4, R4, 0xffff, RZ, 0xc0, !PT ;  /* 0x0000ffff04047812 */ /* 0x010fe400078ec0ff */
[----:B------:R-:W-:Y:S02]  /*b52f0*/  LOP3.LUT R13, R16, 0xffff, RZ, 0xc0, !PT ;  /* 0x0000ffff100d7812 */ /* 0x000fe400078ec0ff */
[----:B------:R-:W-:Y:S02]  /*b5300*/  LOP3.LUT R12, R5, 0xffff, RZ, 0xc0, !PT ;  /* 0x0000ffff050c7812 */ /* 0x000fe400078ec0ff */
[----:B------:R-:W-:Y:S01]  /*b5310*/  LOP3.LUT R16, R0, 0xffff, RZ, 0xc0, !PT ;  /* 0x0000ffff00107812 */ /* 0x000fe200078ec0ff */
[----:B------:R0:W-:Y:S04]  /*b5320*/  STL [R1+0x2b8], R11 ;  /* 0x0002b80b01007387 */ /* 0x0001e80000100800 */
[----:B------:R-:W-:Y:S04]  /*b5330*/  STL [R1+0x304], R4 ;  /* 0x0003040401007387 */ /* 0x000fe80000100800 */
[----:B------:R1:W-:Y:S04]  /*b5340*/  STL [R1+0x2ec], R13 ;  /* 0x0002ec0d01007387 */ /* 0x0003e80000100800 */
[----:B------:R-:W-:Y:S04]  /*b5350*/  STL [R1+0x2c0], R12 ;  /* 0x0002c00c01007387 */ /* 0x000fe80000100800 */
[----:B------:R-:W-:Y:S04]  /*b5360*/  STL [R1+0x2a0], R16 ;  /* 0x0002a01001007387 */ /* 0x000fe80000100800 */
[----:B------:R-:W2:Y:S01]  /*b5370*/  LDL.LU R0, [R1+0x68] ;  /* 0x0000680001007983 */ /* 0x000ea20000300800 */
[----:B------:R-:W-:-:S02]  /*b5380*/  LOP3.LUT R5, R27, 0xffff, RZ, 0xc0, !PT ;  /* 0x0000ffff1b057812 */ /* 0x000fc400078ec0ff */
[----:B------:R-:W-:Y:S01]  /*b5390*/  LOP3.LUT R14, R29, 0xffff, RZ, 0xc0, !PT ;  /* 0x0000ffff1d0e7812 */ /* 0x000fe200078ec0ff */
[----:B------:R-:W4:Y:S04]  /*b53a0*/  LDL.LU R27, [R1+0x38] ;  /* 0x00003800011b7983 */ /* 0x000f280000300800 */
[----:B------:R-:W-:Y:S04]  /*b53b0*/  STL [R1+0x300], R5 ;  /* 0x0003000501007387 */ /* 0x000fe80000100800 */
[----:B------:R0:W-:Y:S04]  /*b53c0*/  STL [R1+0x2e0], R14 ;  /* 0x0002e00e01007387 */ /* 0x0001e80000100800 */
[----:B------:R-:W4:Y:S01]  /*b53d0*/  LDL.LU R29, [R1+0x30] ;  /* 0x00003000011d7983 */ /* 0x000f220000300800 */
[----:B------:R-:W-:-:S02]  /*b53e0*/  LOP3.LUT R7, R28, 0xffff, RZ, 0xc0, !PT ;  /* 0x0000ffff1c077812 */ /* 0x000fc400078ec0ff */
[----:B------:R-:W-:Y:S02]  /*b53f0*/  LOP3.LUT R8, R24, 0xffff, RZ, 0xc0, !PT ;  /* 0x0000ffff18087812 */ /* 0x000fe400078ec0ff */
[----:B------:R-:W-:Y:S02]  /*b5400*/  LOP3.LUT R9, R20, 0xffff, RZ, 0xc0, !PT ;  /* 0x0000ffff14097812 */ /* 0x000fe400078ec0ff */
[----:B------:R-:W-:Y:S02]  /*b5410*/  LOP3.LUT R10, R21, 0xffff, RZ, 0xc0, !PT ;  /* 0x0000ffff150a7812 */ /* 0x000fe400078ec0ff */
[----:B0-----:R-:W-:Y:S01]  /*b5420*/  PRMT R11, R11, 0x3340, R16 ;  /* 0x000033400b0b7816 */ /* 0x001fe20000000010 */
[----:B------:R0:W-:Y:S01]  /*b5430*/  STL [R1+0x294], R7 ;  /* 0x0002940701007387 */ /* 0x0001e20000100800 */
[----:B-1----:R-:W-:-:S03]  /*b5440*/  PRMT R13, R13, 0x3340, R14 ;  /* 0x000033400d0d7816 */ /* 0x002fc6000000000e */
[----:B------:R1:W-:Y:S01]  /*b5450*/  STL [R1+0x29c], R8 ;  /* 0x00029c0801007387 */ /* 0x0003e20000100800 */
[----:B------:R-:W-:-:S03]  /*b5460*/  PRMT R14, R4, 0x3340, R5 ;  /* 0x00003340040e7816 */ /* 0x000fc60000000005 */
[----:B------:R1:W-:Y:S01]  /*b5470*/  STL [R1+0x2d4], R9 ;  /* 0x0002d40901007387 */ /* 0x0003e20000100800 */
[----:B------:R-:W-:Y:S02]  /*b5480*/  PRMT R12, R15, 0x3340, R12 ;  /* 0x000033400f0c7816 */ /* 0x000fe4000000000c */
[--C-:B0-----:R-:W-:Y:S01]  /*b5490*/  PRMT R7, R7, 0x3340, R1.reuse ;  /* 0x0000334007077816 */ /* 0x101fe20000000001 */
[----:B------:R0:W-:Y:S01]  /*b54a0*/  STL [R1+0x2dc], R10 ;  /* 0x0002dc0a01007387 */ /* 0x0001e20000100800 */
[----:B-1----:R-:W-:Y:S02]  /*b54b0*/  PRMT R8, R8, 0x3340, R1 ;  /* 0x0000334008087816 */ /* 0x002fe40000000001 */
[----:B------:R-:W-:Y:S02]  /*b54c0*/  PRMT R4, R11, 0x5410, R7 ;  /* 0x000054100b047816 */ /* 0x000fe40000000007 */
[----:B------:R-:W-:Y:S02]  /*b54d0*/  PRMT R9, R9, 0x3340, R1 ;  /* 0x0000334009097816 */ /* 0x000fe40000000001 */
[----:B------:R-:W-:-:S02]  /*b54e0*/  PRMT R7, R12, 0x5410, R8 ;  /* 0x000054100c077816 */ /* 0x000fc40000000008 */
[----:B0-----:R-:W-:Y:S02]  /*b54f0*/  PRMT R10, R10, 0x3340, R1 ;  /* 0x000033400a0a7816 */ /* 0x001fe40000000001 */
[----:B------:R-:W-:Y:S01]  /*b5500*/  PRMT R5, R13, 0x5410, R9 ;  /* 0x000054100d057816 */ /* 0x000fe20000000009 */
[----:B------:R0:W-:Y:S01]  /*b5510*/  STL [R1+0x3e4], R4 ;  /* 0x0003e40401007387 */ /* 0x0001e20000100800 */
[----:B---3--:R-:W-:-:S03]  /*b5520*/  LOP3.LUT R23, R23, 0xffff, RZ, 0xc0, !PT ;  /* 0x0000ffff17177812 */ /* 0x008fc600078ec0ff */
[----:B------:R1:W-:Y:S01]  /*b5530*/  STL [R1+0x3d4], R7 ;  /* 0x0003d40701007387 */ /* 0x0003e20000100800 */
[----:B------:R-:W-:-:S03]  /*b5540*/  LOP3.LUT R21, R3, 0xffff, RZ, 0xc0, !PT ;  /* 0x0000ffff03157812 */ /* 0x000fc600078ec0ff */
[----:B------:R-:W-:Y:S01]  /*b5550*/  STL [R1+0x3d8], R5 ;  /* 0x0003d80501007387 */ /* 0x000fe20000100800 */
[----:B0-----:R-:W-:Y:S02]  /*b5560*/  PRMT R4, R14, 0x5410, R10 ;  /* 0x000054100e047816 */ /* 0x001fe4000000000a */
[----:B------:R-:W-:-:S03]  /*b5570*/  LOP3.LUT R19, R19, 0xffff, RZ, 0xc0, !PT ;  /* 0x0000ffff13137812 */ /* 0x000fc600078ec0ff */
[----:B------:R0:W-:Y:S04]  /*b5580*/  STL [R1+0x3d0], R4 ;  /* 0x0003d00401007387 */ /* 0x0001e80000100800 */
[----:B------:R-:W-:Y:S04]  /*b5590*/  STL [R1+0x48], R23 ;  /* 0x0000481701007387 */ /* 0x000fe80000100800 */
[----:B------:R-:W3:Y:S04]  /*b55a0*/  LDL.LU R24, [R1+0x2c8] ;  /* 0x0002c80001187983 */ /* 0x000ee80000300800 */
[----:B------:R-:W-:Y:S01]  /*b55b0*/  STL [R1+0x8], R21 ;  /* 0x0000081501007387 */ /* 0x000fe20000100800 */
[----:B-1----:R-:W-:-:S02]  /*b55c0*/  LOP3.LUT R7, R2, 0xffff, RZ, 0xc0, !PT ;  /* 0x0000ffff02077812 */ /* 0x002fc400078ec0ff */
[----:B------:R-:W-:Y:S02]  /*b55d0*/  LOP3.LUT R28, R22, 0xffff, RZ, 0xc0, !PT ;  /* 0x0000ffff161c7812 */ /* 0x000fe400078ec0ff */
[----:B------:R-:W-:Y:S01]  /*b55e0*/  LOP3.LUT R10, R18, 0xffff, RZ, 0xc0, !PT ;  /* 0x0000ffff120a7812 */ /* 0x000fe200078ec0ff */
[----:B0-----:R-:W3:Y:S04]  /*b55f0*/  LDL.LU R4, [R1+0x2b0] ;  /* 0x0002b00001047983 */ /* 0x001ee80000300800 */
[----:B------:R-:W-:Y:S04]  /*b5600*/  STL [R1+0x74], R19 ;  /* 0x0000741301007387 */ /* 0x000fe80000100800 */
[----:B------:R-:W3:Y:S04]  /*b5610*/  LDL.LU R2, [R1+0x2a8] ;  /* 0x0002a80001027983 */ /* 0x000ee80000300800 */
[----:B------:R-:W3:Y:S01]  /*b5620*/  LDL.LU R22, [R1+0x268] ;  /* 0x0002680001167983 */ /* 0x000ee20000300800 */
[----:B------:R-:W-:-:S02]  /*b5630*/  LOP3.LUT R11, R26, 0xffff, RZ, 0xc0, !PT ;  /* 0x0000ffff1a0b7812 */ /* 0x000fc400078ec0ff */
[----:B------:R-:W-:Y:S02]  /*b5640*/  LOP3.LUT R9, R25, 0xffff, RZ, 0xc0, !PT ;  /* 0x0000ffff19097812 */ /* 0x000fe400078ec0ff */
[----:B--2---:R-:W-:Y:S02]  /*b5650*/  LOP3.LUT R3, R0, 0xffff, RZ, 0xc0, !PT ;  /* 0x0000ffff00037812 */ /* 0x004fe400078ec0ff */
[----:B------:R-:W2:Y:S04]  /*b5660*/  LDL.LU R0, [R1+0x254] ;  /* 0x0002540001007983 */ /* 0x000ea80000300800 */
[----:B------:R0:W-:Y:S01]  /*b5670*/  STL [R1+0x40], R3 ;  /* 0x0000400301007387 */ /* 0x0001e20000100800 */
[----:B------:R-:W-:Y:S01]  /*b5680*/  IMAD.MOV.U32 R18, RZ, RZ, R3 ;  /* 0x000000ffff127224 */ /* 0x000fe200078e0003 */
[----:B0-----:R-:W-:-:S04]  /*b5690*/  LOP3.LUT R3, R17, 0xffff, RZ, 0xc0, !PT ;  /* 0x0000ffff11037812 */ /* 0x001fc800078ec0ff */
[----:B------:R-:W-:Y:S02]  /*b56a0*/  PRMT R17, R23, 0x3340, R18 ;  /* 0x0000334017117816 */ /* 0x000fe40000000012 */
[----:B------:R-:W-:Y:S02]  /*b56b0*/  PRMT R15, R3, 0x3340, R1 ;  /* 0x00003340030f7816 */ /* 0x000fe40000000001 */
[----:B----4-:R-:W-:Y:S02]  /*b56c0*/  LOP3.LUT R8, R27, 0xffff, RZ, 0xc0, !PT ;  /* 0x0000ffff1b087812 */ /* 0x010fe400078ec0ff */
[----:B------:R-:W4:Y:S04]  /*b56d0*/  LDL.LU R27, [R1+0x244] ;  /* 0x00024400011b7983 */ /* 0x000f280000300800 */
[----:B------:R-:W4:Y:S01]  /*b56e0*/  LDL.LU R26, [R1+0x228] ;  /* 0x00022800011a7983 */ /* 0x000f220000300800 */
[----:B------:R-:W-:-:S05]  /*b56f0*/  LOP3.LUT R20, R29, 0xffff, RZ, 0xc0, !PT ;  /* 0x0000ffff1d147812 */ /* 0x000fca00078ec0ff */
[----:B------:R-:W-:Y:S04]  /*b5700*/  STL [R1+0x6c], R20 ;  /* 0x00006c1401007387 */ /* 0x000fe80000100800 */
[----:B------:R-:W4:Y:S04]  /*b5710*/  LDL.LU R25, [R1+0x240] ;  /* 0x0002400001197983 */ /* 0x000f280000300800 */
[----:B------:R0:W-:Y:S04]  /*b5720*/  STL [R1+0x44c], R3 ;  /* 0x00044c0301007387 */ /* 0x0001e80000100800 */
[----:B------:R-:W4:Y:S04]  /*b5730*/  LDL.LU R5, [R1+0x1e8] ;  /* 0x0001e80001057983 */ /* 0x000f280000300800 */
[----:B0-----:R-:W4:Y:S04]  /*b5740*/  LDL.LU R3, [R1+0x1e0] ;  /* 0x0001e00001037983 */ /* 0x001f280000300800 */
[----:B------:R-:W4:Y:S04]  /*b5750*/  LDL.LU R29, [R1+0x1b4] ;  /* 0x0001b400011d7983 */ /* 0x000f280000300800 */
[----:B------:R-:W4:Y:S01]  /*b5760*/  LDL.LU R23, [R1+0x200] ;  /* 0x0002000001177983 */ /* 0x000f220000300800 */
[----:B------:R-:W-:-:S02]  /*b5770*/  PRMT R12, R11, 0x3340, R1 ;  /* 0x000033400b0c7816 */ /* 0x000fc40000000001 */
[----:B------:R-:W-:Y:S02]  /*b5780*/  PRMT R16, R28, 0x3340, R7 ;  /* 0x000033401c107816 */ /* 0x000fe40000000007 */
[--C-:B------:R-:W-:Y:S02]  /*b5790*/  PRMT R13, R9, 0x3340, R1.reuse ;  /* 0x00003340090d7816 */ /* 0x100fe40000000001 */
[----:B------:R-:W-:Y:S02]  /*b57a0*/  PRMT R14, R10, 0x3340, R1 ;  /* 0x000033400a0e7816 */ /* 0x000fe40000000001 */
[----:B------:R-:W-:Y:S02]  /*b57b0*/  PRMT R18, R21, 0x3340, R8 ;  /* 0x0000334015127816 */ /* 0x000fe40000000008 */
[----:B------:R-:W-:Y:S02]  /*b57c0*/  PRMT R12, R16, 0x5410, R12 ;  /* 0x00005410100c7816 */ /* 0x000fe4000000000c */
[----:B------:R-:W-:-:S02]  /*b57d0*/  PRMT R19, R19, 0x3340, R20 ;  /* 0x0000334013137816 */ /* 0x000fc40000000014 */
[----:B------:R-:W-:Y:S02]  /*b57e0*/  PRMT R16, R17, 0x5410, R13 ;  /* 0x0000541011107816 */ /* 0x000fe4000000000d */
[----:B------:R-:W-:Y:S01]  /*b57f0*/  PRMT R13, R18, 0x5410, R14 ;  /* 0x00005410120d7816 */ /* 0x000fe2000000000e */
[----:B------:R0:W-:Y:S04]  /*b5800*/  STL [R1+0x464], R12 ;  /* 0x0004640c01007387 */ /* 0x0001e80000100800 */
[----:B------:R1:W-:Y:S04]  /*b5810*/  STL [R1+0x460], R16 ;  /* 0x0004601001007387 */ /* 0x0003e80000100800 */
[----:B------:R-:W-:Y:S01]  /*b5820*/  STL [R1+0x45c], R13 ;  /* 0x00045c0d01007387 */ /* 0x000fe20000100800 */
[----:B0-----:R-:W-:-:S02]  /*b5830*/  PRMT R12, R19, 0x5410, R15 ;  /* 0x00005410130c7816 */ /* 0x001fc4000000000f */
[----:B---3--:R-:W-:-:S03]  /*b5840*/  LOP3.LUT R20, R24, 0xffff, RZ, 0xc0, !PT ;  /* 0x0000ffff18147812 */ /* 0x008fc600078ec0ff */
[----:B------:R0:W-:Y:S01]  /*b5850*/  STL [R1+0x458], R12 ;  /* 0x0004580c01007387 */ /* 0x0001e20000100800 */
[----:B-1----:R-:W-:Y:S02]  /*b5860*/  LOP3.LUT R16, R4, 0xffff, RZ, 0xc0, !PT ;  /* 0x0000ffff04107812 */ /* 0x002fe400078ec0ff */
[----:B------:R-:W-:Y:S02]  /*b5870*/  LOP3.LUT R2, R2, 0xffff, RZ, 0xc0, !PT ;  /* 0x0000ffff02027812 */ /* 0x000fe400078ec0ff */
[----:B------:R-:W-:Y:S01]  /*b5880*/  LOP3.LUT R18, R22, 0xffff, RZ, 0xc0, !PT ;  /* 0x0000ffff16127812 */ /* 0x000fe200078ec0ff */
[----:B------:R-:W-:Y:S04]  /*b5890*/  STL [R1+0x344], R20 ;  /* 0x0003441401007387 */ /* 0x000fe80000100800 */
[----:B------:R1:W-:Y:S04]  /*b58a0*/  STL [R1+0x38], R16 ;  /* 0x0000381001007387 */ /* 0x0003e80000100800 */
[----:B------:R-:W-:Y:S04]  /*b58b0*/  STL [R1+0x250], R2 ;  /* 0x0002500201007387 */ /* 0x000fe80000100800 */
[----:B------:R-:W3:Y:S04]  /*b58c0*/  LDL.LU R24, [R1+0x2cc] ;  /* 0x0002cc0001187983 */ /* 0x000ee80000300800 */
[----:B------:R-:W-:Y:S01]  /*b58d0*/  STL [R1+0x260], R18 ;  /* 0x0002601201007387 */ /* 0x000fe20000100800 */
[----:B--2---:R-:W-:-:S03]  /*b58e0*/  LOP3.LUT R19, R0, 0xffff, RZ, 0xc0, !PT ;  /* 0x0000ffff00137812 */ /* 0x004fc600078ec0ff */
[----:B------:R-:W2:Y:S04]  /*b58f0*/  LDL.LU R0, [R1+0x2a4] ;  /* 0x0002a40001007983 */ /* 0x000ea80000300800 */
[----:B------:R-:W2:Y:S04]  /*b5900*/  LDL.LU R4, [R1+0x298] ;  /* 0x0002980001047983 */ /* 0x000ea80000300800 */
[----:B------:R-:W-:Y:S04]  /*b5910*/  STL [R1+0x334], R19 ;  /* 0x0003341301007387 */ /* 0x000fe80000100800 */
[----:B------:R-:W2:Y:S01]  /*b5920*/  LDL.LU R22, [R1+0x25c] ;  /* 0x00025c0001167983 */ /* 0x000ea20000300800 */
[----:B----4-:R-:W-:-:S03]  /*b5930*/  LOP3.LUT R21, R27, 0xffff, RZ, 0xc0, !PT ;  /* 0x0000ffff1b157812 */ /* 0x010fc600078ec0ff */
[----:B------:R-:W4:Y:S04]  /*b5940*/  LDL.LU R27, [R1+0x238] ;  /* 0x00023800011b7983 */ /* 0x000f280000300800 */
[----:B------:R-:W-:Y:S01]  /*b5950*/  STL [R1+0x68], R21 ;  /* 0x0000681501007387 */ /* 0x000fe20000100800 */
[----:B------:R-:W-:Y:S02]  /*b5960*/  LOP3.LUT R17, R25, 0xffff, RZ, 0xc0, !PT ;  /* 0x0000ffff19117812 */ /* 0x000fe400078ec0ff */
[----:B------:R-:W-:Y:S02]  /*b5970*/  LOP3.LUT R25, R26, 0xffff, RZ, 0xc0, !PT ;  /* 0x0000ffff1a197812 */ /* 0x000fe400078ec0ff */
[----:B0-----:R-:W-:Y:S01]  /*b5980*/  LOP3.LUT R12, R5, 0xffff, RZ, 0xc0, !PT ;  /* 0x0000ffff050c7812 */ /* 0x001fe200078ec0ff */
[----:B------:R0:W-:Y:S04]  /*b5990*/  STL [R1+0xdc], R17 ;  /* 0x0000dc1101007387 */ /* 0x0001e80000100800 */
[----:B------:R-:W-:Y:S04]  /*b59a0*/  STL [R1+0x30], R12 ;  /* 0x0000300c01007387 */ /* 0x000fe80000100800 */
[----:B------:R-:W-:Y:S01]  /*b59b0*/  STL [R1+0x228], R25 ;  /* 0x0002281901007387 */ /* 0x000fe20000100800 */
[----:B------:R-:W-:-:S02]  /*b59c0*/  LOP3.LUT R13, R3, 0xffff, RZ, 0xc0, !PT ;  /* 0x0000ffff030d7812 */ /* 0x000fc400078ec0ff */
[----:B------:R-:W-:Y:S02]  /*b59d0*/  LOP3.LUT R3, R29, 0xffff, RZ, 0xc0, !PT ;  /* 0x0000ffff1d037812 */ /* 0x000fe400078ec0ff */
[----:B------:R-:W-:Y:S01]  /*b59e0*/  LOP3.LUT R5, R23, 0xffff, RZ, 0xc0, !PT ;  /* 0x0000ffff17057812 */ /* 0x000fe200078ec0ff */
[----:B------:R-:W-:Y:S04]  /*b59f0*/  STL [R1+0xbc], R13 ;  /* 0x0000bc0d01007387 */ /* 0x000fe80000100800 */
[----:B------:R0:W-:Y:S04]  /*b5a00*/  STL [R1+0xcc], R3 ;  /* 0x0000cc0301007387 */ /* 0x0001e80000100800 */
[----:B------:R-:W4:Y:S04]  /*b5a10*/  LDL.LU R23, [R1+0x230] ;  /* 0x0002300001177983 */ /* 0x000f280000300800 */
[----:B------:R0:W-:Y:S01]  /*b5a20*/  STL [R1+0x31c], R5 ;  /* 0x00031c0501007387 */ /* 0x0001e20000100800 */
[----:B------:R-:W-:-:S03]  /*b5a30*/  PRMT R14, R3, 0x3340, R1 ;  /* 0x00003340030e7816 */ /* 0x000fc60000000001 */
[----:B------:R-:W4:Y:S01]  /*b5a40*/  LDL.LU R26, [R1+0x208] ;  /* 0x00020800011a7983 */ /* 0x000f220000300800 */
[----:B------:R-:W-:Y:S02]  /*b5a50*/  PRMT R15, R5, 0x3340, R1 ;  /* 0x00003340050f7816 */ /* 0x000fe40000000001 */
[----:B-1----:R-:W-:Y:S02]  /*b5a60*/  PRMT R16, R16, 0x3340, R21 ;  /* 0x0000334010107816 */ /* 0x002fe40000000015 */
[----:B0-----:R-:W-:Y:S01]  /*b5a70*/  PRMT R17, R2, 0x3340, R17 ;  /* 0x0000334002117816 */ /* 0x001fe20000000011 */
        /* <DEDUP_REMOVED lines=8> */
[----:B------:R-:W-:Y:S02]  /*b5b00*/  PRMT R12, R16, 0x5410, R12 ;  /* 0x00005410100c7816 */ /* 0x000fe4000000000c */
[----:B------:R-:W-:Y:S02]  /*b5b10*/  PRMT R16, R17, 0x5410, R13 ;  /* 0x0000541011107816 */ /* 0x000fe4000000000d */
[----:B------:R-:W-:Y:S02]  /*b5b20*/  PRMT R19, R20, 0x3340, R19 ;  /* 0x0000334014137816 */ /* 0x000fe40000000013 */
[----:B------:R-:W-:Y:S01]  /*b5b30*/  PRMT R13, R18, 0x5410, R14 ;  /* 0x00005410120d7816 */ /* 0x000fe2000000000e */
[----:B------:R0:W-:Y:S04]  /*b5b40*/  STL [R1+0x440], R12 ;  /* 0x0004400c01007387 */ /* 0x0001e80000100800 */
[----:B------:R3:W-:Y:S04]  /*b5b50*/  STL [R1+0x43c], R16 ;  /* 0x00043c1001007387 */ /* 0x0007e80000100800 */
[----:B------:R-:W-:Y:S01]  /*b5b60*/  STL [R1+0x438], R13 ;  /* 0x0004380d01007387 */ /* 0x000fe20000100800 */
[----:B0-----:R-:W-:-:S02]  /*b5b70*/  PRMT R12, R19, 0x5410, R15 ;  /* 0x00005410130c7816 */ /* 0x001fc4000000000f */
[----:B---3--:R-:W-:-:S03]  /*b5b80*/  LOP3.LUT R16, R24, 0xffff, RZ, 0xc0, !PT ;  /* 0x0000ffff18107812 */ /* 0x008fc600078ec0ff */
[----:B------:R0:W-:Y:S04]  /*b5b90*/  STL [R1+0x3b4], R12 ;  /* 0x0003b40c01007387 */ /* 0x0001e80000100800 */
[----:B------:R-:W-:Y:S01]  /*b5ba0*/  STL [R1+0x244], R16 ;  /* 0x0002441001007387 */ /* 0x000fe20000100800 */
[----:B--2---:R-:W-:Y:S02]  /*b5bb0*/  LOP3.LUT R0, R0, 0xffff, RZ, 0xc0, !PT ;  /* 0x0000ffff00007812 */ /* 0x004fe400078ec0ff */
[----:B------:R-:W-:Y:S02]  /*b5bc0*/  LOP3.LUT R18, R4, 0xffff, RZ, 0xc0, !PT ;  /* 0x0000ffff04127812 */ /* 0x000fe400078ec0ff */
[----:B------:R-:W-:Y:S01]  /*b5bd0*/  LOP3.LUT R25, R22, 0xffff, RZ, 0xc0, !PT ;  /* 0x0000ffff16197812 */ /* 0x000fe200078ec0ff */
[----:B------:R-:W-:Y:S04]  /*b5be0*/  STL [R1+0x320], R0 ;  /* 0x0003200001007387 */ /* 0x000fe80000100800 */
[----:B------:R-:W-:Y:S04]  /*b5bf0*/  STL [R1+0x240], R25 ;  /* 0x0002401901007387 */ /* 0x000fe80000100800 */
[----:B------:R-:W2:Y:S04]  /*b5c00*/  LDL.LU R20, [R1+0x134] ;  /* 0x0001340001147983 */ /* 0x000ea80000300800 */
[----:B------:R-:W-:Y:S01]  /*b5c10*/  STL [R1+0x2a8], R18 ;  /* 0x0002a81201007387 */ /* 0x000fe20000100800 */
[----:B----4-:R-:W-:-:S05]  /*b5c20*/  LOP3.LUT R17, R27, 0xffff, RZ, 0xc0, !PT ;  /* 0x0000ffff1b117812 */ /* 0x010fca00078ec0ff */
[----:B------:R-:W-:Y:S04]  /*b5c30*/  STL [R1+0x318], R17 ;  /* 0x0003181101007387 */ /* 0x000fe80000100800 */
[----:B------:R-:W3:Y:S04]  /*b5c40*/  LDL.LU R24, [R1+0x124] ;  /* 0x0001240001187983 */ /* 0x000ee80000300800 */
[----:B------:R-:W4:Y:S04]  /*b5c50*/  LDL.LU R4, [R1+0xec] ;  /* 0x0000ec0001047983 */ /* 0x000f280000300800 */
[----:B------:R-:W4:Y:S04]  /*b5c60*/  LDL.LU R22, [R1+0xe0] ;  /* 0x0000e00001167983 */ /* 0x000f280000300800 */
[----:B------:R-:W4:Y:S01]  /*b5c70*/  LDL.LU R27, [R1+0xc0] ;  /* 0x0000c000011b7983 */ /* 0x000f220000300800 */
[----:B------:R-:W-:-:S02]  /*b5c80*/  LOP3.LUT R23, R23, 0xffff, RZ, 0xc0, !PT ;  /* 0x0000ffff17177812 */ /* 0x000fc400078ec0ff */
[----:B0-----:R-:W-:-:S03]  /*b5c90*/  LOP3.LUT R12, R26, 0xffff, RZ, 0xc0, !PT ;  /* 0x0000ffff1a0c7812 */ /* 0x001fc600078ec0ff */
[----:B------:R-:W-:Y:S01]  /*b5ca0*/  STL [R1+0x2a4], R23 ;  /* 0x0002a41701007387 */ /* 0x000fe20000100800 */
[----:B------:R-:W-:Y:S02]  /*b5cb0*/  LOP3.LUT R3, R3, 0xffff, RZ, 0xc0, !PT ;  /* 0x0000ffff03037812 */ /* 0x000fe400078ec0ff */
[----:B------:R-:W-:Y:S02]  /*b5cc0*/  LOP3.LUT R5, R5, 0xffff, RZ, 0xc0, !PT ;  /* 0x0000ffff05057812 */ /* 0x000fe400078ec0ff */
[----:B------:R-:W-:Y:S02]  /*b5cd0*/  LOP3.LUT R19, R21, 0xffff, RZ, 0xc0, !PT ;  /* 0x0000ffff15137812 */ /* 0x000fe400078ec0ff */
[----:B------:R-:W-:Y:S01]  /*b5ce0*/  LOP3.LUT R21, R2, 0xffff, RZ, 0xc0, !PT ;  /* 0x0000ffff02157812 */ /* 0x000fe200078ec0ff */
[----:B------:R-:W-:Y:S01]  /*b5cf0*/  STL [R1+0x298], R12 ;  /* 0x0002980c01007387 */ /* 0x000fe20000100800 */
[----:B------:R-:W-:-:S03]  /*b5d00*/  LOP3.LUT R2, R29, 0xffff, RZ, 0xc0, !PT ;  /* 0x0000ffff1d027812 */ /* 0x000fc600078ec0ff */
[----:B------:R0:W-:Y:S04]  /*b5d10*/  STL [R1+0x30c], R3 ;  /* 0x00030c0301007387 */ /* 0x0001e80000100800 */
[----:B------:R1:W-:Y:S04]  /*b5d20*/  STL [R1+0x308], R5 ;  /* 0x0003080501007387 */ /* 0x0003e80000100800 */
[----:B------:R-:W-:Y:S04]  /*b5d30*/  STL [R1+0x330], R19 ;  /* 0x0003301301007387 */ /* 0x000fe80000100800 */
[----:B------:R-:W-:Y:S04]  /*b5d40*/  STL [R1+0x32c], R21 ;  /* 0x00032c1501007387 */ /* 0x000fe80000100800 */
[----:B------:R1:W-:Y:S01]  /*b5d50*/  STL [R1+0x360], R2 ;  /* 0x0003600201007387 */ /* 0x0003e20000100800 */
[----:B------:R-:W-:-:S02]  /*b5d60*/  PRMT R13, R3, 0x3340, R1 ;  /* 0x00003340030d7816 */ /* 0x000fc40000000001 */
[--C-:B------:R-:W-:Y:S02]  /*b5d70*/  PRMT R14, R5, 0x3340, R1.reuse ;  /* 0x00003340050e7816 */ /* 0x100fe40000000001 */
[----:B------:R-:W-:Y:S01]  /*b5d80*/  PRMT R15, R2, 0x3340, R1 ;  /* 0x00003340020f7816 */ /* 0x000fe20000000001 */
[----:B0-----:R-:W4:Y:S04]  /*b5d90*/  LDL.LU R3, [R1+0xa8] ;  /* 0x0000a80001037983 */ /* 0x001f280000300800 */
[----:B------:R-:W4:Y:S04]  /*b5da0*/  LDL.LU R26, [R1+0x88] ;  /* 0x00008800011a7983 */ /* 0x000f280000300800 */
[----:B-1----:R-:W4:Y:S01]  /*b5db0*/  LDL.LU R5, [R1+0x7c] ;  /* 0x00007c0001057983 */ /* 0x002f220000300800 */
[----:B------:R-:W-:-:S03]  /*b5dc0*/  PRMT R17, R0, 0x3340, R17 ;  /* 0x0000334000117816 */ /* 0x000fc60000000011 */
[----:B------:R-:W4:Y:S04]  /*b5dd0*/  LDL.LU R2, [R1+0x4c] ;  /* 0x00004c0001027983 */ /* 0x000f280000300800 */
[----:B------:R-:W4:Y:S04]  /*b5de0*/  LDL.LU R0, [R1+0x4] ;  /* 0x0000040001007983 */ /* 0x000f280000300800 */
[----:B------:R-:W4:Y:S01]  /*b5df0*/  LDL.LU R29, [R1+0x10] ;  /* 0x00001000011d7983 */ /* 0x000f220000300800 */
[----:B------:R-:W-:-:S03]  /*b5e00*/  PRMT R18, R18, 0x3340, R23 ;  /* 0x0000334012127816 */ /* 0x000fc60000000017 */
[----:B------:R-:W4:Y:S01]  /*b5e10*/  LDL.LU R23, [R1+0x34] ;  /* 0x0000340001177983 */ /* 0x000f220000300800 */
        /* <DEDUP_REMOVED lines=9> */
[----:B0-----:R-:W-:-:S05]  /*b5eb0*/  PRMT R12, R19, 0x5410, R15 ;  /* 0x00005410130c7816 */ /* 0x001fca000000000f */
[----:B------:R-:W-:Y:S01]  /*b5ec0*/  STL [R1+0x3a8], R12 ;  /* 0x0003a80c01007387 */ /* 0x000fe20000100800 */
[----:B--2---:R-:W-:-:S05]  /*b5ed0*/  LOP3.LUT R16, R20, 0xffff, RZ, 0xc0, !PT ;  /* 0x0000ffff14107812 */ /* 0x004fca00078ec0ff */
[----:B------:R0:W-:Y:S01]  /*b5ee0*/  STL [R1+0x2cc], R16 ;  /* 0x0002cc1001007387 */ /* 0x0001e20000100800 */
[----:B---3--:R-:W-:Y:S02]  /*b5ef0*/  LOP3.LUT R19, R24, 0xffff, RZ, 0xc0, !PT ;  /* 0x0000ffff18137812 */ /* 0x008fe400078ec0ff */
[----:B----4-:R-:W-:Y:S02]  /*b5f00*/  LOP3.LUT R18, R4, 0xffff, RZ, 0xc0, !PT ;  /* 0x0000ffff04127812 */ /* 0x010fe400078ec0ff */
[----:B------:R-:W-:Y:S02]  /*b5f10*/  LOP3.LUT R17, R22, 0xffff, RZ, 0xc0, !PT ;  /* 0x0000ffff16117812 */ /* 0x000fe400078ec0ff */
[----:B------:R-:W-:Y:S01]  /*b5f20*/  LOP3.LUT R27, R27, 0xffff, RZ, 0xc0, !PT ;  /* 0x0000ffff1b1b7812 */ /* 0x000fe200078ec0ff */
[----:B------:R-:W-:Y:S04]  /*b5f30*/  STL [R1+0xa4], R19 ;  /* 0x0000a41301007387 */ /* 0x000fe80000100800 */
[----:B------:R-:W-:Y:S04]  /*b5f40*/  STL [R1+0x34c], R18 ;  /* 0x00034c1201007387 */ /* 0x000fe80000100800 */
[----:B------:R1:W-:Y:S04]  /*b5f50*/  STL [R1+0x33c], R17 ;  /* 0x00033c1101007387 */ /* 0x0003e80000100800 */
[----:B------:R-:W-:Y:S04]  /*b5f60*/  STL [R1+0x2c8], R27 ;  /* 0x0002c81b01007387 */ /* 0x000fe80000100800 */
[----:B------:R-:W2:Y:S04]  /*b5f70*/  LDL.LU R20, [R1+0x2e8] ;  /* 0x0002e80001147983 */ /* 0x000ea80000300800 */
[----:B------:R-:W3:Y:S04]  /*b5f80*/  LDL.LU R24, [R1+0x2e4] ;  /* 0x0002e40001187983 */ /* 0x000ee80000300800 */
[----:B------:R-:W4:Y:S04]  /*b5f90*/  LDL.LU R4, [R1+0x280] ;  /* 0x0002800001047983 */ /* 0x000f280000300800 */
[----:B------:R-:W4:Y:S01]  /*b5fa0*/  LDL.LU R22, [R1+0x27c] ;  /* 0x00027c0001167983 */ /* 0x000f220000300800 */
[----:B0-----:R-:W-:-:S02]  /*b5fb0*/  PRMT R16, R16, 0x3340, R27 ;  /* 0x0000334010107816 */ /* 0x001fc4000000001b */
[----:B------:R-:W-:Y:S02]  /*b5fc0*/  LOP3.LUT R21, R3, 0xffff, RZ, 0xc0, !PT ;  /* 0x0000ffff03157812 */ /* 0x000fe400078ec0ff */
[----:B------:R-:W-:Y:S02]  /*b5fd0*/  LOP3.LUT R25, R26, 0xffff, RZ, 0xc0, !PT ;  /* 0x0000ffff1a197812 */ /* 0x000fe400078ec0ff */
[----:B------:R-:W-:Y:S01]  /*b5fe0*/  LOP3.LUT R26, R5, 0xffff, RZ, 0xc0, !PT ;  /* 0x0000ffff051a7812 */ /* 0x000fe200078ec0ff */
[----:B------:R-:W4:Y:S01]  /*b5ff0*/  LDL.LU R3, [R1+0x224] ;  /* 0x0002240001037983 */ /* 0x000f220000300800 */
[----:B------:R-:W-:Y:S02]  /*b6000*/  LOP3.LUT R2, R2, 0xffff, RZ, 0xc0, !PT ;  /* 0x0000ffff02027812 */ /* 0x000fe400078ec0ff */
[----:B------:R-:W-:Y:S01]  /*b6010*/  LOP3.LUT R0, R0, 0xffff, RZ, 0xc0, !PT ;  /* 0x0000ffff00007812 */ /* 0x000fe200078ec0ff */
[----:B------:R-:W-:Y:S01]  /*b6020*/  STL [R1+0x94], R21 ;  /* 0x0000941501007387 */ /* 0x000fe20000100800 */
[----:B------:R-:W-:-:S03]  /*b6030*/  LOP3.LUT R14, R29, 0xffff, RZ, 0xc0, !PT ;  /* 0x0000ffff1d0e7812 */ /* 0x000fc600078ec0ff */
[----:B------:R-:W-:Y:S04]  /*b6040*/  STL [R1+0x338], R25 ;  /* 0x0003381901007387 */ /* 0x000fe80000100800 */
[----:B------:R-:W-:Y:S01]  /*b6050*/  STL [R1+0x328], R26 ;  /* 0x0003281a01007387 */ /* 0x000fe20000100800 */
[----:B------:R-:W-:-:S03]  /*b6060*/  LOP3.LUT R15, R23, 0xffff, RZ, 0xc0, !PT ;  /* 0x0000ffff170f7812 */ /* 0x000fc600078ec0ff */
[----:B------:R-:W-:Y:S04]  /*b6070*/  STL [R1+0x2b0], R2 ;  /* 0x0002b00201007387 */ /* 0x000fe80000100800 */
[----:B------:R0:W-:Y:S04]  /*b6080*/  STL [R1+0x35c], R0 ;  /* 0x00035c0001007387 */ /* 0x0001e80000100800 */
[----:B------:R0:W-:Y:S04]  /*b6090*/  STL [R1+0x324], R14 ;  /* 0x0003240e01007387 */ /* 0x0001e80000100800 */
[----:B------:R-:W4:Y:S01]  /*b60a0*/  LDL.LU R5, [R1+0x21c] ;  /* 0x00021c0001057983 */ /* 0x000f220000300800 */
[----:B------:R-:W-:-:S03]  /*b60b0*/  PRMT R13, R0, 0x3340, R1 ;  /* 0x00003340000d7816 */ /* 0x000fc60000000001 */
[----:B------:R0:W-:Y:S01]  /*b60c0*/  STL [R1+0x2c], R15 ;  /* 0x00002c0f01007387 */ /* 0x0001e20000100800 */
[----:B------:R-:W-:Y:S02]  /*b60d0*/  PRMT R12, R2, 0x3340, R1 ;  /* 0x00003340020c7816 */ /* 0x000fe40000000001 */
[----:B-1----:R-:W-:Y:S01]  /*b60e0*/  PRMT R17, R17, 0x3340, R26 ;  /* 0x0000334011117816 */ /* 0x002fe2000000001a */
[----:B0-----:R-:W4:Y:S04]  /*b60f0*/  LDL.LU R0, [R1+0x130] ;  /* 0x0001300001007983 */ /* 0x001f280000300800 */
        /* <DEDUP_REMOVED lines=13> */
[----:B------:R-:W-:Y:S04]  /*b61d0*/  STL [R1+0x380], R16 ;  /* 0x0003801001007387 */ /* 0x000fe80000100800 */
[----:B------:R1:W-:Y:S01]  /*b61e0*/  STL [R1+0x374], R13 ;  /* 0x0003740d01007387 */ /* 0x0003e20000100800 */
[----:B0-----:R-:W-:-:S05]  /*b61f0*/  PRMT R12, R19, 0x5410, R15 ;  /* 0x00005410130c7816 */ /* 0x001fca000000000f */
[----:B------:R0:W-:Y:S01]  /*b6200*/  STL [R1+0x3fc], R12 ;  /* 0x0003fc0c01007387 */ /* 0x0001e20000100800 */
[----:B--2---:R-:W-:Y:S02]  /*b6210*/  LOP3.LUT R18, R20, 0xffff, RZ, 0xc0, !PT ;  /* 0x0000ffff14127812 */ /* 0x004fe400078ec0ff */
[----:B---3--:R-:W-:Y:S02]  /*b6220*/  LOP3.LUT R19, R24, 0xffff, RZ, 0xc0, !PT ;  /* 0x0000ffff18137812 */ /* 0x008fe400078ec0ff */
[----:B----4-:R-:W-:Y:S02]  /*b6230*/  LOP3.LUT R24, R4, 0xffff, RZ, 0xc0, !PT ;  /* 0x0000ffff04187812 */ /* 0x010fe400078ec0ff */
[----:B------:R-:W-:Y:S01]  /*b6240*/  LOP3.LUT R4, R22, 0xffff, RZ, 0xc0, !PT ;  /* 0x0000ffff16047812 */ /* 0x000fe200078ec0ff */
[----:B------:R-:W-:Y:S04]  /*b6250*/  STL [R1+0x88], R18 ;  /* 0x0000881201007387 */ /* 0x000fe80000100800 */
[----:B------:R-:W-:Y:S04]  /*b6260*/  STL [R1+0xa0], R24 ;  /* 0x0000a01801007387 */ /* 0x000fe80000100800 */
[----:B------:R-:W-:Y:S04]  /*b6270*/  STL [R1+0xb4], R19 ;  /* 0x0000b41301007387 */ /* 0x000fe80000100800 */
[----:B------:R-:W2:Y:S01]  /*b6280*/  LDL.LU R21, [R1+0x314] ;  /* 0x0003140001157983 */ /* 0x000ea20000300800 */
[----:B------:R-:W-:-:S05]  /*b6290*/  LOP3.LUT R14, R3, 0xffff, RZ, 0xc0, !PT ;  /* 0x0000ffff030e7812 */ /* 0x000fca00078ec0ff */
[----:B------:R-:W-:Y:S04]  /*b62a0*/  STL [R1+0x7c], R14 ;  /* 0x00007c0e01007387 */ /* 0x000fe80000100800 */
[----:B------:R-:W-:Y:S04]  /*b62b0*/  STL [R1+0xd4], R4 ;  /* 0x0000d40401007387 */ /* 0x000fe80000100800 */
[----:B------:R-:W3:Y:S04]  /*b62c0*/  LDL.LU R20, [R1+0x310] ;  /* 0x0003100001147983 */ /* 0x000ee80000300800 */
[----:B------:R-:W4:Y:S04]  /*b62d0*/  LDL.LU R22, [R1+0x2d8] ;  /* 0x0002d80001167983 */ /* 0x000f280000300800 */
[----:B------:R-:W4:Y:S01]  /*b62e0*/  LDL.LU R3, [R1+0x2d0] ;  /* 0x0002d00001037983 */ /* 0x000f220000300800 */
[----:B------:R-:W-:-:S05]  /*b62f0*/  LOP3.LUT R15, R5, 0xffff, RZ, 0xc0, !PT ;  /* 0x0000ffff050f7812 */ /* 0x000fca00078ec0ff */
[----:B------:R-:W-:Y:S01]  /*b6300*/  STL [R1+0xa8], R15 ;  /* 0x0000a80f01007387 */ /* 0x000fe20000100800 */
[----:B------:R-:W-:Y:S02]  /*b6310*/  LOP3.LUT R0, R0, 0xffff, RZ, 0xc0, !PT ;  /* 0x0000ffff00007812 */ /* 0x000fe400078ec0ff */
[----:B------:R-:W-:Y:S02]  /*b6320*/  LOP3.LUT R2, R2, 0xffff, RZ, 0xc0, !PT ;  /* 0x0000ffff02027812 */ /* 0x000fe400078ec0ff */
[----:B------:R-:W-:Y:S02]  /*b6330*/  LOP3.LUT R5, R23, 0xffff, RZ, 0xc0, !PT ;  /* 0x0000ffff17057812 */ /* 0x000fe400078ec0ff */
[----:B-1----:R-:W-:Y:S01]  /*b6340*/  LOP3.LUT R13, R26, 0xffff, RZ, 0xc0, !PT ;  /* 0x0000ffff1a0d7812 */ /* 0x002fe200078ec0ff */
[----:B------:R-:W4:Y:S04]  /*b6350*/  LDL.LU R23, [R1+0x2b4] ;  /* 0x0002b40001177983 */ /* 0x000f280000300800 */
[----:B------:R-:W-:Y:S01]  /*b6360*/  STL [R1+0x4c], R0 ;  /* 0x00004c0001007387 */ /* 0x000fe20000100800 */
[----:B------:R-:W-:-:S03]  /*b6370*/  LOP3.LUT R16, R27, 0xffff, RZ, 0xc0, !PT ;  /* 0x0000ffff1b107812 */ /* 0x000fc600078ec0ff */
[----:B------:R1:W-:Y:S04]  /*b6380*/  STL [R1+0x34], R5 ;  /* 0x0000340501007387 */ /* 0x0003e80000100800 */
[----:B------:R-:W-:Y:S01]  /*b6390*/  STL [R1+0x10], R2 ;  /* 0x0000100201007387 */ /* 0x000fe20000100800 */
[----:B------:R-:W-:-:S03]  /*b63a0*/  LOP3.LUT R17, R29, 0xffff, RZ, 0xc0, !PT ;  /* 0x0000ffff1d117812 */ /* 0x000fc600078ec0ff */
[----:B------:R-:W-:Y:S04]  /*b63b0*/  STL [R1+0x4], R13 ;  /* 0x0000040d01007387 */ /* 0x000fe80000100800 */
[----:B------:R-:W4:Y:S01]  /*b63c0*/  LDL.LU R29, [R1+0x2ac] ;  /* 0x0002ac00011d7983 */ /* 0x000f220000300800 */
[----:B0-----:R-:W-:-:S03]  /*b63d0*/  PRMT R12, R5, 0x3340, R1 ;  /* 0x00003340050c7816 */ /* 0x001fc60000000001 */
[----:B------:R0:W-:Y:S04]  /*b63e0*/  STL [R1+0x44], R16 ;  /* 0x0000441001007387 */ /* 0x0001e80000100800 */
[----:B-1----:R-:W4:Y:S04]  /*b63f0*/  LDL.LU R5, [R1+0x264] ;  /* 0x0002640001057983 */ /* 0x002f280000300800 */
[----:B------:R1:W-:Y:S04]  /*b6400*/  STL [R1+0xc], R17 ;  /* 0x00000c1101007387 */ /* 0x0003e80000100800 */
[----:B------:R-:W4:Y:S04]  /*b6410*/  LDL.LU R27, [R1+0x258] ;  /* 0x00025800011b7983 */ /* 0x000f280000300800 */
[----:B------:R-:W4:Y:S04]  /*b6420*/  LDL.LU R25, [R1+0x1f0] ;  /* 0x0001f00001197983 */ /* 0x000f280000300800 */
[----:B------:R-:W4:Y:S01]  /*b6430*/  LDL.LU R26, [R1+0x1f4] ;  /* 0x0001f400011a7983 */ /* 0x000f220000300800 */
[----:B0-----:R-:W-:-:S03]  /*b6440*/  PRMT R16, R0, 0x3340, R16 ;  /* 0x0000334000107816 */ /* 0x001fc60000000010 */
[----:B------:R-:W4:Y:S01]  /*b6450*/  LDL.LU R0, [R1+0x234] ;  /* 0x0002340001007983 */ /* 0x000f220000300800 */
[----:B-1----:R-:W-:-:S03]  /*b6460*/  PRMT R17, R2, 0x3340, R17 ;  /* 0x0000334002117816 */ /* 0x002fc60000000011 */
[----:B------:R-:W4:Y:S01]  /*b6470*/  LDL.LU R2, [R1+0x23c] ;  /* 0x00023c0001027983 */ /* 0x000f220000300800 */
[--C-:B------:R-:W-:Y:S02]  /*b6480*/  PRMT R13, R13, 0x3340, R1.reuse ;  /* 0x000033400d0d7816 */ /* 0x100fe40000000001 */
[----:B------:R-:W-:Y:S02]  /*b6490*/  PRMT R12, R16, 0x5410, R12 ;  /* 0x00005410100c7816 */ /* 0x000fe4000000000c */
[--C-:B------:R-:W-:Y:S02]  /*b64a0*/  PRMT R14, R14, 0x3340, R1.reuse ;  /* 0x000033400e0e7816 */ /* 0x100fe40000000001 */
[----:B------:R-:W-:Y:S02]  /*b64b0*/  PRMT R18, R18, 0x3340, R24 ;  /* 0x0000334012127816 */ /* 0x000fe40000000018 */
[----:B------:R-:W-:Y:S02]  /*b64c0*/  PRMT R15, R15, 0x3340, R1 ;  /* 0x000033400f0f7816 */ /* 0x000fe40000000001 */
[----:B------:R-:W-:Y:S01]  /*b64d0*/  PRMT R19, R19, 0x3340, R4 ;  /* 0x0000334013137816 */ /* 0x000fe20000000004 */
[----:B------:R-:W4:Y:S04]  /*b64e0*/  LDL.LU R24, [R1+0x4f74] ;  /* 0x004f740001187983 */ /* 0x000f280000300800 */
[----:B------:R-:W4:Y:S01]  /*b64f0*/  LDL.LU R4, [R1+0x4f70] ;  /* 0x004f700001047983 */ /* 0x000f220000300800 */
[----:B------:R-:W-:-:S02]  /*b6500*/  PRMT R16, R17, 0x5410, R13 ;  /* 0x0000541011107816 */ /* 0x000fc4000000000d */
[----:B------:R-:W-:Y:S01]  /*b6510*/  PRMT R13, R18, 0x5410, R14 ;  /* 0x00005410120d7816 */ /* 0x000fe2000000000e */
[----:B------:R0:W-:Y:S04]  /*b6520*/  STL [R1+0x3e0], R12 ;  /* 0x0003e00c01007387 */ /* 0x0001e80000100800 */
[----:B------:R1:W-:Y:S04]  /*b6530*/  STL [R1+0x3dc], R16 ;  /* 0x0003dc1001007387 */ /* 0x0003e80000100800 */
[----:B------:R-:W-:Y:S01]  /*b6540*/  STL [R1+0x3bc], R13 ;  /* 0x0003bc0d01007387 */ /* 0x000fe20000100800 */
[----:B0-----:R-:W-:-:S05]  /*b6550*/  PRMT R12, R19, 0x5410, R15 ;  /* 0x00005410130c7816 */ /* 0x001fca000000000f */
[----:B------:R0:W-:Y:S01]  /*b6560*/  STL [R1+0x3b8], R12 ;  /* 0x0003b80c01007387 */ /* 0x0001e20000100800 */
[----:B--2---:R-:W-:-:S05]  /*b6570*/  LOP3.LUT R19, R21, 0xffff, RZ, 0xc0, !PT ;  /* 0x0000ffff15137812 */ /* 0x004fca00078ec0ff */
[----:B------:R-:W-:Y:S01]  /*b6580*/  STL [R1+0x268], R19 ;  /* 0x0002681301007387 */ /* 0x000fe20000100800 */
[----:B---3--:R-:W-:Y:S02]  /*b6590*/  LOP3.LUT R18, R20, 0xffff, RZ, 0xc0, !PT ;  /* 0x0000ffff14127812 */ /* 0x008fe400078ec0ff */
[----:B----4-:R-:W-:Y:S02]  /*b65a0*/  LOP3.LUT R17, R22, 0xffff, RZ, 0xc0, !PT ;  /* 0x0000ffff16117812 */ /* 0x010fe400078ec0ff */
[----:B-1----:R-:W-:Y:S01]  /*b65b0*/  LOP3.LUT R16, R3, 0xffff, RZ, 0xc0, !PT ;  /* 0x0000ffff03107812 */ /* 0x002fe200078ec0ff */
[----:B------:R-:W-:Y:S04]  /*b65c0*/  STL [R1+0x25c], R18 ;  /* 0x00025c1201007387 */ /* 0x000fe80000100800 */
[----:B------:R-:W-:Y:S04]  /*b65d0*/  STL [R1+0x208], R17 ;  /* 0x0002081101007387 */ /* 0x000fe80000100800 */
[----:B------:R1:W-:Y:S04]  /*b65e0*/  STL [R1+0x80], R16 ;  /* 0x0000801001007387 */ /* 0x0003e80000100800 */
[----:B------:R-:W2:Y:S01]  /*b65f0*/  LDL.LU R21, [R1+0x2f0] ;  /* 0x0002f00001157983 */ /* 0x000ea20000300800 */
[----:B------:R-:W-:-:S03]  /*b6600*/  LOP3.LUT R22, R23, 0xffff, RZ, 0xc0, !PT ;  /* 0x0000ffff17167812 */ /* 0x000fc600078ec0ff */
[----:B------:R-:W3:Y:S04]  /*b6610*/  LDL.LU R23, [R1+0x284] ;  /* 0x0002840001177983 */ /* 0x000ee80000300800 */
[----:B------:R-:W4:Y:S04]  /*b6620*/  LDL.LU R3, [R1+0x278] ;  /* 0x0002780001037983 */ /* 0x000f280000300800 */
[----:B------:R-:W-:Y:S04]  /*b6630*/  STL [R1+0x254], R22 ;  /* 0x0002541601007387 */ /* 0x000fe80000100800 */
[----:B------:R-:W2:Y:S01]  /*b6640*/  LDL.LU R20, [R1+0x218] ;  /* 0x0002180001147983 */ /* 0x000ea20000300800 */
[----:B------:R-:W-:-:S02]  /*b6650*/  LOP3.LUT R29, R29, 0xffff, RZ, 0xc0, !PT ;  /* 0x0000ffff1d1d7812 */ /* 0x000fc400078ec0ff */
[----:B------:R-:W-:Y:S02]  /*b6660*/  LOP3.LUT R5, R5, 0xffff, RZ, 0xc0, !PT ;  /* 0x0000ffff05057812 */ /* 0x000fe400078ec0ff */
[----:B------:R-:W-:Y:S02]  /*b6670*/  LOP3.LUT R27, R27, 0xffff, RZ, 0xc0, !PT ;  /* 0x0000ffff1b1b7812 */ /* 0x000fe400078ec0ff */
[----:B0-----:R-:W-:Y:S01]  /*b6680*/  LOP3.LUT R12, R25, 0xffff, RZ, 0xc0, !PT ;  /* 0x0000ffff190c7812 */ /* 0x001fe200078ec0ff */
[----:B------:R-:W-:Y:S01]  /*b6690*/  STL [R1+0x238], R29 ;  /* 0x0002381d01007387 */ /* 0x000fe20000100800 */
[----:B------:R-:W-:-:S03]  /*b66a0*/  LOP3.LUT R13, R26, 0xffff, RZ, 0xc0, !PT ;  /* 0x0000ffff1a0d7812 */ /* 0x000fc600078ec0ff */
[----:B------:R-:W-:Y:S04]  /*b66b0*/  STL [R1+0x200], R5 ;  /* 0x0002000501007387 */ /* 0x000fe80000100800 */
[----:B------:R-:W-:Y:S01]  /*b66c0*/  STL [R1+0x84], R27 ;  /* 0x0000841b01007387 */ /* 0x000fe20000100800 */
[----:B------:R-:W-:-:S03]  /*b66d0*/  LOP3.LUT R0, R0, 0xffff, RZ, 0xc0, !PT ;  /* 0x0000ffff00007812 */ /* 0x000fc600078ec0ff */
[----:B------:R0:W-:Y:S04]  /*b66e0*/  STL [R1+0x370], R12 ;  /* 0x0003700c01007387 */ /* 0x0001e80000100800 */
[----:B------:R-:W2:Y:S04]  /*b66f0*/  LDL.LU R25, [R1+0x154] ;  /* 0x0001540001197983 */ /* 0x000ea80000300800 */
[----:B------:R-:W-:Y:S04]  /*b6700*/  STL [R1+0xe0], R13 ;  /* 0x0000e00d01007387 */ /* 0x000fe80000100800 */
[----:B------:R-:W2:Y:S01]  /*b6710*/  LDL.LU R26, [R1+0x150] ;  /* 0x00015000011a7983 */ /* 0x000ea20000300800 */
[----:B------:R-:W-:-:S03]  /*b6720*/  LOP3.LUT R15, R2, 0xffff, RZ, 0xc0, !PT ;  /* 0x0000ffff020f7812 */ /* 0x000fc600078ec0ff */
[----:B------:R0:W-:Y:S04]  /*b6730*/  STL [R1+0x27c], R0 ;  /* 0x00027c0001007387 */ /* 0x0001e80000100800 */
[----:B------:R-:W2:Y:S01]  /*b6740*/  LDL.LU R2, [R1+0xc8] ;  /* 0x0000c80001027983 */ /* 0x000ea20000300800 */
[----:B------:R-:W-:Y:S02]  /*b6750*/  PRMT R14, R0, 0x3340, R1 ;  /* 0x00003340000e7816 */ /* 0x000fe40000000001 */
[----:B-1----:R-:W-:Y:S01]  /*b6760*/  PRMT R16, R16, 0x3340, R27 ;  /* 0x0000334010107816 */ /* 0x002fe2000000001b */
[----:B------:R-:W-:Y:S01]  /*b6770*/  STL [R1+0x230], R15 ;  /* 0x0002300f01007387 */ /* 0x000fe20000100800 */
[----:B0-----:R-:W-:Y:S02]  /*b6780*/  PRMT R12, R12, 0x3340, R1 ;  /* 0x000033400c0c7816 */ /* 0x001fe40000000001 */
[----:B------:R-:W-:-:S02]  /*b6790*/  PRMT R17, R17, 0x3340, R5 ;  /* 0x0000334011117816 */ /* 0x000fc40000000005 */
[----:B------:R-:W-:Y:S01]  /*b67a0*/  PRMT R18, R18, 0x3340, R29 ;  /* 0x0000334012127816 */ /* 0x000fe2000000001d */
[----:B------:R-:W2:Y:S04]  /*b67b0*/  LDL.LU R0, [R1+0xc4] ;  /* 0x0000c40001007983 */ /* 0x000ea80000300800 */
[----:B------:R-:W2:Y:S04]  /*b67c0*/  LDL.LU R27, [R1+0x60] ;  /* 0x00006000011b7983 */ /* 0x000ea80000300800 */
[----:B------:R-:W2:Y:S04]  /*b67d0*/  LDL.LU R5, [R1+0x4f6c] ;  /* 0x004f6c0001057983 */ /* 0x000ea80000300800 */
[----:B------:R-:W2:Y:S01]  /*b67e0*/  LDL.LU R29, [R1+0x5c] ;  /* 0x00005c00011d7983 */ /* 0x000ea20000300800 */
[----:B------:R-:W-:-:S02]  /*b67f0*/  PRMT R19, R19, 0x3340, R22 ;  /* 0x0000334013137816 */ /* 0x000fc40000000016 */
[----:B------:R-:W-:Y:S01]  /*b6800*/  PRMT R12, R16, 0x5410, R12 ;  /* 0x00005410100c7816 */ /* 0x000fe2000000000c */
[----:B------:R-:W2:Y:S04]  /*b6810*/  LDL.LU R22, [R1+0x4f68] ;  /* 0x004f680001167983 */ /* 0x000ea80000300800 */
[----:B------:R-:W2:Y:S04]  /*b6820*/  LDL.LU R16, [R1+0x2f4] ;  /* 0x0002f40001107983 */ /* 0x000ea80000300800 */
[----:B------:R0:W-:Y:S04]  /*b6830*/  STL [R1+0x3b0], R12 ;  /* 0x0003b00c01007387 */ /* 0x0001e80000100800 */
[----:B0-----:R-:W2:Y:S01]  /*b6840*/  LDL.LU R12, [R1+0x214] ;  /* 0x00021400010c7983 */ /* 0x001ea20000300800 */
[----:B------:R-:W-:-:S02]  /*b6850*/  PRMT R13, R13, 0x3340, R1 ;  /* 0x000033400d0d7816 */ /* 0x000fc40000000001 */
[----:B------:R-:W-:Y:S02]  /*b6860*/  PRMT R15, R15, 0x3340, R1 ;  /* 0x000033400f0f7816 */ /* 0x000fe40000000001 */
[----:B------:R-:W-:Y:S02]  /*b6870*/  PRMT R17, R17, 0x5410, R13 ;  /* 0x0000541011117816 */ /* 0x000fe4000000000d */
[----:B------:R-:W-:Y:S02]  /*b6880*/  PRMT R14, R18, 0x5410, R14 ;  /* 0x00005410120e7816 */ /* 0x000fe4000000000e */
[----:B------:R-:W-:Y:S01]  /*b6890*/  PRMT R13, R19, 0x5410, R15 ;  /* 0x00005410130d7816 */ /* 0x000fe2000000000f */
[----:B------:R-:W-:Y:S04]  /*b68a0*/  STL [R1+0x3ac], R17 ;  /* 0x0003ac1101007387 */ /* 0x000fe80000100800 */
[----:B------:R-:W-:Y:S04]  /*b68b0*/  STL [R1+0x368], R14 ;  /* 0x0003680e01007387 */ /* 0x000fe80000100800 */
[----:B------:R2:W-:Y:S01]  /*b68c0*/  STL [R1+0x364], R13 ;  /* 0x0003640d01007387 */ /* 0x0005e20000100800 */
[----:B---3--:R-:W-:-:S02]  /*b68d0*/  LOP3.LUT R23, R23, 0xffff, RZ, 0xc0, !PT ;  /* 0x0000ffff17177812 */ /* 0x008fc400078ec0ff */
[----:B----4-:R-:W-:Y:S02]  /*b68e0*/  LOP3.LUT R3, R3, 0xffff, RZ, 0xc0, !PT ;  /* 0x0000ffff03037812 */ /* 0x010fe400078ec0ff */
[----:B--2---:R-:W-:Y:S02]  /*b68f0*/  LOP3.LUT R13, R20, 0xffff, RZ, 0xc0, !PT ;  /* 0x0000ffff140d7812 */ /* 0x004fe400078ec0ff */
[----:B------:R-:W-:Y:S02]  /*b6900*/  LOP3.LUT R18, R25, 0xffff, RZ, 0xc0, !PT ;  /* 0x0000ffff19127812 */ /* 0x000fe400078ec0ff */
[----:B------:R-:W-:Y:S02]  /*b6910*/  LOP3.LUT R19, R26, 0xffff, RZ, 0xc0, !PT ;  /* 0x0000ffff1a137812 */ /* 0x000fe400078ec0ff */
[----:B------:R-:W-:Y:S02]  /*b6920*/  LOP3.LUT R2, R2, 0xffff, RZ, 0xc0, !PT ;  /* 0x0000ffff02027812 */ /* 0x000fe400078ec0ff */
[----:B------:R-:W-:-:S02]  /*b6930*/  LOP3.LUT R17, R16, 0xffff, RZ, 0xc0, !PT ;  /* 0x0000ffff10117812 */ /* 0x000fc400078ec0ff */
[----:B------:R-:W-:-:S03]  /*b6940*/  LOP3.LUT R16, R21, 0xffff, RZ, 0xc0, !PT ;  /* 0x0000ffff15107812 */ /* 0x000fc600078ec0ff */
[----:B------:R-:W-:Y:S04]  /*b6950*/  STL [R1+0x224], R17 ;  /* 0x0002241101007387 */ /* 0x000fe80000100800 */
[----:B------:R0:W-:Y:S04]  /*b6960*/  STL [R1+0x2d8], R16 ;  /* 0x0002d81001007387 */ /* 0x0001e80000100800 */
[----:B------:R-:W-:Y:S04]  /*b6970*/  STL [R1+0x2d0], R3 ;  /* 0x0002d00301007387 */ /* 0x000fe80000100800 */
[----:B------:R-:W-:Y:S04]  /*b6980*/  STL [R1+0x21c], R23 ;  /* 0x00021c1701007387 */ /* 0x000fe80000100800 */
[----:B------:R-:W2:Y:S04]  /*b6990*/  LDL.LU R20, [R1+0x2f8] ;  /* 0x0002f80001147983 */ /* 0x000ea80000300800 */
[----:B------:R-:W-:Y:S04]  /*b69a0*/  STL [R1+0x278], R13 ;  /* 0x0002780d01007387 */ /* 0x000fe80000100800 */
[----:B------:R-:W3:Y:S01]  /*b69b0*/  LDL.LU R21, [R1+0x210] ;  /* 0x0002100001157983 */ /* 0x000ee20000300800 */
[----:B------:R-:W-:-:S02]  /*b69c0*/  LOP3.LUT R12, R12, 0xffff, RZ, 0xc0, !PT ;  /* 0x0000ffff0c0c7812 */ /* 0x000fc400078ec0ff */
[----:B------:R-:W-:Y:S02]  /*b69d0*/  LOP3.LUT R0, R0, 0xffff, RZ, 0xc0, !PT ;  /* 0x0000ffff00007812 */ /* 0x000fe400078ec0ff */
[----:B------:R-:W-:Y:S01]  /*b69e0*/  LOP3.LUT R14, R27, 0xffff, RZ, 0xc0, !PT ;  /* 0x0000ffff1b0e7812 */ /* 0x000fe200078ec0ff */
[----:B------:R1:W-:Y:S04]  /*b69f0*/  STL [R1+0x2b4], R12 ;  /* 0x0002b40c01007387 */ /* 0x0003e80000100800 */
[----:B------:R-:W4:Y:S04]  /*b6a00*/  LDL.LU R25, [R1+0x118] ;  /* 0x0001180001197983 */ /* 0x000f280000300800 */
[----:B------:R0:W-:Y:S04]  /*b6a10*/  STL [R1+0x1f4], R18 ;  /* 0x0001f41201007387 */ /* 0x0001e80000100800 */
[----:B------:R-:W-:Y:S04]  /*b6a20*/  STL [R1+0x1f0], R2 ;  /* 0x0001f00201007387 */ /* 0x000fe80000100800 */
[----:B------:R0:W-:Y:S01]  /*b6a30*/  STL [R1+0x264], R19 ;  /* 0x0002641301007387 */ /* 0x0001e20000100800 */
[----:B------:R-:W-:-:S03]  /*b6a40*/  LOP3.LUT R15, R29, 0xffff, RZ, 0xc0, !PT ;  /* 0x0000ffff1d0f7812 */ /* 0x000fc600078ec0ff */
[----:B------:R-:W4:Y:S04]  /*b6a50*/  LDL.LU R27, [R1+0xb0] ;  /* 0x0000b000011b7983 */ /* 0x000f280000300800 */
[----:B------:R1:W-:Y:S04]  /*b6a60*/  STL [R1+0x258], R0 ;  /* 0x0002580001007387 */ /* 0x0003e80000100800 */
[----:B------:R1:W-:Y:S01]  /*b6a70*/  STL [R1+0x60], R14 ;  /* 0x0000600e01007387 */ /* 0x0003e20000100800 */
[----:B0-----:R-:W-:Y:S02]  /*b6a80*/  PRMT R16, R16, 0x3340, R3 ;  /* 0x0000334010107816 */ /* 0x001fe40000000003 */
[--C-:B-1----:R-:W-:Y:S01]  /*b6a90*/  PRMT R12, R12, 0x3340, R1.reuse ;  /* 0x000033400c0c7816 */ /* 0x102fe20000000001 */
[----:B------:R-:W4:Y:S04]  /*b6aa0*/  LDL.LU R29, [R1+0xac] ;  /* 0x0000ac00011d7983 */ /* 0x000f280000300800 */
[----:B------:R-:W-:Y:S01]  /*b6ab0*/  STL [R1+0x218], R15 ;  /* 0x0002180f01007387 */ /* 0x000fe20000100800 */
[----:B------:R-:W-:-:S03]  /*b6ac0*/  PRMT R13, R13, 0x3340, R1 ;  /* 0x000033400d0d7816 */ /* 0x000fc60000000001 */
[----:B------:R-:W4:Y:S01]  /*b6ad0*/  LDL.LU R26, [R1] ;  /* 0x00000000011a7983 */ /* 0x000f220000300800 */
[----:B------:R-:W-:-:S03]  /*b6ae0*/  PRMT R17, R17, 0x3340, R23 ;  /* 0x0000334011117816 */ /* 0x000fc60000000017 */
[----:B------:R-:W4:Y:S01]  /*b6af0*/  LDL.LU R3, [R1+0x4f64] ;  /* 0x004f640001037983 */ /* 0x000f220000300800 */
[----:B------:R-:W-:-:S03]  /*b6b00*/  PRMT R12, R16, 0x5410, R12 ;  /* 0x00005410100c7816 */ /* 0x000fc6000000000c */
[----:B------:R-:W4:Y:S01]  /*b6b10*/  LDL.LU R23, [R1+0x9c] ;  /* 0x00009c0001177983 */ /* 0x000f220000300800 */
[----:B------:R-:W-:Y:S02]  /*b6b20*/  PRMT R18, R18, 0x3340, R2 ;  /* 0x0000334012127816 */ /* 0x000fe40000000002 */
[----:B------:R-:W-:Y:S01]  /*b6b30*/  PRMT R19, R19, 0x3340, R0 ;  /* 0x0000334013137816 */ /* 0x000fe20000000000 */
[----:B------:R-:W4:Y:S04]  /*b6b40*/  LDL.LU R2, [R1+0x4f60] ;  /* 0x004f600001027983 */ /* 0x000f280000300800 */
[----:B------:R-:W4:Y:S01]  /*b6b50*/  LDL.LU R0, [R1+0x4f5c] ;  /* 0x004f5c0001007983 */ /* 0x000f220000300800 */
[----:B------:R-:W-:Y:S02]  /*b6b60*/  PRMT R13, R17, 0x5410, R13 ;  /* 0x00005410110d7816 */ /* 0x000fe4000000000d */
[----:B------:R-:W-:Y:S01]  /*b6b70*/  PRMT R14, R14, 0x3340, R1 ;  /* 0x000033400e0e7816 */ /* 0x000fe20000000001 */
[----:B------:R-:W4:Y:S04]  /*b6b80*/  LDL.LU R16, [R1+0x12c] ;  /* 0x00012c0001107983 */ /* 0x000f280000300800 */
[----:B------:R0:W-:Y:S01]  /*b6b90*/  STL [R1+0x350], R12 ;  /* 0x0003500c01007387 */ /* 0x0001e20000100800 */
[----:B------:R-:W-:-:S03]  /*b6ba0*/  PRMT R18, R18, 0x5410, R14 ;  /* 0x0000541012127816 */ /* 0x000fc6000000000e */
[----:B0-----:R-:W4:Y:S04]  /*b6bb0*/  LDL.LU R12, [R1+0x18] ;  /* 0x00001800010c7983 */ /* 0x001f280000300800 */
[----:B------:R-:W4:Y:S04]  /*b6bc0*/  LDL.LU R17, [R1+0x128] ;  /* 0x0001280001117983 */ /* 0x000f280000300800 */
[----:B------:R0:W-:Y:S04]  /*b6bd0*/  STL [R1+0x348], R13 ;  /* 0x0003480d01007387 */ /* 0x0001e80000100800 */
[----:B0-----:R-:W4:Y:S04]  /*b6be0*/  LDL.LU R13, [R1+0x14] ;  /* 0x00001400010d7983 */ /* 0x001f280000300800 */
[----:B------:R-:W4:Y:S01]  /*b6bf0*/  LDL.LU R14, [R1+0x274] ;  /* 0x00027400010e7983 */ /* 0x000f220000300800 */
[----:B------:R-:W-:-:S04]  /*b6c00*/  PRMT R15, R15, 0x3340, R1 ;  /* 0x000033400f0f7816 */ /* 0x000fc80000000001 */
[----:B------:R-:W-:Y:S01]  /*b6c10*/  PRMT R15, R19, 0x5410, R15 ;  /* 0x00005410130f7816 */ /* 0x000fe2000000000f */
[----:B------:R-:W-:Y:S04]  /*b6c20*/  STL [R1+0x358], R18 ;  /* 0x0003581201007387 */ /* 0x000fe80000100800 */
[----:B------:R3:W-:Y:S01]  /*b6c30*/  STL [R1+0x354], R15 ;  /* 0x0003540f01007387 */ /* 0x0007e20000100800 */
[----:B--2---:R-:W-:Y:S02]  /*b6c40*/  LOP3.LUT R20, R20, 0xffff, RZ, 0xc0, !PT ;  /* 0x0000ffff14147812 */ /* 0x004fe400078ec0ff */
[----:B---3--:R-:W-:Y:S02]  /*b6c50*/  LOP3.LUT R15, R21, 0xffff, RZ, 0xc0, !PT ;  /* 0x0000ffff150f7812 */ /* 0x008fe400078ec0ff */
[----:B------:R-:W2:Y:S04]  /*b6c60*/  LDL.LU R21, [R1+0x270] ;  /* 0x0002700001157983 */ /* 0x000ea80000300800 */
[----:B------:R-:W-:Y:S01]  /*b6c70*/  STL [R1+0x340], R20 ;  /* 0x0003401401007387 */ /* 0x000fe20000100800 */
[----:B----4-:R-:W-:-:S02]  /*b6c80*/  LOP3.LUT R18, R25, 0xffff, RZ, 0xc0, !PT ;  /* 0x0000ffff19127812 */ /* 0x010fc400078ec0ff */
[----:B------:R-:W-:Y:S02]  /*b6c90*/  LOP3.LUT R27, R27, 0xffff, RZ, 0xc0, !PT ;  /* 0x0000ffff1b1b7812 */ /* 0x000fe400078ec0ff */
[----:B------:R-:W-:Y:S02]  /*b6ca0*/  LOP3.LUT R29, R29, 0xffff, RZ, 0xc0, !PT ;  /* 0x0000ffff1d1d7812 */ /* 0x000fe400078ec0ff */
[----:B------:R-:W-:Y:S02]  /*b6cb0*/  LOP3.LUT R16, R16, 0xffff, RZ, 0xc0, !PT ;  /* 0x0000ffff10107812 */ /* 0x000fe400078ec0ff */
[----:B------:R-:W-:Y:S02]  /*b6cc0*/  LOP3.LUT R23, R23, 0xffff, RZ, 0xc0, !PT ;  /* 0x0000ffff17177812 */ /* 0x000fe400078ec0ff */
[----:B------:R-:W-:Y:S02]  /*b6cd0*/  LOP3.LUT R17, R17, 0xffff, RZ, 0xc0, !PT ;  /* 0x0000ffff11117812 */ /* 0x000fe400078ec0ff */
[----:B------:R-:W-:-:S02]  /*b6ce0*/  LOP3.LUT R12, R12, 0xffff, RZ, 0xc0, !PT ;  /* 0x0000ffff0c0c7812 */ /* 0x000fc400078ec0ff */
[----:B------:R-:W-:-:S05]  /*b6cf0*/  LOP3.LUT R19, R14, 0xffff, RZ, 0xc0, !PT ;  /* 0x0000ffff0e137812 */ /* 0x000fca00078ec0ff */
[----:B------:R-:W-:Y:S04]  /*b6d00*/  STL [R1+0x314], R19 ;  /* 0x0003141301007387 */ /* 0x000fe80000100800 */
[----:B------:R-:W-:Y:S04]  /*b6d10*/  STL [R1+0x310], R15 ;  /* 0x0003100f01007387 */ /* 0x000fe80000100800 */
[----:B------:R-:W3:Y:S04]  /*b6d20*/  LDL.LU R25, [R1+0x98] ;  /* 0x0000980001197983 */ /* 0x000ee80000300800 */
[----:B------:R0:W-:Y:S04]  /*b6d30*/  STL [R1+0x234], R16 ;  /* 0x0002341001007387 */ /* 0x0001e80000100800 */
[----:B------:R-:W-:Y:S04]  /*b6d40*/  STL [R1+0x23c], R17 ;  /* 0x00023c1101007387 */ /* 0x000fe80000100800 */
[----:B------:R-:W-:Y:S01]  /*b6d50*/  STL [R1+0x2ac], R18 ;  /* 0x0002ac1201007387 */ /* 0x000fe20000100800 */
[----:B------:R-:W-:-:S03]  /*b6d60*/  LOP3.LUT R13, R13, 0xffff, RZ, 0xc0, !PT ;  /* 0x0000ffff0d0d7812 */ /* 0x000fc600078ec0ff */
[----:B------:R1:W-:Y:S01]  /*b6d70*/  STL [R1+0x210], R27 ;  /* 0x0002101b01007387 */ /* 0x0003e20000100800 */
[----:B------:R-:W-:-:S03]  /*b6d80*/  LOP3.LUT R14, R26, 0xffff, RZ, 0xc0, !PT ;  /* 0x0000ffff1a0e7812 */ /* 0x000fc600078ec0ff */
[----:B------:R-:W-:Y:S04]  /*b6d90*/  STL [R1+0x214], R29 ;  /* 0x0002141d01007387 */ /* 0x000fe80000100800 */
[----:B------:R4:W-:Y:S04]  /*b6da0*/  STL [R1+0x18], R12 ;  /* 0x0000180c01007387 */ /* 0x0009e80000100800 */
[----:B------:R-:W3:Y:S04]  /*b6db0*/  LDL.LU R26, [R1+0xd0] ;  /* 0x0000d000011a7983 */ /* 0x000ee80000300800 */
[----:B------:R1:W-:Y:S01]  /*b6dc0*/  STL [R1+0x280], R13 ;  /* 0x0002800d01007387 */ /* 0x0003e20000100800 */
[----:B0-----:R-:W-:-:S03]  /*b6dd0*/  PRMT R16, R16, 0x3340, R27 ;  /* 0x0000334010107816 */ /* 0x001fc6000000001b */
[----:B------:R-:W-:Y:S04]  /*b6de0*/  STL [R1+0x274], R14 ;  /* 0x0002740e01007387 */ /* 0x000fe80000100800 */
[----:B------:R0:W-:Y:S01]  /*b6df0*/  STL [R1+0x284], R23 ;  /* 0x0002841701007387 */ /* 0x0001e20000100800 */
[----:B------:R-:W-:-:S03]  /*b6e00*/  PRMT R19, R20, 0x3340, R19 ;  /* 0x0000334014137816 */ /* 0x000fc60000000013 */
[----:B-1----:R-:W3:Y:S01]  /*b6e10*/  LDL.LU R27, [R1+0x4f58] ;  /* 0x004f5800011b7983 */ /* 0x002ee20000300800 */
[----:B----4-:R-:W-:Y:S02]  /*b6e20*/  PRMT R12, R12, 0x3340, R1 ;  /* 0x000033400c0c7816 */ /* 0x010fe40000000001 */
[----:B------:R-:W-:Y:S02]  /*b6e30*/  PRMT R17, R17, 0x3340, R29 ;  /* 0x0000334011117816 */ /* 0x000fe4000000001d */
[----:B------:R-:W-:Y:S01]  /*b6e40*/  PRMT R18, R18, 0x3340, R23 ;  /* 0x0000334012127816 */ /* 0x000fe20000000017 */
[----:B------:R-:W4:Y:S01]  /*b6e50*/  LDL.LU R29, [R1+0x4f54] ;  /* 0x004f5400011d7983 */ /* 0x000f220000300800 */
[----:B------:R-:W-:Y:S02]  /*b6e60*/  PRMT R20, R16, 0x5410, R12 ;  /* 0x0000541010147816 */ /* 0x000fe4000000000c */
[--C-:B------:R-:W-:Y:S01]  /*b6e70*/  PRMT R13, R13, 0x3340, R1.reuse ;  /* 0x000033400d0d7816 */ /* 0x100fe20000000001 */
[----:B0-----:R-:W4:Y:S04]  /*b6e80*/  LDL.LU R23, [R1+0x4f50] ;  /* 0x004f500001177983 */ /* 0x001f280000300800 */
[----:B------:R-:W4:Y:S04]  /*b6e90*/  LDL.LU R16, [R1+0x114] ;  /* 0x0001140001107983 */ /* 0x000f280000300800 */
[----:B------:R-:W4:Y:S04]  /*b6ea0*/  LDL.LU R12, [R1+0xd8] ;  /* 0x0000d800010c7983 */ /* 0x000f280000300800 */
[----:B------:R0:W-:Y:S01]  /*b6eb0*/  STL [R1+0x2f8], R20 ;  /* 0x0002f81401007387 */ /* 0x0001e20000100800 */
[----:B------:R-:W-:-:S04]  /*b6ec0*/  PRMT R14, R14, 0x3340, R1 ;  /* 0x000033400e0e7816 */ /* 0x000fc80000000001 */
[----:B------:R-:W-:Y:S02]  /*b6ed0*/  PRMT R18, R18, 0x5410, R14 ;  /* 0x0000541012127816 */ /* 0x000fe4000000000e */
[----:B0-----:R-:W-:Y:S02]  /*b6ee0*/  PRMT R20, R17, 0x5410, R13 ;  /* 0x0000541011147816 */ /* 0x001fe4000000000d */
[----:B------:R-:W4:Y:S04]  /*b6ef0*/  LDL.LU R17, [R1+0x2fc] ;  /* 0x0002fc0001117983 */ /* 0x000f280000300800 */
[----:B------:R-:W4:Y:S04]  /*b6f00*/  LDL.LU R13, [R1+0x58] ;  /* 0x00005800010d7983 */ /* 0x000f280000300800 */
[----:B------:R0:W-:Y:S04]  /*b6f10*/  STL [R1+0x2f4], R20 ;  /* 0x0002f41401007387 */ /* 0x0001e80000100800 */
[----:B------:R-:W4:Y:S01]  /*b6f20*/  LDL.LU R14, [R1+0x20c] ;  /* 0x00020c00010e7983 */ /* 0x000f220000300800 */
[----:B------:R-:W-:-:S04]  /*b6f30*/  PRMT R15, R15, 0x3340, R1 ;  /* 0x000033400f0f7816 */ /* 0x000fc80000000001 */
[----:B------:R-:W-:Y:S01]  /*b6f40*/  PRMT R15, R19, 0x5410, R15 ;  /* 0x00005410130f7816 */ /* 0x000fe2000000000f */
[----:B0-----:R-:W4:Y:S04]  /*b6f50*/  LDL.LU R20, [R1+0x54] ;  /* 0x0000540001147983 */ /* 0x001f280000300800 */
[----:B------:R4:W-:Y:S04]  /*b6f60*/  STL [R1+0x36c], R18 ;  /* 0x00036c1201007387 */ /* 0x0009e80000100800 */
[----:B------:R-:W4:Y:S04]  /*b6f70*/  LDL.LU R19, [R1+0xf8] ;  /* 0x0000f80001137983 */ /* 0x000f280000300800 */
[----:B------:R0:W-:Y:S01]  /*b6f80*/  STL [R1+0x38c], R15 ;  /* 0x00038c0f01007387 */ /* 0x0001e20000100800 */
[----:B--2---:R-:W-:-:S02]  /*b6f90*/  LOP3.LUT R21, R21, 0xffff, RZ, 0xc0, !PT ;  /* 0x0000ffff15157812 */ /* 0x004fc400078ec0ff */
[----:B---3--:R-:W-:Y:S02]  /*b6fa0*/  LOP3.LUT R25, R25, 0xffff, RZ, 0xc0, !PT ;  /* 0x0000ffff19197812 */ /* 0x008fe400078ec0ff */
[----:B----4-:R-:W-:Y:S02]  /*b6fb0*/  LOP3.LUT R18, R16, 0xffff, RZ, 0xc0, !PT ;  /* 0x0000ffff10127812 */ /* 0x010fe400078ec0ff */
[----:B------:R-:W-:Y:S02]  /*b6fc0*/  LOP3.LUT R16, R23, 0xffff, RZ, 0xc0, !PT ;  /* 0x0000ffff17107812 */ /* 0x000fe400078ec0ff */
[----:B------:R-:W-:Y:S02]  /*b6fd0*/  LOP3.LUT R17, R17, 0xffff, RZ, 0xc0, !PT ;  /* 0x0000ffff11117812 */ /* 0x000fe400078ec0ff */
[----:B0-----:R-:W-:-:S03]  /*b6fe0*/  LOP3.LUT R15, R14, 0xffff, RZ, 0xc0, !PT ;  /* 0x0000ffff0e0f7812 */ /* 0x001fc600078ec0ff */
[----:B------:R-:W-:Y:S04]  /*b6ff0*/  STL [R1+0x2f0], R17 ;  /* 0x0002f01101007387 */ /* 0x000fe80000100800 */
[----:B------:R-:W-:Y:S04]  /*b7000*/  STL [R1+0x2e8], R21 ;  /* 0x0002e81501007387 */ /* 0x000fe80000100800 */
[----:B------:R-:W-:Y:S04]  /*b7010*/  STL [R1+0x2e4], R15 ;  /* 0x0002e40f01007387 */ /* 0x000fe80000100800 */
[----:B------:R0:W-:Y:S04]  /*b7020*/  STL [R1+0x270], R18 ;  /* 0x0002701201007387 */ /* 0x0001e80000100800 */
[----:B------:R-:W2:Y:S04]  /*b7030*/  LDL.LU R23, [R1+0x110] ;  /* 0x0001100001177983 */ /* 0x000ea80000300800 */
[----:B------:R-:W-:Y:S04]  /*b7040*/  STL [R1+0x20c], R25 ;  /* 0x00020c1901007387 */ /* 0x000fe80000100800 */
[----:B------:R1:W-:Y:S01]  /*b7050*/  STL [R1], R16 ;  /* 0x0000001001007387 */ /* 0x0003e20000100800 */
[----:B------:R-:W-:-:S02]  /*b7060*/  SHF.R.U32.HI R14, RZ, 0x8, R13 ;  /* 0x00000008ff0e7819 */ /* 0x000fc4000001160d */
[----:B------:R-:W-:Y:S02]  /*b7070*/  SHF.R.U32.HI R13, RZ, 0x8, R12 ;  /* 0x00000008ff0d7819 */ /* 0x000fe4000001160c */
[----:B0-----:R-:W-:Y:S02]  /*b7080*/  PRMT R18, R18, 0x3340, R25 ;  /* 0x0000334012127816 */ /* 0x001fe40000000019 */
[--C-:B-1----:R-:W-:Y:S02]  /*b7090*/  PRMT R16, R16, 0x3340, R1.reuse ;  /* 0x0000334010107816 */ /* 0x102fe40000000001 */
[----:B------:R-:W-:Y:S02]  /*b70a0*/  SHF.R.U32.HI R12, RZ, 0x8, R26 ;  /* 0x00000008ff0c7819 */ /* 0x000fe4000001161a */
[----:B------:R-:W-:Y:S02]  /*b70b0*/  PRMT R15, R15, 0x3340, R1 ;  /* 0x000033400f0f7816 */ /* 0x000fe40000000001 */
[----:B------:R-:W-:-:S02]  /*b70c0*/  PRMT R17, R17, 0x3340, R21 ;  /* 0x0000334011117816 */ /* 0x000fc40000000015 */
[----:B------:R-:W-:Y:S01]  /*b70d0*/  PRMT R18, R18, 0x5410, R16 ;  /* 0x0000541012127816 */ /* 0x000fe20000000010 */
[----:B------:R-:W3:Y:S04]  /*b70e0*/  LDL.LU R25, [R1+0x104] ;  /* 0x0001040001197983 */ /* 0x000ee80000300800 */
[----:B------:R-:W4:Y:S04]  /*b70f0*/  LDL.LU R26, [R1+0x100] ;  /* 0x00010000011a7983 */ /* 0x000f280000300800 */
[----:B------:R-:W3:Y:S04]  /*b7100*/  LDL.LU R21, [R1+0xf4] ;  /* 0x0000f40001157983 */ /* 0x000ee80000300800 */
[----:B------:R-:W3:Y:S04]  /*b7110*/  LDL.LU R16, [R1+0x108] ;  /* 0x0001080001107983 */ /* 0x000ee80000300800 */
[----:B------:R0:W-:Y:S01]  /*b7120*/  STL [R1+0x2fc], R18 ;  /* 0x0002fc1201007387 */ /* 0x0001e20000100800 */
[----:B------:R-:W-:-:S03]  /*b7130*/  PRMT R15, R17, 0x5410, R15 ;  /* 0x00005410110f7816 */ /* 0x000fc6000000000f */
[----:B0-----:R-:W3:Y:S04]  /*b7140*/  LDL.LU R18, [R1+0xfc] ;  /* 0x0000fc0001127983 */ /* 0x001ee80000300800 */
[----:B------:R-:W3:Y:S04]  /*b7150*/  LDL.LU R17, [R1+0xf0] ;  /* 0x0000f00001117983 */ /* 0x000ee80000300800 */
[----:B------:R0:W-:Y:S04]  /*b7160*/  STL [R1+0x3f8], R15 ;  /* 0x0003f80f01007387 */ /* 0x0001e80000100800 */
[----:B0-----:R-:W4:Y:S01]  /*b7170*/  LDL.LU R15, [R1+0x10c] ;  /* 0x00010c00010f7983 */ /* 0x001f220000300800 */
[----:B------:R-:W-:-:S02]  /*b7180*/  LOP3.LUT R14, R14, 0xffff, RZ, 0xc0, !PT ;  /* 0x0000ffff0e0e7812 */ /* 0x000fc400078ec0ff */
[----:B------:R-:W-:Y:S02]  /*b7190*/  LOP3.LUT R13, R13, 0xffff, RZ, 0xc0, !PT ;  /* 0x0000ffff0d0d7812 */ /* 0x000fe400078ec0ff */
[----:B------:R-:W-:Y:S02]  /*b71a0*/  LOP3.LUT R12, R12, 0xffff, RZ, 0xc0, !PT ;  /* 0x0000ffff0c0c7812 */ /* 0x000fe400078ec0ff */
[----:B------:R-:W-:Y:S02]  /*b71b0*/  PRMT R14, R14, 0x3340, R1 ;  /* 0x000033400e0e7816 */ /* 0x000fe40000000001 */
[----:B------:R-:W-:-:S03]  /*b71c0*/  PRMT R12, R13, 0x3340, R12 ;  /* 0x000033400d0c7816 */ /* 0x000fc6000000000c */
[----:B------:R-:W-:Y:S04]  /*b71d0*/  STL [R1+0x160], R14 ;  /* 0x0001600e01007387 */ /* 0x000fe80000100800 */
[----:B------:R2:W-:Y:S01]  /*b71e0*/  STL [R1+0x1d8], R12 ;  /* 0x0001d80c01007387 */ /* 0x0005e20000100800 */
[----:B------:R-:W-:Y:S02]  /*b71f0*/  SHF.R.U32.HI R13, RZ, 0x8, R19 ;  /* 0x00000008ff0d7819 */ /* 0x000fe40000011613 */
[----:B--2---:R-:W-:Y:S02]  /*b7200*/  SHF.R.U32.HI R12, RZ, 0x8, R23 ;  /* 0x00000008ff0c7819 */ /* 0x004fe40000011617 */
[----:B------:R-:W2:Y:S04]  /*b7210*/  LDL.LU R23, [R1+0x148] ;  /* 0x0001480001177983 */ /* 0x000ea80000300800 */
[----:B------:R-:W2:Y:S01]  /*b7220*/  LDL.LU R19, [R1+0x174] ;  /* 0x0001740001137983 */ /* 0x000ea20000300800 */
[----:B---3--:R-:W-:-:S04]  /*b7230*/  SHF.R.U32.HI R17, RZ, 0x8, R17 ;  /* 0x00000008ff117819 */ /* 0x008fc80000011611 */
[----:B------:R-:W-:Y:S02]  /*b7240*/  LOP3.LUT R17, R17, 0xffff, RZ, 0xc0, !PT ;  /* 0x0000ffff11117812 */ /* 0x000fe400078ec0ff */
[----:B----4-:R-:W-:Y:S02]  /*b7250*/  SHF.R.U32.HI R14, RZ, 0x8, R15 ;  /* 0x00000008ff0e7819 */ /* 0x010fe4000001160f */
[----:B------:R-:W-:Y:S02]  /*b7260*/  SHF.R.U32.HI R15, RZ, 0x8, R16 ;  /* 0x00000008ff0f7819 */ /* 0x000fe40000011610 */
[----:B------:R-:W-:Y:S02]  /*b7270*/  PRMT R17, R17, 0x3340, R1 ;  /* 0x0000334011117816 */ /* 0x000fe40000000001 */
[----:B------:R-:W-:Y:S02]  /*b7280*/  SHF.R.U32.HI R16, RZ, 0x8, R20 ;  /* 0x00000008ff107819 */ /* 0x000fe40000011614 */
[----:B------:R-:W-:-:S02]  /*b7290*/  LOP3.LUT R14, R14, 0xffff, RZ, 0xc0, !PT ;  /* 0x0000ffff0e0e7812 */ /* 0x000fc400078ec0ff */
[----:B------:R-:W-:Y:S01]  /*b72a0*/  LOP3.LUT R15, R15, 0xffff, RZ, 0xc0, !PT ;  /* 0x0000ffff0f0f7812 */ /* 0x000fe200078ec0ff */
[----:B------:R-:W3:Y:S04]  /*b72b0*/  LDL.LU R20, [R1+0x178] ;  /* 0x0001780001147983 */ /* 0x000ee80000300800 */
[----:B------:R0:W-:Y:S01]  /*b72c0*/  STL [R1+0x13c], R17 ;  /* 0x00013c1101007387 */ /* 0x0001e20000100800 */
[----:B------:R-:W-:-:S03]  /*b72d0*/  PRMT R14, R14, 0x3340, R15 ;  /* 0x000033400e0e7816 */ /* 0x000fc6000000000f */
[----:B0-----:R-:W4:Y:S04]  /*b72e0*/  LDL.LU R17, [R1+0x1c] ;  /* 0x00001c0001117983 */ /* 0x001f280000300800 */
[----:B------:R-:W2:Y:S01]  /*b72f0*/  LDL.LU R15, [R1+0x20] ;  /* 0x00002000010f7983 */ /* 0x000ea20000300800 */
[----:B------:R-:W-:Y:S02]  /*b7300*/  LOP3.LUT R12, R12, 0xffff, RZ, 0xc0, !PT ;  /* 0x0000ffff0c0c7812 */ /* 0x000fe400078ec0ff */
[----:B------:R-:W-:Y:S02]  /*b7310*/  LOP3.LUT R13, R13, 0xffff, RZ, 0xc0, !PT ;  /* 0x0000ffff0d0d7812 */ /* 0x000fe400078ec0ff */
[----:B------:R-:W-:Y:S02]  /*b7320*/  LOP3.LUT R16, R16, 0xffff, RZ, 0xc0, !PT ;  /* 0x0000ffff10107812 */ /* 0x000fe400078ec0ff */
[----:B------:R-:W-:Y:S01]  /*b7330*/  PRMT R13, R12, 0x3340, R13 ;  /* 0x000033400c0d7816 */ /* 0x000fe2000000000d */
[----:B------:R0:W-:Y:S04]  /*b7340*/  STL [R1+0x1d4], R14 ;  /* 0x0001d40e01007387 */ /* 0x0001e80000100800 */
[----:B------:R-:W-:Y:S01]  /*b7350*/  STL [R1+0x1e8], R13 ;  /* 0x0001e80d01007387 */ /* 0x000fe20000100800 */
[----:B0-----:R-:W-:-:S02]  /*b7360*/  PRMT R14, R16, 0x3340, R1 ;  /* 0x00003340100e7816 */ /* 0x001fc40000000001 */
[----:B------:R-:W-:-:S03]  /*b7370*/  SHF.R.U32.HI R16, RZ, 0x8, R26 ;  /* 0x00000008ff107819 */ /* 0x000fc6000001161a */
[----:B------:R0:W-:Y:S02]  /*b7380*/  STL [R1+0x12c], R14 ;  /* 0x00012c0e01007387 */ /* 0x0001e40000100800 */
[----:B0-----:R-:W-:Y:S02]  /*b7390*/  SHF.R.U32.HI R14, RZ, 0x8, R18 ;  /* 0x00000008ff0e7819 */ /* 0x001fe40000011612 */
[----:B------:R-:W3:Y:S01]  /*b73a0*/  LDL.LU R18, [R1+0x78] ;  /* 0x0000780001127983 */ /* 0x000ee20000300800 */
[----:B----4-:R-:W-:Y:S02]  /*b73b0*/  SHF.R.U32.HI R13, RZ, 0x8, R17 ;  /* 0x00000008ff0d7819 */ /* 0x010fe40000011611 */
[----:B--2---:R-:W-:Y:S02]  /*b73c0*/  SHF.R.U32.HI R12, RZ, 0x8, R15 ;  /* 0x00000008ff0c7819 */ /* 0x004fe4000001160f */
[----:B------:R-:W-:Y:S02]  /*b73d0*/  LOP3.LUT R13, R13, 0xffff, RZ, 0xc0, !PT ;  /* 0x0000ffff0d0d7812 */ /* 0x000fe400078ec0ff */
[----:B------:R-:W-:-:S02]  /*b73e0*/  LOP3.LUT R12, R12, 0xffff, RZ, 0xc0, !PT ;  /* 0x0000ffff0c0c7812 */ /* 0x000fc400078ec0ff */
[----:B------:R-:W-:Y:S02]  /*b73f0*/  SHF.R.U32.HI R15, RZ, 0x8, R25 ;  /* 0x00000008ff0f7819 */ /* 0x000fe40000011619 */
[----:B------:R-:W-:Y:S01]  /*b7400*/  SHF.R.U32.HI R17, RZ, 0x8, R21 ;  /* 0x00000008ff117819 */ /* 0x000fe20000011615 */
[----:B------:R-:W2:Y:S01]  /*b7410*/  LDL.LU R25, [R1+0x3c] ;  /* 0x00003c0001197983 */ /* 0x000ea20000300800 */
[----:B------:R-:W-:-:S03]  /*b7420*/  PRMT R13, R12, 0x3340, R13 ;  /* 0x000033400c0d7816 */ /* 0x000fc6000000000d */
[----:B------:R-:W4:Y:S04]  /*b7430*/  LDL.LU R26, [R1+0x144] ;  /* 0x00014400011a7983 */ /* 0x000f280000300800 */
[----:B------:R-:W2:Y:S04]  /*b7440*/  LDL.LU R21, [R1+0x140] ;  /* 0x0001400001157983 */ /* 0x000ea80000300800 */
[----:B------:R-:W2:Y:S04]  /*b7450*/  LDL.LU R12, [R1+0x14c] ;  /* 0x00014c00010c7983 */ /* 0x000ea80000300800 */
[----:B------:R0:W-:Y:S04]  /*b7460*/  STL [R1+0x1c8], R13 ;  /* 0x0001c80d01007387 */ /* 0x0001e80000100800 */
[----:B0-----:R-:W3:Y:S01]  /*b7470*/  LDL.LU R13, [R1+0x158] ;  /* 0x00015800010d7983 */ /* 0x001ee20000300800 */
[----:B------:R-:W-:-:S02]  /*b7480*/  LOP3.LUT R14, R14, 0xffff, RZ, 0xc0, !PT ;  /* 0x0000ffff0e0e7812 */ /* 0x000fc400078ec0ff */
[----:B------:R-:W-:Y:S02]  /*b7490*/  LOP3.LUT R15, R15, 0xffff, RZ, 0xc0, !PT ;  /* 0x0000ffff0f0f7812 */ /* 0x000fe400078ec0ff */
[----:B------:R-:W-:Y:S02]  /*b74a0*/  LOP3.LUT R16, R16, 0xffff, RZ, 0xc0, !PT ;  /* 0x0000ffff10107812 */ /* 0x000fe400078ec0ff */
[--C-:B------:R-:W-:Y:S02]  /*b74b0*/  PRMT R14, R14, 0x3340, R1.reuse ;  /* 0x000033400e0e7816 */ /* 0x100fe40000000001 */
[----:B------:R-:W-:Y:S02]  /*b74c0*/  LOP3.LUT R17, R17, 0xffff, RZ, 0xc0, !PT ;  /* 0x0000ffff11117812 */ /* 0x000fe400078ec0ff */
[----:B------:R-:W-:Y:S01]  /*b74d0*/  PRMT R15, R15, 0x3340, R16 ;  /* 0x000033400f0f7816 */ /* 0x000fe20000000010 */
[----:B------:R0:W-:Y:S04]  /*b74e0*/  STL [R1+0x128], R14 ;  /* 0x0001280e01007387 */ /* 0x0001e80000100800 */
[----:B------:R-:W-:Y:S01]  /*b74f0*/  STL [R1+0x1b8], R15 ;  /* 0x0001b80f01007387 */ /* 0x000fe20000100800 */
[----:B0-----:R-:W-:-:S05]  /*b7500*/  PRMT R14, R17, 0x3340, R1 ;  /* 0x00003340110e7816 */ /* 0x001fca0000000001 */
[----:B------:R0:W-:Y:S01]  /*b7510*/  STL [R1+0x120], R14 ;  /* 0x0001200e01007387 */ /* 0x0001e20000100800 */
[----:B------:R-:W-:Y:S02]  /*b7520*/  SHF.R.U32.HI R2, RZ, 0x8, R2 ;  /* 0x00000008ff027819 */ /* 0x000fe40000011602 */
[----:B------:R-:W-:Y:S02]  /*b7530*/  SHF.R.U32.HI R0, RZ, 0x8, R0 ;  /* 0x00000008ff007819 */ /* 0x000fe40000011600 */
[----:B0-----:R-:W-:Y:S02]  /*b7540*/  SHF.R.U32.HI R14, RZ, 0x8, R19 ;  /* 0x00000008ff0e7819 */ /* 0x001fe40000011613 */
[----:B------:R-:W-:Y:S02]  /*b7550*/  LOP3.LUT R2, R2, 0xffff, RZ, 0xc0, !PT ;  /* 0x0000ffff02027812 */ /* 0x000fe400078ec0ff */
[----:B------:R-:W-:Y:S02]  /*b7560*/  LOP3.LUT R0, R0, 0xffff, RZ, 0xc0, !PT ;  /* 0x0000ffff00007812 */ /* 0x000fe400078ec0ff */
[----:B------:R-:W-:-:S02]  /*b7570*/  LOP3.LUT R14, R14, 0xffff, RZ, 0xc0, !PT ;  /* 0x0000ffff0e0e7812 */ /* 0x000fc400078ec0ff */
[----:B------:R-:W-:Y:S02]  /*b7580*/  PRMT R0, R2, 0x3340, R0 ;  /* 0x0000334002007816 */ /* 0x000fe40000000000 */
[----:B--2---:R-:W-:Y:S02]  /*b7590*/  SHF.R.U32.HI R16, RZ, 0x8, R12 ;  /* 0x00000008ff107819 */ /* 0x004fe4000001160c */
[----:B------:R-:W-:Y:S02]  /*b75a0*/  SHF.R.U32.HI R12, RZ, 0x8, R23 ;  /* 0x00000008ff0c7819 */ /* 0x000fe40000011617 */
[----:B------:R-:W2:Y:S01]  /*b75b0*/  LDL.LU R23, [R1+0x188] ;  /* 0x0001880001177983 */ /* 0x000ea20000300800 */
[----:B------:R-:W-:Y:S02]  /*b75c0*/  LOP3.LUT R16, R16, 0xffff, RZ, 0xc0, !PT ;  /* 0x0000ffff10107812 */ /* 0x000fe400078ec0ff */
[----:B------:R-:W-:Y:S01]  /*b75d0*/  LOP3.LUT R12, R12, 0xffff, RZ, 0xc0, !PT ;  /* 0x0000ffff0c0c7812 */ /* 0x000fe200078ec0ff */
[----:B------:R-:W2:Y:S01]  /*b75e0*/  LDL.LU R19, [R1+0x180] ;  /* 0x0001800001137983 */ /* 0x000ea20000300800 */
[----:B---3--:R-:W-:-:S04]  /*b75f0*/  SHF.R.U32.HI R15, RZ, 0x8, R13 ;  /* 0x00000008ff0f7819 */ /* 0x008fc8000001160d */
[----:B------:R-:W-:Y:S02]  /*b7600*/  LOP3.LUT R15, R15, 0xffff, RZ, 0xc0, !PT ;  /* 0x0000ffff0f0f7812 */ /* 0x000fe400078ec0ff */
[----:B------:R-:W-:Y:S02]  /*b7610*/  SHF.R.U32.HI R13, RZ, 0x8, R20 ;  /* 0x00000008ff0d7819 */ /* 0x000fe40000011614 */
[----:B------:R-:W3:Y:S01]  /*b7620*/  LDL.LU R20, [R1+0x70] ;  /* 0x0000700001147983 */ /* 0x000ee20000300800 */
[----:B------:R-:W-:Y:S02]  /*b7630*/  PRMT R16, R16, 0x3340, R15 ;  /* 0x0000334010107816 */ /* 0x000fe4000000000f */
[----:B------:R-:W-:Y:S02]  /*b7640*/  PRMT R15, R12, 0x3340, R1 ;  /* 0x000033400c0f7816 */ /* 0x000fe40000000001 */
[----:B------:R-:W-:Y:S01]  /*b7650*/  LOP3.LUT R13, R13, 0xffff, RZ, 0xc0, !PT ;  /* 0x0000ffff0d0d7812 */ /* 0x000fe200078ec0ff */
[----:B------:R-:W-:Y:S04]  /*b7660*/  STL [R1+0x1b4], R16 ;  /* 0x0001b41001007387 */ /* 0x000fe80000100800 */
[----:B------:R0:W-:Y:S01]  /*b7670*/  STL [R1+0xf4], R15 ;  /* 0x0000f40f01007387 */ /* 0x0001e20000100800 */
[----:B------:R-:W-:-:S02]  /*b7680*/  PRMT R12, R14, 0x3340, R13 ;  /* 0x000033400e0c7816 */ /* 0x000fc4000000000d */
[----:B0-----:R-:W-:-:S04]  /*b7690*/  SHF.R.U32.HI R15, RZ, 0x8, R27 ;  /* 0x00000008ff0f7819 */ /* 0x001fc8000001161b */
[----:B------:R-:W-:Y:S01]  /*b76a0*/  LOP3.LUT R15, R15, 0xffff, RZ, 0xc0, !PT ;  /* 0x0000ffff0f0f7812 */ /* 0x000fe200078ec0ff */
[----:B------:R0:W-:Y:S03]  /*b76b0*/  STL [R1+0x194], R12 ;  /* 0x0001940c01007387 */ /* 0x0001e60000100800 */
[----:B------:R-:W-:Y:S01]  /*b76c0*/  PRMT R15, R15, 0x3340, R1 ;  /* 0x000033400f0f7816 */ /* 0x000fe20000000001 */
[----:B------:R4:W-:Y:S04]  /*b76d0*/  STL [R1+0x1e0], R0 ;  /* 0x0001e00001007387 */ /* 0x0009e80000100800 */
[----:B------:R-:W3:Y:S01]  /*b76e0*/  LDL.LU R16, [R1+0x164] ;  /* 0x0001640001107983 */ /* 0x000ee20000300800 */
[----:B------:R-:W-:-:S03]  /*b76f0*/  SHF.R.U32.HI R13, RZ, 0x8, R25 ;  /* 0x00000008ff0d7819 */ /* 0x000fc60000011619 */
[----:B------:R-:W-:Y:S04]  /*b7700*/  STL [R1+0xc4], R15 ;  /* 0x0000c40f01007387 */ /* 0x000fe80000100800 */
[----:B------:R-:W3:Y:S01]  /*b7710*/  LDL.LU R17, [R1+0x170] ;  /* 0x0001700001117983 */ /* 0x000ee20000300800 */
[----:B0-----:R-:W-:Y:S02]  /*b7720*/  SHF.R.U32.HI R12, RZ, 0x8, R18 ;  /* 0x00000008ff0c7819 */ /* 0x001fe40000011612 */
[----:B------:R-:W-:Y:S02]  /*b7730*/  LOP3.LUT R13, R13, 0xffff, RZ, 0xc0, !PT ;  /* 0x0000ffff0d0d7812 */ /* 0x000fe400078ec0ff */
[----:B------:R-:W-:-:S04]  /*b7740*/  LOP3.LUT R12, R12, 0xffff, RZ, 0xc0, !PT ;  /* 0x0000ffff0c0c7812 */ /* 0x000fc800078ec0ff */
[----:B------:R-:W-:-:S05]  /*b7750*/  PRMT R12, R12, 0x3340, R13 ;  /* 0x000033400c0c7816 */ /* 0x000fca000000000d */
[----:B------:R0:W-:Y:S04]  /*b7760*/  STL [R1+0x190], R12 ;  /* 0x0001900c01007387 */ /* 0x0001e80000100800 */
[----:B------:R-:W3:Y:S01]  /*b7770*/  LDL.LU R25, [R1+0x17c] ;  /* 0x00017c0001197983 */ /* 0x000ee20000300800 */
[----:B------:R-:W-:-:S04]  /*b7780*/  SHF.R.U32.HI R14, RZ, 0x8, R29 ;  /* 0x00000008ff0e7819 */ /* 0x000fc8000001161d */
[----:B------:R-:W-:Y:S02]  /*b7790*/  LOP3.LUT R14, R14, 0xffff, RZ, 0xc0, !PT ;  /* 0x0000ffff0e0e7812 */ /* 0x000fe400078ec0ff */
[----:B----4-:R-:W-:Y:S02]  /*b77a0*/  SHF.R.U32.HI R0, RZ, 0x8, R26 ;  /* 0x00000008ff007819 */ /* 0x010fe4000001161a */
[----:B------:R-:W-:Y:S01]  /*b77b0*/  SHF.R.U32.HI R2, RZ, 0x8, R21 ;  /* 0x00000008ff027819 */ /* 0x000fe20000011615 */
[----:B------:R-:W4:Y:S01]  /*b77c0*/  LDL.LU R26, [R1+0x184] ;  /* 0x00018400011a7983 */ /* 0x000f220000300800 */
[----:B0-----:R-:W-:Y:S02]  /*b77d0*/  PRMT R12, R14, 0x3340, R1 ;  /* 0x000033400e0c7816 */ /* 0x001fe40000000001 */
[----:B------:R-:W-:Y:S02]  /*b77e0*/  SHF.R.U32.HI R3, RZ, 0x8, R3 ;  /* 0x00000008ff037819 */ /* 0x000fe40000011603 */
[----:B------:R-:W-:-:S02]  /*b77f0*/  LOP3.LUT R0, R0, 0xffff, RZ, 0xc0, !PT ;  /* 0x0000ffff00007812 */ /* 0x000fc400078ec0ff */
[----:B------:R-:W-:Y:S02]  /*b7800*/  LOP3.LUT R2, R2, 0xffff, RZ, 0xc0, !PT ;  /* 0x0000ffff02027812 */ /* 0x000fe400078ec0ff */
[----:B------:R-:W-:Y:S01]  /*b7810*/  SHF.R.U32.HI R4, RZ, 0x8, R4 ;  /* 0x00000008ff047819 */ /* 0x000fe20000011604 */
[----:B------:R0:W-:Y:S01]  /*b7820*/  STL [R1+0xf0], R12 ;  /* 0x0000f00c01007387 */ /* 0x0001e20000100800 */
[----:B------:R-:W-:Y:S02]  /*b7830*/  LOP3.LUT R3, R3, 0xffff, RZ, 0xc0, !PT ;  /* 0x0000ffff03037812 */ /* 0x000fe400078ec0ff */
[----:B------:R-:W-:Y:S02]  /*b7840*/  PRMT R0, R0, 0x3340, R2 ;  /* 0x0000334000007816 */ /* 0x000fe40000000002 */
[----:B------:R-:W-:Y:S01]  /*b7850*/  LOP3.LUT R4, R4, 0xffff, RZ, 0xc0, !PT ;  /* 0x0000ffff04047812 */ /* 0x000fe200078ec0ff */
[----:B------:R-:W4:Y:S01]  /*b7860*/  LDL.LU R21, [R1+0x138] ;  /* 0x0001380001157983 */ /* 0x000f220000300800 */
[----:B0-----:R-:W-:-:S04]  /*b7870*/  SHF.R.U32.HI R12, RZ, 0x8, R5 ;  /* 0x00000008ff0c7819 */ /* 0x001fc80000011605 */
[----:B------:R-:W-:Y:S01]  /*b7880*/  LOP3.LUT R12, R12, 0xffff, RZ, 0xc0, !PT ;  /* 0x0000ffff0c0c7812 */ /* 0x000fe200078ec0ff */
[----:B------:R0:W-:Y:S01]  /*b7890*/  STL [R1+0x18c], R0 ;  /* 0x00018c0001007387 */ /* 0x0001e20000100800 */
[----:B------:R-:W-:-:S04]  /*b78a0*/  SHF.R.U32.HI R22, RZ, 0x8, R22 ;  /* 0x00000008ff167819 */ /* 0x000fc80000011616 */
[----:B------:R-:W-:-:S04]  /*b78b0*/  LOP3.LUT R22, R22, 0xffff, RZ, 0xc0, !PT ;  /* 0x0000ffff16167812 */ /* 0x000fc800078ec0ff */
[----:B------:R-:W-:Y:S02]  /*b78c0*/  PRMT R22, R22, 0x3340, R1 ;  /* 0x0000334016167816 */ /* 0x000fe40000000001 */
[----:B--2---:R-:W-:Y:S02]  /*b78d0*/  SHF.R.U32.HI R5, RZ, 0x8, R19 ;  /* 0x00000008ff057819 */ /* 0x004fe40000011613 */
[----:B------:R-:W-:Y:S02]  /*b78e0*/  PRMT R19, R3, 0x3340, R1 ;  /* 0x0000334003137816 */ /* 0x000fe40000000001 */
[----:B------:R-:W-:Y:S02]  /*b78f0*/  PRMT R3, R4, 0x3340, R12 ;  /* 0x0000334004037816 */ /* 0x000fe4000000000c */
[----:B0-----:R-:W-:Y:S01]  /*b7900*/  SHF.R.U32.HI R0, RZ, 0x8, R23 ;  /* 0x00000008ff007819 */ /* 0x001fe20000011617 */
[----:B------:R-:W-:Y:S04]  /*b7910*/  STL [R1+0x4f10], R19 ;  /* 0x004f101301007387 */ /* 0x000fe80000100800 */
[----:B------:R-:W2:Y:S04]  /*b7920*/  LDL.LU R14, [R1+0x1c0] ;  /* 0x0001c000010e7983 */ /* 0x000ea80000300800 */
[----:B------:R0:W-:Y:S01]  /*b7930*/  STL [R1+0x180], R3 ;  /* 0x0001800301007387 */ /* 0x0001e20000100800 */
[----:B------:R-:W-:-:S02]  /*b7940*/  LOP3.LUT R0, R0, 0xffff, RZ, 0xc0, !PT ;  /* 0x0000ffff00007812 */ /* 0x000fc400078ec0ff */
[----:B------:R-:W-:Y:S01]  /*b7950*/  LOP3.LUT R5, R5, 0xffff, RZ, 0xc0, !PT ;  /* 0x0000ffff05057812 */ /* 0x000fe200078ec0ff */
[----:B------:R-:W2:Y:S03]  /*b7960*/  LDL.LU R15, [R1+0x1ac] ;  /* 0x0001ac00010f7983 */ /* 0x000ea60000300800 */
[----:B------:R-:W-:Y:S02]  /*b7970*/  PRMT R0, R0, 0x3340, R5 ;  /* 0x0000334000007816 */ /* 0x000fe40000000005 */
[----:B---3--:R-:W-:-:S03]  /*b7980*/  SHF.R.U32.HI R2, RZ, 0x8, R20 ;  /* 0x00000008ff027819 */ /* 0x008fc60000011614 */
[----:B------:R1:W-:Y:S04]  /*b7990*/  STL [R1+0x188], R0 ;  /* 0x0001880001007387 */ /* 0x0003e80000100800 */
[----:B------:R-:W3:Y:S04]  /*b79a0*/  LDL.LU R20, [R1+0x24] ;  /* 0x0000240001147983 */ /* 0x000ee80000300800 */
[----:B------:R-:W3:Y:S04]  /*b79b0*/  LDL.LU R29, [R1+0x8c] ;  /* 0x00008c00011d7983 */ /* 0x000ee80000300800 */
[----:B------:R-:W3:Y:S04]  /*b79c0*/  LDL.LU R18, [R1+0x50] ;  /* 0x0000500001127983 */ /* 0x000ee80000300800 */
[----:B------:R-:W3:Y:S01]  /*b79d0*/  LDL.LU R23, [R1+0x28] ;  /* 0x0000280001177983 */ /* 0x000ee20000300800 */
[----:B------:R-:W-:-:S04]  /*b79e0*/  LOP3.LUT R2, R2, 0xffff, RZ, 0xc0, !PT ;  /* 0x0000ffff02027812 */ /* 0x000fc800078ec0ff */
[----:B------:R-:W-:Y:S02]  /*b79f0*/  PRMT R13, R2, 0x3340, R1 ;  /* 0x00003340020d7816 */ /* 0x000fe40000000001 */
[----:B0-----:R-:W-:Y:S02]  /*b7a00*/  SHF.R.U32.HI R3, RZ, 0x8, R16 ;  /* 0x00000008ff037819 */ /* 0x001fe40000011610 */
[----:B------:R-:W-:Y:S02]  /*b7a10*/  SHF.R.U32.HI R4, RZ, 0x8, R17 ;  /* 0x00000008ff047819 */ /* 0x000fe40000011611 */
[----:B------:R-:W-:Y:S02]  /*b7a20*/  LOP3.LUT R3, R3, 0xffff, RZ, 0xc0, !PT ;  /* 0x0000ffff03037812 */ /* 0x000fe400078ec0ff */
[----:B------:R-:W-:Y:S01]  /*b7a30*/  LOP3.LUT R4, R4, 0xffff, RZ, 0xc0, !PT ;  /* 0x0000ffff04047812 */ /* 0x000fe200078ec0ff */
[----:B------:R-:W-:Y:S04]  /*b7a40*/  STL [R1+0x4f0c], R13 ;  /* 0x004f0c0d01007387 */ /* 0x000fe80000100800 */
[----:B------:R-:W3:Y:S04]  /*b7a50*/  LDL.LU R27, [R1+0x1a0] ;  /* 0x0001a000011b7983 */ /* 0x000ee80000300800 */
[----:B------:R-:W3:Y:S01]  /*b7a60*/  LDL.LU R16, [R1+0x168] ;  /* 0x0001680001107983 */ /* 0x000ee20000300800 */
[----:B------:R-:W-:-:S05]  /*b7a70*/  PRMT R3, R3, 0x3340, R4 ;  /* 0x0000334003037816 */ /* 0x000fca0000000004 */
[----:B------:R-:W-:Y:S04]  /*b7a80*/  STL [R1+0x17c], R3 ;  /* 0x00017c0301007387 */ /* 0x000fe80000100800 */
[----:B------:R-:W-:Y:S01]  /*b7a90*/  STL [R1+0x4f08], R22 ;  /* 0x004f081601007387 */ /* 0x000fe20000100800 */
[----:B-1----:R-:W-:-:S03]  /*b7aa0*/  SHF.R.U32.HI R0, RZ, 0x8, R25 ;  /* 0x00000008ff007819 */ /* 0x002fc60000011619 */
[----:B------:R-:W3:Y:S04]  /*b7ab0*/  LDL.LU R17, [R1+0x1b0] ;  /* 0x0001b00001117983 */ /* 0x000ee80000300800 */
[----:B------:R-:W3:Y:S01]  /*b7ac0*/  LDL.LU R25, [R1+0x1bc] ;  /* 0x0001bc0001197983 */ /* 0x000ee20000300800 */
[----:B------:R-:W-:Y:S02]  /*b7ad0*/  LOP3.LUT R0, R0, 0xffff, RZ, 0xc0, !PT ;  /* 0x0000ffff00007812 */ /* 0x000fe400078ec0ff */
[----:B----4-:R-:W-:-:S04]  /*b7ae0*/  SHF.R.U32.HI R2, RZ, 0x8, R26 ;  /* 0x00000008ff027819 */ /* 0x010fc8000001161a */
[----:B------:R-:W-:-:S04]  /*b7af0*/  LOP3.LUT R2, R2, 0xffff, RZ, 0xc0, !PT ;  /* 0x0000ffff02027812 */ /* 0x000fc800078ec0ff */
[----:B------:R-:W-:Y:S02]  /*b7b00*/  PRMT R0, R0, 0x3340, R2 ;  /* 0x0000334000007816 */ /* 0x000fe40000000002 */
[----:B------:R-:W-:-:S03]  /*b7b10*/  SHF.R.U32.HI R21, RZ, 0x8, R21 ;  /* 0x00000008ff157819 */ /* 0x000fc60000011615 */
[----:B------:R0:W-:Y:S01]  /*b7b20*/  STL [R1+0x178], R0 ;  /* 0x0001780001007387 */ /* 0x0001e20000100800 */
[----:B------:R-:W-:-:S03]  /*b7b30*/  LOP3.LUT R21, R21, 0xffff, RZ, 0xc0, !PT ;  /* 0x0000ffff15157812 */ /* 0x000fc600078ec0ff */
[----:B------:R-:W4:Y:S01]  /*b7b40*/  LDL.LU R26, [R1+0x90] ;  /* 0x00009000011a7983 */ /* 0x000f220000300800 */
[----:B------:R-:W-:-:S05]  /*b7b50*/  PRMT R21, R21, 0x3340, R1 ;  /* 0x0000334015157816 */ /* 0x000fca0000000001 */
[----:B------:R-:W-:Y:S04]  /*b7b60*/  STL [R1+0x4f14], R21 ;  /* 0x004f141501007387 */ /* 0x000fe80000100800 */
[----:B------:R-:W4:Y:S01]  /*b7b70*/  LDL.LU R19, [R1+0x1e4] ;  /* 0x0001e40001137983 */ /* 0x000f220000300800 */
[----:B--2---:R-:W-:-:S03]  /*b7b80*/  SHF.R.U32.HI R4, RZ, 0x8, R14 ;  /* 0x00000008ff047819 */ /* 0x004fc6000001160e */
[----:B------:R-:W2:Y:S01]  /*b7b90*/  LDL.LU R14, [R1+0x1c4] ;  /* 0x0001c400010e7983 */ /* 0x000ea20000300800 */
[----:B------:R-:W-:Y:S02]  /*b7ba0*/  SHF.R.U32.HI R5, RZ, 0x8, R15 ;  /* 0x00000008ff057819 */ /* 0x000fe4000001160f */
[----:B------:R-:W-:Y:S02]  /*b7bb0*/  LOP3.LUT R4, R4, 0xffff, RZ, 0xc0, !PT ;  /* 0x0000ffff04047812 */ /* 0x000fe400078ec0ff */
[----:B------:R-:W-:-:S04]  /*b7bc0*/  LOP3.LUT R5, R5, 0xffff, RZ, 0xc0, !PT ;  /* 0x0000ffff05057812 */ /* 0x000fc800078ec0ff */
[----:B------:R-:W-:Y:S02]  /*b7bd0*/  PRMT R4, R4, 0x3340, R5 ;  /* 0x0000334004047816 */ /* 0x000fe40000000005 */
[----:B---3--:R-:W-:Y:S02]  /*b7be0*/  SHF.R.U32.HI R20, RZ, 0x8, R20 ;  /* 0x00000008ff147819 */ /* 0x008fe40000011614 */
[----:B0-----:R-:W-:Y:S02]  /*b7bf0*/  SHF.R.U32.HI R0, RZ, 0x8, R29 ;  /* 0x00000008ff007819 */ /* 0x001fe4000001161d */
[----:B------:R-:W-:Y:S02]  /*b7c00*/  SHF.R.U32.HI R2, RZ, 0x8, R18 ;  /* 0x00000008ff027819 */ /* 0x000fe40000011612 */
[----:B------:R-:W-:Y:S01]  /*b7c10*/  SHF.R.U32.HI R3, RZ, 0x8, R23 ;  /* 0x00000008ff037819 */ /* 0x000fe20000011617 */
[----:B------:R0:W-:Y:S04]  /*b7c20*/  STL [R1+0x170], R4 ;  /* 0x0001700401007387 */ /* 0x0001e80000100800 */
[----:B------:R-:W3:Y:S04]  /*b7c30*/  LDL.LU R23, [R1+0x64] ;  /* 0x0000640001177983 */ /* 0x000ee80000300800 */
[----:B------:R-:W3:Y:S01]  /*b7c40*/  LDL.LU R15, [R1+0x19c] ;  /* 0x00019c00010f7983 */ /* 0x000ee20000300800 */
[----:B------:R-:W-:-:S03]  /*b7c50*/  LOP3.LUT R20, R20, 0xffff, RZ, 0xc0, !PT ;  /* 0x0000ffff14147812 */ /* 0x000fc600078ec0ff */
[----:B------:R-:W3:Y:S01]  /*b7c60*/  LDL.LU R29, [R1+0x1a4] ;  /* 0x0001a400011d7983 */ /* 0x000ee20000300800 */
[----:B------:R-:W-:Y:S02]  /*b7c70*/  LOP3.LUT R0, R0, 0xffff, RZ, 0xc0, !PT ;  /* 0x0000ffff00007812 */ /* 0x000fe400078ec0ff */
[----:B------:R-:W-:Y:S01]  /*b7c80*/  LOP3.LUT R2, R2, 0xffff, RZ, 0xc0, !PT ;  /* 0x0000ffff02027812 */ /* 0x000fe200078ec0ff */
[----:B------:R-:W3:Y:S01]  /*b7c90*/  LDL.LU R18, [R1+0x198] ;  /* 0x0001980001127983 */ /* 0x000ee20000300800 */
[----:B------:R-:W-:Y:S02]  /*b7ca0*/  LOP3.LUT R3, R3, 0xffff, RZ, 0xc0, !PT ;  /* 0x0000ffff03037812 */ /* 0x000fe400078ec0ff */
[--C-:B------:R-:W-:Y:S02]  /*b7cb0*/  PRMT R20, R20, 0x3340, R1.reuse ;  /* 0x0000334014147816 */ /* 0x100fe40000000001 */
[----:B------:R-:W-:Y:S02]  /*b7cc0*/  PRMT R2, R0, 0x3340, R2 ;  /* 0x0000334000027816 */ /* 0x000fe40000000002 */
[----:B------:R-:W-:Y:S01]  /*b7cd0*/  PRMT R0, R3, 0x3340, R1 ;  /* 0x0000334003007816 */ /* 0x000fe20000000001 */
[----:B------:R-:W-:Y:S04]  /*b7ce0*/  STL [R1+0x4f18], R20 ;  /* 0x004f181401007387 */ /* 0x000fe80000100800 */
[----:B------:R-:W-:Y:S04]  /*b7cf0*/  STL [R1+0x16c], R2 ;  /* 0x00016c0201007387 */ /* 0x000fe80000100800 */
[----:B------:R1:W-:Y:S01]  /*b7d00*/  STL [R1+0xf8], R0 ;  /* 0x0000f80001007387 */ /* 0x0003e20000100800 */
[----:B------:R-:W-:-:S02]  /*b7d10*/  SHF.R.U32.HI R3, RZ, 0x8, R27 ;  /* 0x00000008ff037819 */ /* 0x000fc4000001161b */
[----:B0-----:R-:W-:Y:S01]  /*b7d20*/  SHF.R.U32.HI R4, RZ, 0x8, R16 ;  /* 0x00000008ff047819 */ /* 0x001fe20000011610 */
[----:B------:R-:W3:Y:S04]  /*b7d30*/  LDL.LU R27, [R1+0x1dc] ;  /* 0x0001dc00011b7983 */ /* 0x000ee80000300800 */
[----:B------:R-:W3:Y:S01]  /*b7d40*/  LDL.LU R16, [R1+0x1d0] ;  /* 0x0001d00001107983 */ /* 0x000ee20000300800 */
[----:B-1----:R-:W-:Y:S02]  /*b7d50*/  SHF.R.U32.HI R0, RZ, 0x8, R17 ;  /* 0x00000008ff007819 */ /* 0x002fe40000011611 */
[----:B------:R-:W-:Y:S01]  /*b7d60*/  SHF.R.U32.HI R2, RZ, 0x8, R25 ;  /* 0x00000008ff027819 */ /* 0x000fe20000011619 */
[----:B------:R-:W3:Y:S04]  /*b7d70*/  LDL.LU R17, [R1+0x1ec] ;  /* 0x0001ec0001117983 */ /* 0x000ee80000300800 */
[----:B------:R-:W3:Y:S01]  /*b7d80*/  LDL.LU R25, [R1+0x1cc] ;  /* 0x0001cc0001197983 */ /* 0x000ee20000300800 */
[----:B------:R-:W-:-:S02]  /*b7d90*/  SHF.R.U32.HI R24, RZ, 0x8, R24 ;  /* 0x00000008ff187819 */ /* 0x000fc40000011618 */
[----:B------:R-:W-:Y:S02]  /*b7da0*/  LOP3.LUT R3, R3, 0xffff, RZ, 0xc0, !PT ;  /* 0x0000ffff03037812 */ /* 0x000fe400078ec0ff */
[----:B------:R-:W-:Y:S02]  /*b7db0*/  LOP3.LUT R4, R4, 0xffff, RZ, 0xc0, !PT ;  /* 0x0000ffff04047812 */ /* 0x000fe400078ec0ff */
[----:B------:R-:W-:Y:S02]  /*b7dc0*/  LOP3.LUT R24, R24, 0xffff, RZ, 0xc0, !PT ;  /* 0x0000ffff18187812 */ /* 0x000fe400078ec0ff */
[----:B------:R-:W-:Y:S02]  /*b7dd0*/  LOP3.LUT R0, R0, 0xffff, RZ, 0xc0, !PT ;  /* 0x0000ffff00007812 */ /* 0x000fe400078ec0ff */
[----:B------:R-:W-:Y:S02]  /*b7de0*/  LOP3.LUT R2, R2, 0xffff, RZ, 0xc0, !PT ;  /* 0x0000ffff02027812 */ /* 0x000fe400078ec0ff */
[----:B------:R-:W-:-:S02]  /*b7df0*/  PRMT R3, R3, 0x3340, R4 ;  /* 0x0000334003037816 */ /* 0x000fc40000000004 */
[----:B------:R-:W-:Y:S02]  /*b7e00*/  PRMT R24, R24, 0x3340, R1 ;  /* 0x0000334018187816 */ /* 0x000fe40000000001 */
[----:B----4-:R-:W-:-:S04]  /*b7e10*/  SHF.R.U32.HI R26, RZ, 0x8, R26 ;  /* 0x00000008ff1a7819 */ /* 0x010fc8000001161a */
[----:B------:R-:W-:Y:S02]  /*b7e20*/  LOP3.LUT R26, R26, 0xffff, RZ, 0xc0, !PT ;  /* 0x0000ffff1a1a7812 */ /* 0x000fe400078ec0ff */
[----:B------:R-:W-:Y:S02]  /*b7e30*/  PRMT R0, R0, 0x3340, R2 ;  /* 0x0000334000007816 */ /* 0x000fe40000000002 */
[----:B------:R-:W-:Y:S01]  /*b7e40*/  PRMT R26, R26, 0x3340, R1 ;  /* 0x000033401a1a7816 */ /* 0x000fe20000000001 */
[----:B------:R-:W-:Y:S04]  /*b7e50*/  STL [R1+0x4f1c], R24 ;  /* 0x004f1c1801007387 */ /* 0x000fe80000100800 */
[----:B------:R-:W-:Y:S01]  /*b7e60*/  STL [R1+0x168], R3 ;  /* 0x0001680301007387 */ /* 0x000fe20000100800 */
[----:B------:R-:W-:-:S03]  /*b7e70*/  SHF.R.U32.HI R4, RZ, 0x8, R19 ;  /* 0x00000008ff047819 */ /* 0x000fc60000011613 */
[----:B------:R-:W-:Y:S04]  /*b7e80*/  STL [R1+0x4f20], R26 ;  /* 0x004f201a01007387 */ /* 0x000fe80000100800 */
[----:B------:R0:W-:Y:S01]  /*b7e90*/  STL [R1+0x164], R0 ;  /* 0x0001640001007387 */ /* 0x0001e20000100800 */
[----:B------:R-:W-:Y:S02]  /*b7ea0*/  LOP3.LUT R4, R4, 0xffff, RZ, 0xc0, !PT ;  /* 0x0000ffff04047812 */ /* 0x000fe400078ec0ff */
[----:B--2---:R-:W-:-:S04]  /*b7eb0*/  SHF.R.U32.HI R5, RZ, 0x8, R14 ;  /* 0x00000008ff057819 */ /* 0x004fc8000001160e */
[----:B------:R-:W-:-:S04]  /*b7ec0*/  LOP3.LUT R5, R5, 0xffff, RZ, 0xc0, !PT ;  /* 0x0000ffff05057812 */ /* 0x000fc800078ec0ff */
[----:B------:R-:W-:Y:S02]  /*b7ed0*/  PRMT R4, R4, 0x3340, R5 ;  /* 0x0000334004047816 */ /* 0x000fe40000000005 */
[----:B---3--:R-:W-:Y:S02]  /*b7ee0*/  SHF.R.U32.HI R23, RZ, 0x8, R23 ;  /* 0x00000008ff177819 */ /* 0x008fe40000011617 */
[----:B0-----:R-:W-:Y:S02]  /*b7ef0*/  SHF.R.U32.HI R0, RZ, 0x8, R15 ;  /* 0x00000008ff007819 */ /* 0x001fe4000001160f */
[----:B------:R-:W-:Y:S02]  /*b7f00*/  SHF.R.U32.HI R2, RZ, 0x8, R29 ;  /* 0x00000008ff027819 */ /* 0x000fe4000001161d */
[----:B------:R-:W-:Y:S02]  /*b7f10*/  LOP3.LUT R23, R23, 0xffff, RZ, 0xc0, !PT ;  /* 0x0000ffff17177812 */ /* 0x000fe400078ec0ff */
[----:B------:R-:W-:-:S02]  /*b7f20*/  SHF.R.U32.HI R3, RZ, 0x8, R18 ;  /* 0x00000008ff037819 */ /* 0x000fc40000011612 */
[----:B------:R-:W-:Y:S02]  /*b7f30*/  LOP3.LUT R0, R0, 0xffff, RZ, 0xc0, !PT ;  /* 0x0000ffff00007812 */ /* 0x000fe400078ec0ff */
[----:B------:R-:W-:Y:S02]  /*b7f40*/  LOP3.LUT R2, R2, 0xffff, RZ, 0xc0, !PT ;  /* 0x0000ffff02027812 */ /* 0x000fe400078ec0ff */
[--C-:B------:R-:W-:Y:S02]  /*b7f50*/  PRMT R23, R23, 0x3340, R1.reuse ;  /* 0x0000334017177816 */ /* 0x100fe40000000001 */
[----:B------:R-:W-:Y:S01]  /*b7f60*/  LOP3.LUT R3, R3, 0xffff, RZ, 0xc0, !PT ;  /* 0x0000ffff03037812 */ /* 0x000fe200078ec0ff */
[----:B------:R-:W2:Y:S01]  /*b7f70*/  LDL.LU R18, [R1+0x8] ;  /* 0x0000080001127983 */ /* 0x000ea20000300800 */
[----:B------:R-:W-:Y:S02]  /*b7f80*/  PRMT R2, R0, 0x3340, R2 ;  /* 0x0000334000027816 */ /* 0x000fe40000000002 */
[----:B------:R-:W-:Y:S01]  /*b7f90*/  PRMT R0, R3, 0x3340, R1 ;  /* 0x0000334003007816 */ /* 0x000fe20000000001 */
[----:B------:R0:W-:Y:S04]  /*b7fa0*/  STL [R1+0x15c], R4 ;  /* 0x00015c0401007387 */ /* 0x0001e80000100800 */
[----:B------:R-:W-:Y:S04]  /*b7fb0*/  STL [R1+0x4f24], R23 ;  /* 0x004f241701007387 */ /* 0x000fe80000100800 */
[----:B------:R-:W-:Y:S04]  /*b7fc0*/  STL [R1+0x158], R2 ;  /* 0x0001580201007387 */ /* 0x000fe80000100800 */
[----:B------:R1:W-:Y:S04]  /*b7fd0*/  STL [R1+0xe4], R0 ;  /* 0x0000e40001007387 */ /* 0x0003e80000100800 */
[----:B------:R-:W3:Y:S01]  /*b7fe0*/  LDL.LU R22, [R1+0x28c] ;  /* 0x00028c0001167983 */ /* 0x000ee20000300800 */
[----:B0-----:R-:W-:-:S02]  /*b7ff0*/  SHF.R.U32.HI R4, RZ, 0x8, R27 ;  /* 0x00000008ff047819 */ /* 0x001fc4000001161b */
[----:B------:R-:W-:Y:S02]  /*b8000*/  SHF.R.U32.HI R3, RZ, 0x8, R16 ;  /* 0x00000008ff037819 */ /* 0x000fe40000011610 */
[----:B------:R-:W-:Y:S02]  /*b8010*/  LOP3.LUT R4, R4, 0xffff, RZ, 0xc0, !PT ;  /* 0x0000ffff04047812 */ /* 0x000fe400078ec0ff */
[----:B------:R-:W-:Y:S02]  /*b8020*/  LOP3.LUT R3, R3, 0xffff, RZ, 0xc0, !PT ;  /* 0x0000ffff03037812 */ /* 0x000fe400078ec0ff */
[----:B-1----:R-:W-:Y:S02]  /*b8030*/  SHF.R.U32.HI R0, RZ, 0x8, R17 ;  /* 0x00000008ff007819 */ /* 0x002fe40000011611 */
[----:B------:R-:W-:Y:S02]  /*b8040*/  SHF.R.U32.HI R2, RZ, 0x8, R25 ;  /* 0x00000008ff027819 */ /* 0x000fe40000011619 */
[----:B------:R-:W-:-:S02]  /*b8050*/  PRMT R3, R4, 0x3340, R3 ;  /* 0x0000334004037816 */ /* 0x000fc40000000003 */
[----:B------:R-:W-:Y:S02]  /*b8060*/  LOP3.LUT R0, R0, 0xffff, RZ, 0xc0, !PT ;  /* 0x0000ffff00007812 */ /* 0x000fe400078ec0ff */
[----:B------:R-:W-:-:S04]  /*b8070*/  LOP3.LUT R2, R2, 0xffff, RZ, 0xc0, !PT ;  /* 0x0000ffff02027812 */ /* 0x000fc800078ec0ff */
[----:B------:R-:W-:Y:S01]  /*b8080*/  PRMT R0, R0, 0x3340, R2 ;  /* 0x0000334000007816 */ /* 0x000fe20000000002 */
[----:B------:R-:W-:Y:S04]  /*b8090*/  STL [R1+0x154], R3 ;  /* 0x0001540301007387 */ /* 0x000fe80000100800 */
[----:B------:R-:W4:Y:S04]  /*b80a0*/  LDL.LU R13, [R1+0x288] ;  /* 0x00028800010d7983 */ /* 0x000f280000300800 */
[----:B------:R0:W-:Y:S04]  /*b80b0*/  STL [R1+0x174], R0 ;  /* 0x0001740001007387 */ /* 0x0001e80000100800 */
[----:B------:R-:W4:Y:S04]  /*b80c0*/  LDL.LU R19, [R1+0x220] ;  /* 0x0002200001137983 */ /* 0x000f280000300800 */
[----:B------:R-:W4:Y:S04]  /*b80d0*/  LDL.LU R14, [R1+0x48] ;  /* 0x00004800010e7983 */ /* 0x000f280000300800 */
[----:B------:R-:W4:Y:S04]  /*b80e0*/  LDL.LU R15, [R1+0x40] ;  /* 0x00004000010f7983 */ /* 0x000f280000300800 */
[----:B------:R-:W4:Y:S04]  /*b80f0*/  LDL.LU R27, [R1+0x22c] ;  /* 0x00022c00011b7983 */ /* 0x000f280000300800 */
[----:B------:R-:W4:Y:S01]  /*b8100*/  LDL.LU R17, [R1+0x1f8] ;  /* 0x0001f80001117983 */ /* 0x000f220000300800 */
[----:B------:R-:W1:Y:S01]  /*b8110*/  S2R R29, SR_TID.X ;  /* 0x00000000001d7919 */ /* 0x000e620000002100 */
[----:B------:R-:W-:-:S02]  /*b8120*/  SHF.R.U32.HI R11, RZ, 0x8, R11 ;  /* 0x00000008ff0b7819 */ /* 0x000fc4000001160b */
[----:B------:R-:W-:Y:S02]  /*b8130*/  SHF.R.U32.HI R10, RZ, 0x8, R10 ;  /* 0x00000008ff0a7819 */ /* 0x000fe4000001160a */
[----:B------:R-:W-:Y:S02]  /*b8140*/  SHF.R.U32.HI R2, RZ, 0x8, R28 ;  /* 0x00000008ff027819 */ /* 0x000fe4000001161c */
[----:B------:R-:W-:Y:S02]  /*b8150*/  SHF.R.U32.HI R7, RZ, 0x8, R7 ;  /* 0x00000008ff077819 */ /* 0x000fe40000011607 */
[----:B------:R-:W-:Y:S02]  /*b8160*/  LOP3.LUT R11, R11, 0xffff, RZ, 0xc0, !PT ;  /* 0x0000ffff0b0b7812 */ /* 0x000fe400078ec0ff */
[----:B------:R-:W-:Y:S02]  /*b8170*/  LOP3.LUT R10, R10, 0xffff, RZ, 0xc0, !PT ;  /* 0x0000ffff0a0a7812 */ /* 0x000fe400078ec0ff */
[----:B------:R-:W-:-:S02]  /*b8180*/  LOP3.LUT R2, R2, 0xffff, RZ, 0xc0, !PT ;  /* 0x0000ffff02027812 */ /* 0x000fc400078ec0ff */
[----:B------:R-:W-:Y:S02]  /*b8190*/  LOP3.LUT R7, R7, 0xffff, RZ, 0xc0, !PT ;  /* 0x0000ffff07077812 */ /* 0x000fe400078ec0ff */
[----:B------:R-:W-:Y:S02]  /*b81a0*/  PRMT R25, R11, 0x3340, R1 ;  /* 0x000033400b197816 */ /* 0x000fe40000000001 */
[----:B------:R-:W-:Y:S02]  /*b81b0*/  SHF.R.U32.HI R8, RZ, 0x8, R8 ;  /* 0x00000008ff087819 */ /* 0x000fe40000011608 */
[----:B------:R-:W-:Y:S02]  /*b81c0*/  PRMT R2, R2, 0x3340, R7 ;  /* 0x0000334002027816 */ /* 0x000fe40000000007 */
[----:B------:R-:W-:Y:S01]  /*b81d0*/  LOP3.LUT R8, R8, 0xffff, RZ, 0xc0, !PT ;  /* 0x0000ffff08087812 */ /* 0x000fe200078ec0ff */
[----:B------:R-:W-:Y:S01]  /*b81e0*/  STL [R1+0x4f28], R25 ;  /* 0x004f281901007387 */ /* 0x000fe20000100800 */
[----:B------:R-:W-:Y:S01]  /*b81f0*/  SHF.R.U32.HI R9, RZ, 0x8, R9 ;  /* 0x00000008ff097819 */ /* 0x000fe20000011609 */
[----:B-1----:R-:W-:Y:S01]  /*b8200*/  IMAD.SHL.U32 R5, R29, 0x8, RZ ;  /* 0x000000081d057824 */ /* 0x002fe200078e00ff */
[----:B------:R-:W-:-:S05]  /*b8210*/  PRMT R29, R10, 0x3340, R1 ;  /* 0x000033400a1d7816 */ /* 0x000fca0000000001 */
[----:B------:R-:W-:Y:S04]  /*b8220*/  STL [R1+0x4f2c], R29 ;  /* 0x004f2c1d01007387 */ /* 0x000fe80000100800 */
[----:B------:R1:W-:Y:S01]  /*b8230*/  STL [R1+0x150], R2 ;  /* 0x0001500201007387 */ /* 0x0003e20000100800 */
[----:B------:R-:W-:-:S03]  /*b8240*/  LOP3.LUT R5, R5, 0x100, RZ, 0xc0, !PT ;  /* 0x0000010005057812 */ /* 0x000fc600078ec0ff */
[----:B------:R-:W4:Y:S04]  /*b8250*/  LDL.LU R12, [R1+0x2bc] ;  /* 0x0002bc00010c7983 */ /* 0x000f280000300800 */
[----:B------:R-:W4:Y:S01]  /*b8260*/  LDL.LU R24, [R1+0x248] ;  /* 0x0002480001187983 */ /* 0x000f220000300800 */
[----:B0-----:R-:W-:Y:S01]  /*b8270*/  IMAD.IADD R0, R6, 0x1, R5 ;  /* 0x0000000106007824 */ /* 0x001fe200078e0205 */
[----:B------:R-:W-:-:S04]  /*b8280*/  LOP3.LUT R9, R9, 0xffff, RZ, 0xc0, !PT ;  /* 0x0000ffff09097812 */ /* 0x000fc800078ec0ff */
[----:B------:R-:W-:Y:S02]  /*b8290*/  PRMT R28, R9, 0x3340, R1 ;  /* 0x00003340091c7816 */ /* 0x000fe40000000001 */
[----:B--2---:R-:W-:-:S04]  /*b82a0*/  SHF.R.U32.HI R3, RZ, 0x8, R18 ;  /* 0x00000008ff037819 */ /* 0x004fc80000011612 */
[----:B------:R-:W-:-:S04]  /*b82b0*/  LOP3.LUT R3, R3, 0xffff, RZ, 0xc0, !PT ;  /* 0x0000ffff03037812 */ /* 0x000fc800078ec0ff */
[----:B-1----:R-:W-:-:S05]  /*b82c0*/  PRMT R2, R3, 0x3340, R8 ;  /* 0x0000334003027816 */ /* 0x002fca0000000008 */
[----:B------:R0:W-:Y:S04]  /*b82d0*/  STL [R1+0x148], R2 ;  /* 0x0001480201007387 */ /* 0x0001e80000100800 */
[----:B------:R-:W2:Y:S04]  /*b82e0*/  LDL.LU R20, [R1+0x1fc] ;  /* 0x0001fc0001147983 */ /* 0x000ea80000300800 */
[----:B------:R-:W2:Y:S04]  /*b82f0*/  LDL.LU R21, [R1+0x26c] ;  /* 0x00026c0001157983 */ /* 0x000ea80000300800 */
[----:B------:R-:W2:Y:S01]  /*b8300*/  LDL.LU R16, [R1+0x24c] ;  /* 0x00024c0001107983 */ /* 0x000ea20000300800 */
[----:B---3--:R-:W-:-:S03]  /*b8310*/  SHF.R.U32.HI R8, RZ, 0x8, R22 ;  /* 0x00000008ff087819 */ /* 0x008fc60000011616 */
[----:B------:R-:W3:Y:S01]  /*b8320*/  LDL.LU R18, [R1+0x204] ;  /* 0x0002040001127983 */ /* 0x000ee20000300800 */
[----:B------:R-:W-:-:S03]  /*b8330*/  LOP3.LUT R8, R8, 0xffff, RZ, 0xc0, !PT ;  /* 0x0000ffff08087812 */ /* 0x000fc600078ec0ff */
[----:B------:R-:W-:Y:S01]  /*b8340*/  STL [R1+0x4f30], R28 ;  /* 0x004f301c01007387 */ /* 0x000fe20000100800 */
[----:B----4-:R-:W-:Y:S02]  /*b8350*/  SHF.R.U32.HI R7, RZ, 0x8, R13 ;  /* 0x00000008ff077819 */ /* 0x010fe4000001160d */
[----:B------:R-:W-:Y:S02]  /*b8360*/  SHF.R.U32.HI R6, RZ, 0x8, R14 ;  /* 0x00000008ff067819 */ /* 0x000fe4000001160e */
[----:B------:R-:W-:Y:S02]  /*b8370*/  SHF.R.U32.HI R4, RZ, 0x8, R15 ;  /* 0x00000008ff047819 */ /* 0x000fe4000001160f */
[----:B------:R-:W-:Y:S02]  /*b8380*/  SHF.R.U32.HI R5, RZ, 0x8, R19 ;  /* 0x00000008ff057819 */ /* 0x000fe40000011613 */
[----:B------:R-:W-:Y:S02]  /*b8390*/  LOP3.LUT R6, R6, 0xffff, RZ, 0xc0, !PT ;  /* 0x0000ffff06067812 */ /* 0x000fe400078ec0ff */
[----:B------:R-:W-:-:S02]  /*b83a0*/  LOP3.LUT R4, R4, 0xffff, RZ, 0xc0, !PT ;  /* 0x0000ffff04047812 */ /* 0x000fc400078ec0ff */
[----:B------:R-:W-:Y:S02]  /*b83b0*/  SHF.R.U32.HI R3, RZ, 0x8, R27 ;  /* 0x00000008ff037819 */ /* 0x000fe4000001161b */
[----:B------:R-:W-:Y:S02]  /*b83c0*/  LOP3.LUT R7, R7, 0xffff, RZ, 0xc0, !PT ;  /* 0x0000ffff07077812 */ /* 0x000fe400078ec0ff */
[----:B------:R-:W-:Y:S02]  /*b83d0*/  PRMT R6, R6, 0x3340, R4 ;  /* 0x0000334006067816 */ /* 0x000fe40000000004 */
[----:B------:R-:W-:Y:S02]  /*b83e0*/  LOP3.LUT R5, R5, 0xffff, RZ, 0xc0, !PT ;  /* 0x0000ffff05057812 */ /* 0x000fe400078ec0ff */
[----:B------:R-:W-:Y:S02]  /*b83f0*/  LOP3.LUT R3, R3, 0xffff, RZ, 0xc0, !PT ;  /* 0x0000ffff03037812 */ /* 0x000fe400078ec0ff */
[----:B------:R-:W-:Y:S01]  /*b8400*/  PRMT R4, R8, 0x3340, R7 ;  /* 0x0000334008047816 */ /* 0x000fe20000000007 */
[----:B------:R-:W-:Y:S01]  /*b8410*/  STL [R1+0x144], R6 ;  /* 0x0001440601007387 */ /* 0x000fe20000100800 */
[----:B------:R-:W-:-:S03]  /*b8420*/  PRMT R3, R5, 0x3340, R3 ;  /* 0x0000334005037816 */ /* 0x000fc60000000003 */
[----:B------:R-:W4:Y:S04]  /*b8430*/  LDL.LU R22, [R1+0x290] ;  /* 0x0002900001167983 */ /* 0x000f280000300800 */
[----:B------:R-:W-:Y:S04]  /*b8440*/  STL [R1+0x140], R4 ;  /* 0x0001400401007387 */ /* 0x000fe80000100800 */
[----:B------:R-:W4:Y:S04]  /*b8450*/  LDL.LU R13, [R1+0x74] ;  /* 0x00007400010d7983 */ /* 0x000f280000300800 */
[----:B------:R1:W-:Y:S04]  /*b8460*/  STL [R1+0x138], R3 ;  /* 0x0001380301007387 */ /* 0x0003e80000100800 */
[----:B------:R-:W4:Y:S01]  /*b8470*/  LDL.LU R19, [R1+0x6c] ;  /* 0x00006c0001137983 */ /* 0x000f220000300800 */
[----:B0-----:R-:W-:-:S03]  /*b8480*/  SHF.R.U32.HI R2, RZ, 0x8, R17 ;  /* 0x00000008ff027819 */ /* 0x001fc60000011611 */
[----:B------:R-:W4:Y:S04]  /*b8490*/  LDL.LU R17, [R1+0x30] ;  /* 0x0000300001117983 */ /* 0x000f280000300800 */
[----:B------:R-:W4:Y:S01]  /*b84a0*/  LDL.LU R14, [R1+0x38] ;  /* 0x00003800010e7983 */ /* 0x000f220000300800 */
[----:B------:R-:W-:-:S03]  /*b84b0*/  LOP3.LUT R2, R2, 0xffff, RZ, 0xc0, !PT ;  /* 0x0000ffff02027812 */ /* 0x000fc600078ec0ff */
[----:B------:R-:W4:Y:S01]  /*b84c0*/  LDL.LU R15, [R1+0x68] ;  /* 0x00006800010f7983 */ /* 0x000f220000300800 */
[--C-:B------:R-:W-:Y:S02]  /*b84d0*/  PRMT R27, R2, 0x3340, R1.reuse ;  /* 0x00003340021b7816 */ /* 0x100fe40000000001 */
[----:B------:R-:W-:Y:S02]  /*b84e0*/  SHF.R.U32.HI R12, RZ, 0x8, R12 ;  /* 0x00000008ff0c7819 */ /* 0x000fe4000001160c */
[----:B-1----:R-:W-:Y:S02]  /*b84f0*/  SHF.R.U32.HI R3, RZ, 0x8, R24 ;  /* 0x00000008ff037819 */ /* 0x002fe40000011618 */
[----:B------:R-:W-:Y:S02]  /*b8500*/  LOP3.LUT R12, R12, 0xffff, RZ, 0xc0, !PT ;  /* 0x0000ffff0c0c7812 */ /* 0x000fe400078ec0ff */
[----:B------:R-:W-:Y:S02]  /*b8510*/  LOP3.LUT R3, R3, 0xffff, RZ, 0xc0, !PT ;  /* 0x0000ffff03037812 */ /* 0x000fe400078ec0ff */
[----:B------:R-:W-:Y:S01]  /*b8520*/  PRMT R12, R12, 0x3340, R1 ;  /* 0x000033400c0c7816 */ /* 0x000fe20000000001 */
[----:B------:R-:W-:Y:S04]  /*b8530*/  STL [R1+0x4f34], R27 ;  /* 0x004f341b01007387 */ /* 0x000fe80000100800 */
[----:B------:R-:W-:Y:S04]  /*b8540*/  STL [R1+0x4f38], R12 ;  /* 0x004f380c01007387 */ /* 0x000fe80000100800 */
[----:B------:R-:W4:Y:S01]  /*b8550*/  LDL.LU R23, [R1+0x2b8] ;  /* 0x0002b80001177983 */ /* 0x000f220000300800 */
[----:B--2---:R-:W-:-:S02]  /*b8560*/  SHF.R.U32.HI R4, RZ, 0x8, R20 ;  /* 0x00000008ff047819 */ /* 0x004fc40000011614 */
[----:B------:R-:W-:Y:S02]  /*b8570*/  SHF.R.U32.HI R2, RZ, 0x8, R21 ;  /* 0x00000008ff027819 */ /* 0x000fe40000011615 */
[----:B------:R-:W-:Y:S02]  /*b8580*/  SHF.R.U32.HI R5, RZ, 0x8, R16 ;  /* 0x00000008ff057819 */ /* 0x000fe40000011610 */
[----:B------:R-:W-:Y:S02]  /*b8590*/  LOP3.LUT R4, R4, 0xffff, RZ, 0xc0, !PT ;  /* 0x0000ffff04047812 */ /* 0x000fe400078ec0ff */
[----:B------:R-:W-:Y:S02]  /*b85a0*/  LOP3.LUT R2, R2, 0xffff, RZ, 0xc0, !PT ;  /* 0x0000ffff02027812 */ /* 0x000fe400078ec0ff */
[----:B------:R-:W-:Y:S02]  /*b85b0*/  LOP3.LUT R5, R5, 0xffff, RZ, 0xc0, !PT ;  /* 0x0000ffff05057812 */ /* 0x000fe400078ec0ff */
[----:B------:R-:W-:-:S02]  /*b85c0*/  PRMT R3, R3, 0x3340, R4 ;  /* 0x0000334003037816 */ /* 0x000fc40000000004 */
[----:B------:R-:W-:Y:S02]  /*b85d0*/  PRMT R2, R2, 0x3340, R5 ;  /* 0x0000334002027816 */ /* 0x000fe40000000005 */
[----:B---3--:R-:W-:Y:S01]  /*b85e0*/  SHF.R.U32.HI R6, RZ, 0x8, R18 ;  /* 0x00000008ff067819 */ /* 0x008fe20000011612 */
[----:B------:R0:W-:Y:S04]  /*b85f0*/  STL [R1+0x134], R3 ;  /* 0x0001340301007387 */ /* 0x0001e80000100800 */
[----:B------:R-:W2:Y:S04]  /*b8600*/  LDL.LU R26, [R1+0x2a0] ;  /* 0x0002a000011a7983 */ /* 0x000ea80000300800 */
[----:B------:R4:W-:Y:S01]  /*b8610*/  STL [R1+0x130], R2 ;  /* 0x0001300201007387 */ /* 0x0009e20000100800 */
[----:B------:R-:W-:-:S03]  /*b8620*/  LOP3.LUT R6, R6, 0xffff, RZ, 0xc0, !PT ;  /* 0x0000ffff06067812 */ /* 0x000fc600078ec0ff */
[----:B------:R-:W3:Y:S04]  /*b8630*/  LDL.LU R24, [R1+0x2c4] ;  /* 0x0002c40001187983 */ /* 0x000ee80000300800 */
[----:B------:R-:W3:Y:S04]  /*b8640*/  LDL R16, [R1+0x294] ;  /* 0x0002940001107983 */ /* 0x000ee80000100800 */
[----:B------:R-:W3:Y:S04]  /*b8650*/  LDL.LU R20, [R1+0x2c0] ;  /* 0x0002c00001147983 */ /* 0x000ee80000300800 */
[----:B------:R-:W3:Y:S01]  /*b8660*/  LDL.LU R18, [R1+0x29c] ;  /* 0x00029c0001127983 */ /* 0x000ee20000300800 */
[----:B0-----:R-:W-:-:S05]  /*b8670*/  PRMT R3, R6, 0x3340, R1 ;  /* 0x0000334006037816 */ /* 0x001fca0000000001 */
[----:B------:R-:W-:Y:S01]  /*b8680*/  STL [R1+0x4f04], R3 ;  /* 0x004f040301007387 */ /* 0x000fe20000100800 */
[----:B----4-:R-:W-:Y:S02]  /*b8690*/  SHF.R.U32.HI R2, RZ, 0x8, R22 ;  /* 0x00000008ff027819 */ /* 0x010fe40000011616 */
[----:B------:R-:W-:Y:S02]  /*b86a0*/  SHF.R.U32.HI R6, RZ, 0x8, R13 ;  /* 0x00000008ff067819 */ /* 0x000fe4000001160d */
[----:B------:R-:W-:Y:S02]  /*b86b0*/  LOP3.LUT R2, R2, 0xffff, RZ, 0xc0, !PT ;  /* 0x0000ffff02027812 */ /* 0x000fe400078ec0ff */
[----:B------:R-:W-:Y:S02]  /*b86c0*/  SHF.R.U32.HI R7, RZ, 0x8, R19 ;  /* 0x00000008ff077819 */ /* 0x000fe40000011613 */
[----:B------:R-:W-:Y:S02]  /*b86d0*/  LOP3.LUT R6, R6, 0xffff, RZ, 0xc0, !PT ;  /* 0x0000ffff06067812 */ /* 0x000fe400078ec0ff */
[----:B------:R-:W-:-:S02]  /*b86e0*/  PRMT R2, R2, 0x3340, R1 ;  /* 0x0000334002027816 */ /* 0x000fc40000000001 */
[----:B------:R-:W-:-:S03]  /*b86f0*/  LOP3.LUT R7, R7, 0xffff, RZ, 0xc0, !PT ;  /* 0x0000ffff07077812 */ /* 0x000fc600078ec0ff */
[----:B------:R0:W-:Y:S04]  /*b8700*/  STL [R1+0x4f00], R2 ;  /* 0x004f000201007387 */ /* 0x0001e80000100800 */
[----:B------:R-:W4:Y:S04]  /*b8710*/  LDL.LU R21, [R1+0x2ec] ;  /* 0x0002ec0001157983 */ /* 0x000f280000300800 */
[----:B------:R-:W4:Y:S01]  /*b8720*/  LDL.LU R22, [R1+0x2e0] ;  /* 0x0002e00001167983 */ /* 0x000f220000300800 */
[----:B------:R-:W-:Y:S02]  /*b8730*/  SHF.R.U32.HI R4, RZ, 0x8, R14 ;  /* 0x00000008ff047819 */ /* 0x000fe4000001160e */
[----:B0-----:R-:W-:-:S05]  /*b8740*/  PRMT R2, R6, 0x3340, R7 ;  /* 0x0000334006027816 */ /* 0x001fca0000000007 */
[----:B------:R0:W-:Y:S04]  /*b8750*/  STL [R1+0x14c], R2 ;  /* 0x00014c0201007387 */ /* 0x0001e80000100800 */
[----:B------:R-:W4:Y:S04]  /*b8760*/  LDL R13, [R1+0x304] ;  /* 0x00030400010d7983 */ /* 0x000f280000100800 */
[----:B------:R-:W4:Y:S04]  /*b8770*/  LDL.LU R14, [R1+0x2d4] ;  /* 0x0002d400010e7983 */ /* 0x000f280000300800 */
[----:B------:R-:W4:Y:S01]  /*b8780*/  LDL.LU R19, [R1+0x300] ;  /* 0x0003000001137983 */ /* 0x000f220000300800 */
[----:B------:R-:W-:-:S02]  /*b8790*/  SHF.R.U32.HI R5, RZ, 0x8, R15 ;  /* 0x00000008ff057819 */ /* 0x000fc4000001160f */
[----:B------:R-:W-:Y:S02]  /*b87a0*/  SHF.R.U32.HI R17, RZ, 0x8, R17 ;  /* 0x00000008ff117819 */ /* 0x000fe40000011611 */
[----:B------:R-:W-:Y:S01]  /*b87b0*/  LOP3.LUT R4, R4, 0xffff, RZ, 0xc0, !PT ;  /* 0x0000ffff04047812 */ /* 0x000fe200078ec0ff */
[----:B------:R-:W4:Y:S01]  /*b87c0*/  LDL.LU R15, [R1+0x2dc] ;  /* 0x0002dc00010f7983 */ /* 0x000f220000300800 */
[----:B------:R-:W-:Y:S02]  /*b87d0*/  LOP3.LUT R5, R5, 0xffff, RZ, 0xc0, !PT ;  /* 0x0000ffff05057812 */ /* 0x000fe400078ec0ff */
[----:B------:R-:W-:Y:S02]  /*b87e0*/  LOP3.LUT R17, R17, 0xffff, RZ, 0xc0, !PT ;  /* 0x0000ffff11117812 */ /* 0x000fe400078ec0ff */
[----:B0-----:R-:W-:Y:S02]  /*b87f0*/  PRMT R2, R4, 0x3340, R5 ;  /* 0x0000334004027816 */ /* 0x001fe40000000005 */
[----:B------:R-:W-:-:S02]  /*b8800*/  SHF.R.U32.HI R5, RZ, 0x8, R23 ;  /* 0x00000008ff057819 */ /* 0x000fc40000011617 */
[----:B------:R-:W-:Y:S02]  /*b8810*/  PRMT R17, R17, 0x3340, R1 ;  /* 0x0000334011117816 */ /* 0x000fe40000000001 */
[----:B------:R-:W-:-:S03]  /*b8820*/  LOP3.LUT R5, R5, 0xffff, RZ, 0xc0, !PT ;  /* 0x0000ffff05057812 */ /* 0x000fc600078ec0ff */
[----:B------:R-:W-:Y:S04]  /*b8830*/  STL [R1+0x4efc], R17 ;  /* 0x004efc1101007387 */ /* 0x000fe80000100800 */
[----:B------:R0:W-:Y:S04]  /*b8840*/  STL [R1+0x124], R2 ;  /* 0x0001240201007387 */ /* 0x0001e80000100800 */
[----:B------:R-:W4:Y:S01]  /*b8850*/  LDL.LU R29, [R1+0xbc] ;  /* 0x0000bc00011d7983 */ /* 0x000f220000300800 */
[----:B--2---:R-:W-:Y:S02]  /*b8860*/  SHF.R.U32.HI R6, RZ, 0x8, R26 ;  /* 0x00000008ff067819 */ /* 0x004fe4000001161a */
[----:B---3--:R-:W-:-:S02]  /*b8870*/  SHF.R.U32.HI R4, RZ, 0x8, R24 ;  /* 0x00000008ff047819 */ /* 0x008fc40000011618 */
[----:B------:R-:W-:Y:S02]  /*b8880*/  SHF.R.U32.HI R7, RZ, 0x8, R20 ;  /* 0x00000008ff077819 */ /* 0x000fe40000011614 */
[----:B------:R-:W-:Y:S02]  /*b8890*/  LOP3.LUT R6, R6, 0xffff, RZ, 0xc0, !PT ;  /* 0x0000ffff06067812 */ /* 0x000fe400078ec0ff */
[----:B------:R-:W-:Y:S02]  /*b88a0*/  LOP3.LUT R4, R4, 0xffff, RZ, 0xc0, !PT ;  /* 0x0000ffff04047812 */ /* 0x000fe400078ec0ff */
[----:B------:R-:W-:Y:S02]  /*b88b0*/  LOP3.LUT R7, R7, 0xffff, RZ, 0xc0, !PT ;  /* 0x0000ffff07077812 */ /* 0x000fe400078ec0ff */
[----:B------:R-:W-:Y:S02]  /*b88c0*/  PRMT R3, R5, 0x3340, R6 ;  /* 0x0000334005037816 */ /* 0x000fe40000000006 */
[----:B0-----:R-:W-:-:S03]  /*b88d0*/  PRMT R2, R4, 0x3340, R7 ;  /* 0x0000334004027816 */ /* 0x001fc60000000007 */
[----:B------:R0:W-:Y:S04]  /*b88e0*/  STL [R1+0x11c], R3 ;  /* 0x00011c0301007387 */ /* 0x0001e80000100800 */
[----:B------:R-:W2:Y:S01]  /*b88f0*/  LDL.LU R25, [R1+0x250] ;  /* 0x0002500001197983 */ /* 0x000ea20000300800 */
[----:B------:R-:W-:-:S03]  /*b8900*/  SHF.R.U32.HI R18, RZ, 0x8, R18 ;  /* 0x00000008ff127819 */ /* 0x000fc60000011612 */
[----:B------:R1:W-:Y:S01]  /*b8910*/  STL [R1+0x118], R2 ;  /* 0x0001180201007387 */ /* 0x0003e20000100800 */
[----:B------:R-:W-:-:S03]  /*b8920*/  SHF.R.U32.HI R16, RZ, 0x8, R16 ;  /* 0x00000008ff107819 */ /* 0x000fc60000011610 */
[----:B------:R-:W3:Y:S01]  /*b8930*/  LDL.LU R11, [R1+0xdc] ;  /* 0x0000dc00010b7983 */ /* 0x000ee20000300800 */
[----:B------:R-:W-:-:S03]  /*b8940*/  LOP3.LUT R18, R18, 0xffff, RZ, 0xc0, !PT ;  /* 0x0000ffff12127812 */ /* 0x000fc600078ec0ff */
[----:B------:R-:W3:Y:S01]  /*b8950*/  LDL.LU R23, [R1+0xcc] ;  /* 0x0000cc0001177983 */ /* 0x000ee20000300800 */
[----:B------:R-:W-:-:S03]  /*b8960*/  LOP3.LUT R16, R16, 0xffff, RZ, 0xc0, !PT ;  /* 0x0000ffff10107812 */ /* 0x000fc600078ec0ff */
[----:B------:R-:W3:Y:S01]  /*b8970*/  LDL.LU R26, [R1+0x260] ;  /* 0x00026000011a7983 */ /* 0x000ee20000300800 */
[----:B------:R-:W-:-:S03]  /*b8980*/  PRMT R18, R18, 0x3340, R1 ;  /* 0x0000334012127816 */ /* 0x000fc60000000001 */
[----:B------:R-:W3:Y:S01]  /*b8990*/  LDL.LU R24, [R1+0x228] ;  /* 0x0002280001187983 */ /* 0x000ee20000300800 */
[----:B------:R-:W-:-:S03]  /*b89a0*/  PRMT R16, R16, 0x3340, R1 ;  /* 0x0000334010107816 */ /* 0x000fc60000000001 */
[----:B------:R-:W-:Y:S04]  /*b89b0*/  STL [R1+0x4ef8], R18 ;  /* 0x004ef81201007387 */ /* 0x000fe80000100800 */
[----:B------:R-:W-:Y:S04]  /*b89c0*/  STL [R1+0x4f3c], R16 ;  /* 0x004f3c1001007387 */ /* 0x000fe80000100800 */
[----:B------:R-:W3:Y:S01]  /*b89d0*/  LDL.LU R10, [R1+0x2c] ;  /* 0x00002c00010a7983 */ /* 0x000ee20000300800 */
[----:B----4-:R-:W-:Y:S02]  /*b89e0*/  SHF.R.U32.HI R5, RZ, 0x8, R21 ;  /* 0x00000008ff057819 */ /* 0x010fe40000011615 */
[----:B------:R-:W-:-:S02]  /*b89f0*/  SHF.R.U32.HI R6, RZ, 0x8, R22 ;  /* 0x00000008ff067819 */ /* 0x000fc40000011616 */
[----:B------:R-:W-:Y:S02]  /*b8a00*/  LOP3.LUT R5, R5, 0xffff, RZ, 0xc0, !PT ;  /* 0x0000ffff05057812 */ /* 0x000fe400078ec0ff */
[----:B------:R-:W-:-:S04]  /*b8a10*/  LOP3.LUT R6, R6, 0xffff, RZ, 0xc0, !PT ;  /* 0x0000ffff06067812 */ /* 0x000fc800078ec0ff */
[----:B0-----:R-:W-:Y:S02]  /*b8a20*/  PRMT R3, R5, 0x3340, R6 ;  /* 0x0000334005037816 */ /* 0x001fe40000000006 */
[----:B------:R-:W-:Y:S02]  /*b8a30*/  SHF.R.U32.HI R4, RZ, 0x8, R13 ;  /* 0x00000008ff047819 */ /* 0x000fe4000001160d */
[----:B------:R-:W-:Y:S02]  /*b8a40*/  SHF.R.U32.HI R7, RZ, 0x8, R19 ;  /* 0x00000008ff077819 */ /* 0x000fe40000011613 */
[----:B------:R-:W-:Y:S02]  /*b8a50*/  LOP3.LUT R4, R4, 0xffff, RZ, 0xc0, !PT ;  /* 0x0000ffff04047812 */ /* 0x000fe400078ec0ff */
[----:B------:R-:W-:Y:S01]  /*b8a60*/  LOP3.LUT R7, R7, 0xffff, RZ, 0xc0, !PT ;  /* 0x0000ffff07077812 */ /* 0x000fe200078ec0ff */
[----:B------:R0:W-:Y:S04]  /*b8a70*/  STL [R1+0x114], R3 ;  /* 0x0001140301007387 */ /* 0x0001e80000100800 */
[----:B------:R-:W4:Y:S01]  /*b8a80*/  LDL.LU R20, [R1+0xa4] ;  /* 0x0000a40001147983 */ /* 0x000f220000300800 */
[----:B-1----:R-:W-:-:S05]  /*b8a90*/  PRMT R2, R4, 0x3340, R7 ;  /* 0x0000334004027816 */ /* 0x002fca0000000007 */
[----:B------:R1:W-:Y:S04]  /*b8aa0*/  STL [R1+0x110], R2 ;  /* 0x0001100201007387 */ /* 0x0003e80000100800 */
[----:B------:R-:W4:Y:S04]  /*b8ab0*/  LDL.LU R21, [R1+0x94] ;  /* 0x0000940001157983 */ /* 0x000f280000300800 */
[----:B------:R-:W4:Y:S04]  /*b8ac0*/  LDL.LU R22, [R1+0x4] ;  /* 0x0000040001167983 */ /* 0x000f280000300800 */
[----:B------:R-:W4:Y:S01]  /*b8ad0*/  LDL.LU R13, [R1+0x10] ;  /* 0x00001000010d7983 */ /* 0x000f220000300800 */
[----:B------:R-:W-:-:S02]  /*b8ae0*/  SHF.R.U32.HI R15, RZ, 0x8, R15 ;  /* 0x00000008ff0f7819 */ /* 0x000fc4000001160f */
[----:B------:R-:W-:Y:S01]  /*b8af0*/  SHF.R.U32.HI R14, RZ, 0x8, R14 ;  /* 0x00000008ff0e7819 */ /* 0x000fe2000001160e */
[----:B------:R-:W4:Y:S01]  /*b8b00*/  LDL.LU R19, [R1+0xc] ;  /* 0x00000c0001137983 */ /* 0x000f220000300800 */
[----:B------:R-:W-:Y:S02]  /*b8b10*/  SHF.R.U32.HI R9, RZ, 0x8, R29 ;  /* 0x00000008ff097819 */ /* 0x000fe4000001161d */
[----:B------:R-:W-:Y:S02]  /*b8b20*/  LOP3.LUT R15, R15, 0xffff, RZ, 0xc0, !PT ;  /* 0x0000ffff0f0f7812 */ /* 0x000fe400078ec0ff */
[----:B------:R-:W-:Y:S02]  /*b8b30*/  LOP3.LUT R14, R14, 0xffff, RZ, 0xc0, !PT ;  /* 0x0000ffff0e0e7812 */ /* 0x000fe400078ec0ff */
[----:B------:R-:W-:Y:S02]  /*b8b40*/  LOP3.LUT R9, R9, 0xffff, RZ, 0xc0, !PT ;  /* 0x0000ffff09097812 */ /* 0x000fe400078ec0ff */
[----:B------:R-:W-:-:S02]  /*b8b50*/  PRMT R15, R15, 0x3340, R1 ;  /* 0x000033400f0f7816 */ /* 0x000fc40000000001 */
[--C-:B------:R-:W-:Y:S02]  /*b8b60*/  PRMT R14, R14, 0x3340, R1.reuse ;  /* 0x000033400e0e7816 */ /* 0x100fe40000000001 */
[----:B0-----:R-:W-:Y:S01]  /*b8b70*/  PRMT R3, R9, 0x3340, R1 ;  /* 0x0000334009037816 */ /* 0x001fe20000000001 */
[----:B------:R-:W-:Y:S04]  /*b8b80*/  STL [R1+0x4f40], R15 ;  /* 0x004f400f01007387 */ /* 0x000fe80000100800 */
[----:B------:R-:W-:Y:S04]  /*b8b90*/  STL [R1+0x4f44], R14 ;  /* 0x004f440e01007387 */ /* 0x000fe80000100800 */
[----:B------:R-:W4:Y:S04]  /*b8ba0*/  LDL.LU R29, [R1+0x34] ;  /* 0x00003400011d7983 */ /* 0x000f280000300800 */
[----:B------:R0:W-:Y:S01]  /*b8bb0*/  STL [R1+0xc0], R3 ;  /* 0x0000c00301007387 */ /* 0x0001e20000100800 */
[----:B--2---:R-:W-:-:S03]  /*b8bc0*/  SHF.R.U32.HI R6, RZ, 0x8, R25 ;  /* 0x00000008ff067819 */ /* 0x004fc60000011619 */
[----:B------:R-:W2:Y:S01]  /*b8bd0*/  LDL.LU R25, [R1+0x4c] ;  /* 0x00004c0001197983 */ /* 0x000ea20000300800 */
[----:B---3--:R-:W-:Y:S02]  /*b8be0*/  SHF.R.U32.HI R7, RZ, 0x8, R11 ;  /* 0x00000008ff077819 */ /* 0x008fe4000001160b */
[----:B------:R-:W-:Y:S02]  /*b8bf0*/  LOP3.LUT R6, R6, 0xffff, RZ, 0xc0, !PT ;  /* 0x0000ffff06067812 */ /* 0x000fe400078ec0ff */
[----:B------:R-:W-:Y:S02]  /*b8c00*/  LOP3.LUT R7, R7, 0xffff, RZ, 0xc0, !PT ;  /* 0x0000ffff07077812 */ /* 0x000fe400078ec0ff */
[----:B------:R-:W-:Y:S02]  /*b8c10*/  SHF.R.U32.HI R8, RZ, 0x8, R23 ;  /* 0x00000008ff087819 */ /* 0x000fe40000011617 */
[----:B-1----:R-:W-:Y:S02]  /*b8c20*/  PRMT R2, R6, 0x3340, R7 ;  /* 0x0000334006027816 */ /* 0x002fe40000000007 */
[----:B------:R-:W-:-:S02]  /*b8c30*/  SHF.R.U32.HI R4, RZ, 0x8, R26 ;  /* 0x00000008ff047819 */ /* 0x000fc4000001161a */
[----:B------:R-:W-:Y:S02]  /*b8c40*/  SHF.R.U32.HI R5, RZ, 0x8, R24 ;  /* 0x00000008ff057819 */ /* 0x000fe40000011618 */
[----:B------:R-:W-:Y:S01]  /*b8c50*/  LOP3.LUT R8, R8, 0xffff, RZ, 0xc0, !PT ;  /* 0x0000ffff08087812 */ /* 0x000fe200078ec0ff */
[----:B------:R1:W-:Y:S04]  /*b8c60*/  STL [R1+0xdc], R2 ;  /* 0x0000dc0201007387 */ /* 0x0003e80000100800 */
[----:B------:R-:W3:Y:S01]  /*b8c70*/  LDL.LU R11, [R1+0x44] ;  /* 0x00004400010b7983 */ /* 0x000ee20000300800 */
[----:B------:R-:W-:Y:S02]  /*b8c80*/  LOP3.LUT R4, R4, 0xffff, RZ, 0xc0, !PT ;  /* 0x0000ffff04047812 */ /* 0x000fe400078ec0ff */
[----:B------:R-:W-:-:S02]  /*b8c90*/  LOP3.LUT R5, R5, 0xffff, RZ, 0xc0, !PT ;  /* 0x0000ffff05057812 */ /* 0x000fc400078ec0ff */
[----:B------:R-:W-:Y:S02]  /*b8ca0*/  SHF.R.U32.HI R9, RZ, 0x8, R10 ;  /* 0x00000008ff097819 */ /* 0x000fe4000001160a */
[----:B0-----:R-:W-:Y:S01]  /*b8cb0*/  PRMT R3, R8, 0x3340, R1 ;  /* 0x0000334008037816 */ /* 0x001fe20000000001 */
[----:B------:R-:W3:Y:S04]  /*b8cc0*/  LDL.LU R23, [R1+0x7c] ;  /* 0x00007c0001177983 */ /* 0x000ee80000300800 */
[----:B------:R-:W3:Y:S01]  /*b8cd0*/  LDL.LU R26, [R1+0x88] ;  /* 0x00008800011a7983 */ /* 0x000ee20000300800 */
[----:B------:R-:W-:-:S03]  /*b8ce0*/  LOP3.LUT R9, R9, 0xffff, RZ, 0xc0, !PT ;  /* 0x0000ffff09097812 */ /* 0x000fc600078ec0ff */
[----:B------:R-:W3:Y:S01]  /*b8cf0*/  LDL.LU R24, [R1+0xa0] ;  /* 0x0000a00001187983 */ /* 0x000ee20000300800 */
[----:B-1----:R-:W-:-:S03]  /*b8d00*/  PRMT R2, R4, 0x3340, R5 ;  /* 0x0000334004027816 */ /* 0x002fc60000000005 */
[----:B------:R0:W-:Y:S04]  /*b8d10*/  STL [R1+0xb8], R3 ;  /* 0x0000b80301007387 */ /* 0x0001e80000100800 */
[----:B------:R1:W-:Y:S04]  /*b8d20*/  STL [R1+0xd8], R2 ;  /* 0x0000d80201007387 */ /* 0x0003e80000100800 */
[----:B------:R-:W3:Y:S01]  /*b8d30*/  LDL.LU R28, [R1+0x244] ;  /* 0x00024400011c7983 */ /* 0x000ee20000300800 */
[----:B0-----:R-:W-:Y:S02]  /*b8d40*/  PRMT R3, R9, 0x3340, R1 ;  /* 0x0000334009037816 */ /* 0x001fe40000000001 */
[----:B----4-:R-:W-:-:S04]  /*b8d50*/  SHF.R.U32.HI R6, RZ, 0x8, R20 ;  /* 0x00000008ff067819 */ /* 0x010fc80000011614 */
[----:B------:R-:W-:Y:S02]  /*b8d60*/  LOP3.LUT R6, R6, 0xffff, RZ, 0xc0, !PT ;  /* 0x0000ffff06067812 */ /* 0x000fe400078ec0ff */
[----:B------:R-:W-:-:S04]  /*b8d70*/  SHF.R.U32.HI R7, RZ, 0x8, R21 ;  /* 0x00000008ff077819 */ /* 0x000fc80000011615 */
[----:B------:R-:W-:Y:S01]  /*b8d80*/  LOP3.LUT R7, R7, 0xffff, RZ, 0xc0, !PT ;  /* 0x0000ffff07077812 */ /* 0x000fe200078ec0ff */
[----:B------:R0:W-:Y:S04]  /*b8d90*/  STL [R1+0x9c], R3 ;  /* 0x00009c0301007387 */ /* 0x0001e80000100800 */
[----:B------:R-:W4:Y:S01]  /*b8da0*/  LDL.LU R10, [R1+0x240] ;  /* 0x00024000010a7983 */ /* 0x000f220000300800 */
[----:B-1----:R-:W-:-:S05]  /*b8db0*/  PRMT R2, R6, 0x3340, R7 ;  /* 0x0000334006027816 */ /* 0x002fca0000000007 */
[----:B------:R1:W-:Y:S04]  /*b8dc0*/  STL [R1+0x10c], R2 ;  /* 0x00010c0201007387 */ /* 0x0003e80000100800 */
[----:B------:R-:W4:Y:S04]  /*b8dd0*/  LDL.LU R20, [R1+0xa8] ;  /* 0x0000a80001147983 */ /* 0x000f280000300800 */
[----:B------:R-:W4:Y:S01]  /*b8de0*/  LDL.LU R21, [R1+0xb4] ;  /* 0x0000b40001157983 */ /* 0x000f220000300800 */
[----:B------:R-:W-:Y:S02]  /*b8df0*/  SHF.R.U32.HI R8, RZ, 0x8, R22 ;  /* 0x00000008ff087819 */ /* 0x000fe40000011616 */
[----:B------:R-:W-:Y:S01]  /*b8e00*/  SHF.R.U32.HI R4, RZ, 0x8, R13 ;  /* 0x00000008ff047819 */ /* 0x000fe2000001160d */
[----:B------:R-:W4:Y:S04]  /*b8e10*/  LDL.LU R22, [R1+0xd4] ;  /* 0x0000d40001167983 */ /* 0x000f280000300800 */
[----:B------:R-:W4:Y:S01]  /*b8e20*/  LDL.LU R13, [R1+0x80] ;  /* 0x00008000010d7983 */ /* 0x000f220000300800 */
[----:B------:R-:W-:-:S02]  /*b8e30*/  SHF.R.U32.HI R5, RZ, 0x8, R19 ;  /* 0x00000008ff057819 */ /* 0x000fc40000011613 */
[----:B------:R-:W-:Y:S01]  /*b8e40*/  LOP3.LUT R8, R8, 0xffff, RZ, 0xc0, !PT ;  /* 0x0000ffff08087812 */ /* 0x000fe200078ec0ff */
[----:B------:R-:W4:Y:S01]  /*b8e50*/  LDL.LU R19, [R1+0x84] ;  /* 0x0000840001137983 */ /* 0x000f220000300800 */
[----:B------:R-:W-:Y:S02]  /*b8e60*/  LOP3.LUT R4, R4, 0xffff, RZ, 0xc0, !PT ;  /* 0x0000ffff04047812 */ /* 0x000fe400078ec0ff */
[----:B------:R-:W-:Y:S02]  /*b8e70*/  LOP3.LUT R5, R5, 0xffff, RZ, 0xc0, !PT ;  /* 0x0000ffff05057812 */ /* 0x000fe400078ec0ff */
[----:B------:R-:W-:Y:S02]  /*b8e80*/  SHF.R.U32.HI R9, RZ, 0x8, R29 ;  /* 0x00000008ff097819 */ /* 0x000fe4000001161d */
[----:B0-----:R-:W-:Y:S02]  /*b8e90*/  PRMT R3, R8, 0x3340, R1 ;  /* 0x0000334008037816 */ /* 0x001fe40000000001 */
[----:B-1----:R-:W-:-:S02]  /*b8ea0*/  PRMT R2, R4, 0x3340, R5 ;  /* 0x0000334004027816 */ /* 0x002fc40000000005 */
[----:B------:R-:W-:Y:S01]  /*b8eb0*/  LOP3.LUT R9, R9, 0xffff, RZ, 0xc0, !PT ;  /* 0x0000ffff09097812 */ /* 0x000fe200078ec0ff */
[----:B------:R0:W-:Y:S04]  /*b8ec0*/  STL [R1+0xbc], R3 ;  /* 0x0000bc0301007387 */ /* 0x0001e80000100800 */
[----:B------:R1:W-:Y:S04]  /*b8ed0*/  STL [R1+0xc8], R2 ;  /* 0x0000c80201007387 */ /* 0x0003e80000100800 */
[----:B------:R-:W4:Y:S01]  /*b8ee0*/  LDL.LU R29, [R1+0x344] ;  /* 0x00034400011d7983 */ /* 0x000f220000300800 */
[----:B0-----:R-:W-:-:S05]  /*b8ef0*/  PRMT R3, R9, 0x3340, R1 ;  /* 0x0000334009037816 */ /* 0x001fca0000000001 */
[----:B------:R0:W-:Y:S01]  /*b8f00*/  STL [R1+0xac], R3 ;  /* 0x0000ac0301007387 */ /* 0x0001e20000100800 */
[----:B--2---:R-:W-:-:S03]  /*b8f10*/  SHF.R.U32.HI R6, RZ, 0x8, R25 ;  /* 0x00000008ff067819 */ /* 0x004fc60000011619 */
[----:B------:R-:W2:Y:S01]  /*b8f20*/  LDL.LU R25, [R1+0x334] ;  /* 0x0003340001197983 */ /* 0x000ea20000300800 */
[----:B------:R-:W-:Y:S02]  /*b8f30*/  LOP3.LUT R6, R6, 0xffff, RZ, 0xc0, !PT ;  /* 0x0000ffff06067812 */ /* 0x000fe400078ec0ff */
[----:B---3--:R-:W-:-:S04]  /*b8f40*/  SHF.R.U32.HI R7, RZ, 0x8, R11 ;  /* 0x00000008ff077819 */ /* 0x008fc8000001160b */
[----:B------:R-:W-:Y:S02]  /*b8f50*/  LOP3.LUT R7, R7, 0xffff, RZ, 0xc0, !PT ;  /* 0x0000ffff07077812 */ /* 0x000fe400078ec0ff */
[----:B------:R-:W-:Y:S02]  /*b8f60*/  SHF.R.U32.HI R8, RZ, 0x8, R23 ;  /* 0x00000008ff087819 */ /* 0x000fe40000011617 */
[----:B-1----:R-:W-:Y:S02]  /*b8f70*/  PRMT R2, R6, 0x3340, R7 ;  /* 0x0000334006027816 */ /* 0x002fe40000000007 */
[----:B------:R-:W-:Y:S02]  /*b8f80*/  SHF.R.U32.HI R4, RZ, 0x8, R26 ;  /* 0x00000008ff047819 */ /* 0x000fe4000001161a */
[----:B------:R-:W-:Y:S02]  /*b8f90*/  SHF.R.U32.HI R5, RZ, 0x8, R24 ;  /* 0x00000008ff057819 */ /* 0x000fe40000011618 */
[----:B------:R-:W-:Y:S01]  /*b8fa0*/  LOP3.LUT R8, R8, 0xffff, RZ, 0xc0, !PT ;  /* 0x0000ffff08087812 */ /* 0x000fe200078ec0ff */
[----:B------:R1:W-:Y:S04]  /*b8fb0*/  STL [R1+0xcc], R2 ;  /* 0x0000cc0201007387 */ /* 0x0003e80000100800 */
[----:B------:R-:W3:Y:S04]  /*b8fc0*/  LDL R11, [R1+0x31c] ;  /* 0x00031c00010b7983 */ /* 0x000ee80000100800 */
[----:B------:R-:W3:Y:S01]  /*b8fd0*/  LDL.LU R23, [R1+0x298] ;  /* 0x0002980001177983 */ /* 0x000ee20000300800 */
[----:B------:R-:W-:-:S02]  /*b8fe0*/  LOP3.LUT R4, R4, 0xffff, RZ, 0xc0, !PT ;  /* 0x0000ffff04047812 */ /* 0x000fc400078ec0ff */
[----:B------:R-:W-:Y:S02]  /*b8ff0*/  LOP3.LUT R5, R5, 0xffff, RZ, 0xc0, !PT ;  /* 0x0000ffff05057812 */ /* 0x000fe400078ec0ff */
[----:B0-----:R-:W-:Y:S01]  /*b9000*/  PRMT R3, R8, 0x3340, R1 ;  /* 0x0000334008037816 */ /* 0x001fe20000000001 */
[----:B------:R-:W3:Y:S04]  /*b9010*/  LDL.LU R26, [R1+0x2a8] ;  /* 0x0002a800011a7983 */ /* 0x000ee80000300800 */
[----:B------:R-:W3:Y:S01]  /*b9020*/  LDL R24, [R1+0x2a4] ;  /* 0x0002a40001187983 */ /* 0x000ee20000100800 */
[----:B-1----:R-:W-:-:S03]  /*b9030*/  PRMT R2, R4, 0x3340, R5 ;  /* 0x0000334004027816 */ /* 0x002fc60000000005 */
[----:B------:R-:W-:Y:S04]  /*b9040*/  STL [R1+0xb0], R3 ;  /* 0x0000b00301007387 */ /* 0x000fe80000100800 */
[----:B------:R0:W-:Y:S01]  /*b9050*/  STL [R1+0x104], R2 ;  /* 0x0001040201007387 */ /* 0x0001e20000100800 */
[----:B----4-:R-:W-:Y:S02]  /*b9060*/  SHF.R.U32.HI R9, RZ, 0x8, R10 ;  /* 0x00000008ff097819 */ /* 0x010fe4000001160a */
[----:B------:R-:W-:Y:S02]  /*b9070*/  SHF.R.U32.HI R10, RZ, 0x8, R20 ;  /* 0x00000008ff0a7819 */ /* 0x000fe40000011614 */
[----:B------:R-:W-:Y:S01]  /*b9080*/  SHF.R.U32.HI R4, RZ, 0x8, R21 ;  /* 0x00000008ff047819 */ /* 0x000fe20000011615 */
[----:B------:R-:W4:Y:S04]  /*b9090*/  LDL.LU R20, [R1+0x320] ;  /* 0x0003200001147983 */ /* 0x000f280000300800 */
[----:B------:R-:W4:Y:S01]  /*b90a0*/  LDL.LU R21, [R1+0x318] ;  /* 0x0003180001157983 */ /* 0x000f220000300800 */
[----:B------:R-:W-:-:S04]  /*b90b0*/  LOP3.LUT R10, R10, 0xffff, RZ, 0xc0, !PT ;  /* 0x0000ffff0a0a7812 */ /* 0x000fc800078ec0ff */
[----:B0-----:R-:W-:Y:S02]  /*b90c0*/  PRMT R2, R10, 0x3340, R1 ;  /* 0x000033400a027816 */ /* 0x001fe40000000001 */
[----:B------:R-:W-:Y:S02]  /*b90d0*/  SHF.R.U32.HI R5, RZ, 0x8, R22 ;  /* 0x00000008ff057819 */ /* 0x000fe40000011616 */
[----:B------:R-:W-:Y:S01]  /*b90e0*/  SHF.R.U32.HI R6, RZ, 0x8, R13 ;  /* 0x00000008ff067819 */ /* 0x000fe2000001160d */
[----:B------:R0:W-:Y:S04]  /*b90f0*/  STL [R1+0x84], R2 ;  /* 0x0000840201007387 */ /* 0x0001e80000100800 */
[----:B------:R-:W4:Y:S04]  /*b9100*/  LDL.LU R22, [R1+0x30c] ;  /* 0x00030c0001167983 */ /* 0x000f280000300800 */
[----:B------:R-:W4:Y:S01]  /*b9110*/  LDL.LU R13, [R1+0x308] ;  /* 0x00030800010d7983 */ /* 0x000f220000300800 */
[----:B------:R-:W-:-:S02]  /*b9120*/  SHF.R.U32.HI R7, RZ, 0x8, R19 ;  /* 0x00000008ff077819 */ /* 0x000fc40000011613 */
[----:B------:R-:W-:Y:S02]  /*b9130*/  SHF.R.U32.HI R8, RZ, 0x8, R28 ;  /* 0x00000008ff087819 */ /* 0x000fe4000001161c */
[----:B------:R-:W-:Y:S02]  /*b9140*/  LOP3.LUT R4, R4, 0xffff, RZ, 0xc0, !PT ;  /* 0x0000ffff04047812 */ /* 0x000fe400078ec0ff */
[----:B------:R-:W-:Y:S02]  /*b9150*/  LOP3.LUT R5, R5, 0xffff, RZ, 0xc0, !PT ;  /* 0x0000ffff05057812 */ /* 0x000fe400078ec0ff */
[----:B------:R-:W-:Y:S02]  /*b9160*/  LOP3.LUT R6, R6, 0xffff, RZ, 0xc0, !PT ;  /* 0x0000ffff06067812 */ /* 0x000fe400078ec0ff */
[----:B------:R-:W-:Y:S02]  /*b9170*/  LOP3.LUT R7, R7, 0xffff, RZ, 0xc0, !PT ;  /* 0x0000ffff07077812 */ /* 0x000fe400078ec0ff */
[----:B------:R-:W-:-:S02]  /*b9180*/  LOP3.LUT R8, R8, 0xffff, RZ, 0xc0, !PT ;  /* 0x0000ffff08087812 */ /* 0x000fc400078ec0ff */
[----:B------:R-:W-:Y:S02]  /*b9190*/  LOP3.LUT R9, R9, 0xffff, RZ, 0xc0, !PT ;  /* 0x0000ffff09097812 */ /* 0x000fe400078ec0ff */
[----:B------:R-:W-:Y:S02]  /*b91a0*/  PRMT R4, R4, 0x3340, R5 ;  /* 0x0000334004047816 */ /* 0x000fe40000000005 */
[----:B------:R-:W-:Y:S01]  /*b91b0*/  PRMT R3, R6, 0x3340, R7 ;  /* 0x0000334006037816 */ /* 0x000fe20000000007 */
[----:B------:R-:W4:Y:S01]  /*b91c0*/  LDL.LU R19, [R1+0xe0] ;  /* 0x0000e00001137983 */ /* 0x000f220000300800 */
[----:B0-----:R-:W-:-:S03]  /*b91d0*/  PRMT R2, R8, 0x3340, R9 ;  /* 0x0000334008027816 */ /* 0x001fc60000000009 */
[----:B------:R-:W-:Y:S04]  /*b91e0*/  STL [R1+0x100], R4 ;  /* 0x0001000401007387 */ /* 0x000fe80000100800 */
[----:B------:R-:W-:Y:S04]  /*b91f0*/  STL [R1+0x108], R3 ;  /* 0x0001080301007387 */ /* 0x000fe80000100800 */
[----:B------:R0:W-:Y:S04]  /*b9200*/  STL [R1+0xfc], R2 ;  /* 0x0000fc0201007387 */ /* 0x0001e80000100800 */
[----:B------:R-:W4:Y:S04]  /*b9210*/  LDL.LU R27, [R1+0x330] ;  /* 0x00033000011b7983 */ /* 0x000f280000300800 */
[----:B------:R-:W4:Y:S01]  /*b9220*/  LDL R28, [R1+0x32c] ;  /* 0x00032c00011c7983 */ /* 0x000f220000100800 */
[----:B------:R-:W-:-:S04]  /*b9230*/  SHF.R.U32.HI R7, RZ, 0x8, R29 ;  /* 0x00000008ff077819 */ /* 0x000fc8000001161d */
[----:B------:R-:W-:Y:S02]  /*b9240*/  LOP3.LUT R7, R7, 0xffff, RZ, 0xc0, !PT ;  /* 0x0000ffff07077812 */ /* 0x000fe400078ec0ff */
[----:B--2---:R-:W-:Y:S02]  /*b9250*/  SHF.R.U32.HI R8, RZ, 0x8, R25 ;  /* 0x00000008ff087819 */ /* 0x004fe40000011619 */
[----:B------:R-:W2:Y:S02]  /*b9260*/  LDL.LU R25, [R1+0x2cc] ;  /* 0x0002cc0001197983 */ /* 0x000ea40000300800 */
[----:B------:R-:W-:-:S04]  /*b9270*/  LOP3.LUT R8, R8, 0xffff, RZ, 0xc0, !PT ;  /* 0x0000ffff08087812 */ /* 0x000fc800078ec0ff */
[----:B0-----:R-:W-:Y:S02]  /*b9280*/  PRMT R2, R7, 0x3340, R8 ;  /* 0x0000334007027816 */ /* 0x001fe40000000008 */
[----:B---3--:R-:W-:Y:S02]  /*b9290*/  SHF.R.U32.HI R9, RZ, 0x8, R11 ;  /* 0x00000008ff097819 */ /* 0x008fe4000001160b */
[----:B------:R-:W-:Y:S01]  /*b92a0*/  SHF.R.U32.HI R6, RZ, 0x8, R23 ;  /* 0x00000008ff067819 */ /* 0x000fe20000011617 */
[----:B------:R-:W3:Y:S04]  /*b92b0*/  LDL.LU R11, [R1+0x208] ;  /* 0x00020800010b7983 */ /* 0x000ee80000300800 */
[----:B------:R-:W3:Y:S01]  /*b92c0*/  LDL.LU R23, [R1+0x200] ;  /* 0x0002000001177983 */ /* 0x000ee20000300800 */
[----:B------:R-:W-:-:S02]  /*b92d0*/  LOP3.LUT R9, R9, 0xffff, RZ, 0xc0, !PT ;  /* 0x0000ffff09097812 */ /* 0x000fc400078ec0ff */
[----:B------:R-:W-:Y:S02]  /*b92e0*/  SHF.R.U32.HI R4, RZ, 0x8, R26 ;  /* 0x00000008ff047819 */ /* 0x000fe4000001161a */
[----:B------:R-:W-:Y:S02]  /*b92f0*/  SHF.R.U32.HI R5, RZ, 0x8, R24 ;  /* 0x00000008ff057819 */ /* 0x000fe40000011618 */
[----:B------:R-:W-:Y:S02]  /*b9300*/  LOP3.LUT R6, R6, 0xffff, RZ, 0xc0, !PT ;  /* 0x0000ffff06067812 */ /* 0x000fe400078ec0ff */
[----:B------:R-:W-:Y:S01]  /*b9310*/  PRMT R7, R9, 0x3340, R1 ;  /* 0x0000334009077816 */ /* 0x000fe20000000001 */
[----:B------:R-:W3:Y:S04]  /*b9320*/  LDL.LU R26, [R1+0x2c8] ;  /* 0x0002c800011a7983 */ /* 0x000ee80000300800 */
[----:B------:R-:W3:Y:S04]  /*b9330*/  LDL.LU R24, [R1+0x2b0] ;  /* 0x0002b00001187983 */ /* 0x000ee80000300800 */
[----:B------:R0:W-:Y:S01]  /*b9340*/  STL [R1+0xec], R2 ;  /* 0x0000ec0201007387 */ /* 0x0001e20000100800 */
[----:B------:R-:W-:-:S02]  /*b9350*/  LOP3.LUT R4, R4, 0xffff, RZ, 0xc0, !PT ;  /* 0x0000ffff04047812 */ /* 0x000fc400078ec0ff */
[----:B------:R-:W-:Y:S02]  /*b9360*/  LOP3.LUT R5, R5, 0xffff, RZ, 0xc0, !PT ;  /* 0x0000ffff05057812 */ /* 0x000fe400078ec0ff */
[----:B------:R-:W-:Y:S01]  /*b9370*/  PRMT R3, R6, 0x3340, R1 ;  /* 0x0000334006037816 */ /* 0x000fe20000000001 */
[----:B------:R1:W-:Y:S01]  /*b9380*/  STL [R1+0x80], R7 ;  /* 0x0000800701007387 */ /* 0x0003e20000100800 */
[----:B0-----:R-:W-:-:S03]  /*b9390*/  PRMT R2, R4, 0x3340, R5 ;  /* 0x0000334004027816 */ /* 0x001fc60000000005 */
[----:B------:R0:W-:Y:S04]  /*b93a0*/  STL [R1+0x94], R3 ;  /* 0x0000940301007387 */ /* 0x0001e80000100800 */
[----:B------:R0:W-:Y:S01]  /*b93b0*/  STL [R1+0xe8], R2 ;  /* 0x0000e80201007387 */ /* 0x0001e20000100800 */
[----:B----4-:R-:W-:Y:S02]  /*b93c0*/  SHF.R.U32.HI R6, RZ, 0x8, R20 ;  /* 0x00000008ff067819 */ /* 0x010fe40000011614 */
[----:B-1----:R-:W-:Y:S02]  /*b93d0*/  SHF.R.U32.HI R7, RZ, 0x8, R21 ;  /* 0x00000008ff077819 */ /* 0x002fe40000011615 */
[----:B------:R-:W-:Y:S02]  /*b93e0*/  LOP3.LUT R6, R6, 0xffff, RZ, 0xc0, !PT ;  /* 0x0000ffff06067812 */ /* 0x000fe400078ec0ff */
[----:B------:R-:W-:-:S02]  /*b93f0*/  LOP3.LUT R7, R7, 0xffff, RZ, 0xc0, !PT ;  /* 0x0000ffff07077812 */ /* 0x000fc400078ec0ff */
[----:B------:R-:W-:Y:S02]  /*b9400*/  SHF.R.U32.HI R8, RZ, 0x8, R22 ;  /* 0x00000008ff087819 */ /* 0x000fe40000011616 */
[----:B------:R-:W-:Y:S02]  /*b9410*/  SHF.R.U32.HI R5, RZ, 0x8, R13 ;  /* 0x00000008ff057819 */ /* 0x000fe4000001160d */
[----:B------:R-:W-:Y:S02]  /*b9420*/  PRMT R6, R6, 0x3340, R7 ;  /* 0x0000334006067816 */ /* 0x000fe40000000007 */
[----:B------:R-:W-:Y:S02]  /*b9430*/  LOP3.LUT R8, R8, 0xffff, RZ, 0xc0, !PT ;  /* 0x0000ffff08087812 */ /* 0x000fe400078ec0ff */
[----:B------:R-:W-:Y:S02]  /*b9440*/  LOP3.LUT R5, R5, 0xffff, RZ, 0xc0, !PT ;  /* 0x0000ffff05057812 */ /* 0x000fe400078ec0ff */
[----:B0-----:R-:W-:-:S02]  /*b9450*/  PRMT R3, R8, 0x3340, R1 ;  /* 0x0000334008037816 */ /* 0x001fc40000000001 */
[----:B------:R-:W-:Y:S01]  /*b9460*/  PRMT R2, R5, 0x3340, R1 ;  /* 0x0000334005027816 */ /* 0x000fe20000000001 */
[----:B------:R-:W-:Y:S04]  /*b9470*/  STL [R1+0xe0], R6 ;  /* 0x0000e00601007387 */ /* 0x000fe80000100800 */
[----:B------:R-:W4:Y:S04]  /*b9480*/  LDL.LU R29, [R1+0x360] ;  /* 0x00036000011d7983 */ /* 0x000f280000300800 */
[----:B------:R-:W-:Y:S04]  /*b9490*/  STL [R1+0x88], R3 ;  /* 0x0000880301007387 */ /* 0x000fe80000100800 */
[----:B------:R-:W4:Y:S04]  /*b94a0*/  LDL.LU R20, [R1+0x33c] ;  /* 0x00033c0001147983 */ /* 0x000f280000300800 */
[----:B------:R0:W-:Y:S04]  /*b94b0*/  STL [R1+0x8c], R2 ;  /* 0x00008c0201007387 */ /* 0x0001e80000100800 */
[----:B------:R-:W4:Y:S04]  /*b94c0*/  LDL.LU R21, [R1+0x328] ;  /* 0x0003280001157983 */ /* 0x000f280000300800 */
[----:B------:R-:W4:Y:S04]  /*b94d0*/  LDL.LU R22, [R1+0x34c] ;  /* 0x00034c0001167983 */ /* 0x000f280000300800 */
[----:B------:R-:W4:Y:S01]  /*b94e0*/  LDL.LU R13, [R1+0x338] ;  /* 0x00033800010d7983 */ /* 0x000f220000300800 */
[----:B------:R-:W-:-:S03]  /*b94f0*/  SHF.R.U32.HI R4, RZ, 0x8, R19 ;  /* 0x00000008ff047819 */ /* 0x000fc60000011613 */
[----:B------:R-:W4:Y:S01]  /*b9500*/  LDL.LU R19, [R1+0x324] ;  /* 0x0003240001137983 */ /* 0x000f220000300800 */
[----:B------:R-:W-:-:S04]  /*b9510*/  LOP3.LUT R4, R4, 0xffff, RZ, 0xc0, !PT ;  /* 0x0000ffff04047812 */ /* 0x000fc800078ec0ff */
[----:B0-----:R-:W-:Y:S02]  /*b9520*/  PRMT R2, R4, 0x3340, R1 ;  /* 0x0000334004027816 */ /* 0x001fe40000000001 */
[----:B------:R-:W-:-:S03]  /*b9530*/  SHF.R.U32.HI R9, RZ, 0x8, R28 ;  /* 0x00000008ff097819 */ /* 0x000fc6000001161c */
[----:B------:R0:W-:Y:S04]  /*b9540*/  STL [R1+0x90], R2 ;  /* 0x0000900201007387 */ /* 0x0001e80000100800 */
[----:B------:R-:W4:Y:S01]  /*b9550*/  LDL.LU R28, [R1+0x35c] ;  /* 0x00035c00011c7983 */ /* 0x000f220000300800 */
[----:B------:R-:W-:Y:S02]  /*b9560*/  SHF.R.U32.HI R10, RZ, 0x8, R27 ;  /* 0x00000008ff0a7819 */ /* 0x000fe4000001161b */
[----:B------:R-:W-:Y:S02]  /*b9570*/  LOP3.LUT R9, R9, 0xffff, RZ, 0xc0, !PT ;  /* 0x0000ffff09097812 */ /* 0x000fe400078ec0ff */
[----:B------:R-:W-:Y:S02]  /*b9580*/  LOP3.LUT R10, R10, 0xffff, RZ, 0xc0, !PT ;  /* 0x0000ffff0a0a7812 */ /* 0x000fe400078ec0ff */
[----:B--2---:R-:W-:-:S02]  /*b9590*/  SHF.R.U32.HI R7, RZ, 0x8, R25 ;  /* 0x00000008ff077819 */ /* 0x004fc40000011619 */
[----:B------:R-:W2:Y:S02]  /*b95a0*/  LDL.LU R25, [R1+0x25c] ;  /* 0x00025c0001197983 */ /* 0x000ea40000300800 */
[----:B------:R-:W-:Y:S02]  /*b95b0*/  LOP3.LUT R7, R7, 0xffff, RZ, 0xc0, !PT ;  /* 0x0000ffff07077812 */ /* 0x000fe400078ec0ff */
[----:B---3--:R-:W-:Y:S02]  /*b95c0*/  SHF.R.U32.HI R8, RZ, 0x8, R11 ;  /* 0x00000008ff087819 */ /* 0x008fe4000001160b */
[----:B------:R-:W-:Y:S02]  /*b95d0*/  SHF.R.U32.HI R6, RZ, 0x8, R23 ;  /* 0x00000008ff067819 */ /* 0x000fe40000011617 */
[----:B------:R-:W-:Y:S02]  /*b95e0*/  LOP3.LUT R8, R8, 0xffff, RZ, 0xc0, !PT ;  /* 0x0000ffff08087812 */ /* 0x000fe400078ec0ff */
[----:B------:R-:W-:-:S04]  /*b95f0*/  LOP3.LUT R6, R6, 0xffff, RZ, 0xc0, !PT ;  /* 0x0000ffff06067812 */ /* 0x000fc800078ec0ff */
[----:B0-----:R-:W-:Y:S02]  /*b9600*/  PRMT R2, R8, 0x3340, R6 ;  /* 0x0000334008027816 */ /* 0x001fe40000000006 */
[----:B------:R-:W-:Y:S02]  /*b9610*/  SHF.R.U32.HI R5, RZ, 0x8, R26 ;  /* 0x00000008ff057819 */ /* 0x000fe4000001161a */
[----:B------:R-:W-:Y:S01]  /*b9620*/  SHF.R.U32.HI R4, RZ, 0x8, R24 ;  /* 0x00000008ff047819 */ /* 0x000fe20000011618 */
[----:B------:R0:W-:Y:S04]  /*b9630*/  STL [R1+0xd4], R2 ;  /* 0x0000d40201007387 */ /* 0x0001e80000100800 */
[----:B------:R-:W3:Y:S04]  /*b9640*/  LDL.LU R11, [R1+0x238] ;  /* 0x00023800010b7983 */ /* 0x000ee80000300800 */
[----:B------:R-:W3:Y:S04]  /*b9650*/  LDL.LU R23, [R1+0x268] ;  /* 0x0002680001177983 */ /* 0x000ee80000300800 */
[----:B------:R-:W3:Y:S04]  /*b9660*/  LDL.LU R26, [R1+0x254] ;  /* 0x00025400011a7983 */ /* 0x000ee80000300800 */
[----:B------:R-:W3:Y:S01]  /*b9670*/  LDL.LU R24, [R1+0x230] ;  /* 0x0002300001187983 */ /* 0x000ee20000300800 */
[----:B------:R-:W-:-:S02]  /*b9680*/  LOP3.LUT R5, R5, 0xffff, RZ, 0xc0, !PT ;  /* 0x0000ffff05057812 */ /* 0x000fc400078ec0ff */
[----:B------:R-:W-:Y:S02]  /*b9690*/  LOP3.LUT R4, R4, 0xffff, RZ, 0xc0, !PT ;  /* 0x0000ffff04047812 */ /* 0x000fe400078ec0ff */
[----:B------:R-:W-:Y:S02]  /*b96a0*/  PRMT R6, R10, 0x3340, R9 ;  /* 0x000033400a067816 */ /* 0x000fe40000000009 */
[----:B------:R-:W-:Y:S02]  /*b96b0*/  PRMT R3, R7, 0x3340, R5 ;  /* 0x0000334007037816 */ /* 0x000fe40000000005 */
[----:B0-----:R-:W-:Y:S01]  /*b96c0*/  PRMT R2, R4, 0x3340, R1 ;  /* 0x0000334004027816 */ /* 0x001fe20000000001 */
[----:B------:R0:W-:Y:S04]  /*b96d0*/  STL [R1+0xd0], R6 ;  /* 0x0000d00601007387 */ /* 0x0001e80000100800 */
[----:B------:R-:W-:Y:S04]  /*b96e0*/  STL [R1+0xb4], R3 ;  /* 0x0000b40301007387 */ /* 0x000fe80000100800 */
[----:B------:R1:W-:Y:S01]  /*b96f0*/  STL [R1+0x24], R2 ;  /* 0x0000240201007387 */ /* 0x0003e20000100800 */
[----:B----4-:R-:W-:-:S02]  /*b9700*/  SHF.R.U32.HI R9, RZ, 0x8, R29 ;  /* 0x00000008ff097819 */ /* 0x010fc4000001161d */
[----:B------:R-:W-:Y:S01]  /*b9710*/  SHF.R.U32.HI R5, RZ, 0x8, R20 ;  /* 0x00000008ff057819 */ /* 0x000fe20000011614 */
[----:B------:R-:W4:Y:S01]  /*b9720*/  LDL.LU R29, [R1+0x27c] ;  /* 0x00027c00011d7983 */ /* 0x000f220000300800 */
[----:B0-----:R-:W-:-:S03]  /*b9730*/  SHF.R.U32.HI R6, RZ, 0x8, R21 ;  /* 0x00000008ff067819 */ /* 0x001fc60000011615 */
[----:B------:R-:W4:Y:S01]  /*b9740*/  LDL.LU R20, [R1+0x224] ;  /* 0x0002240001147983 */ /* 0x000f220000300800 */
[----:B------:R-:W-:-:S03]  /*b9750*/  SHF.R.U32.HI R4, RZ, 0x8, R22 ;  /* 0x00000008ff047819 */ /* 0x000fc60000011616 */
[----:B------:R-:W4:Y:S04]  /*b9760*/  LDL.LU R21, [R1+0x21c] ;  /* 0x00021c0001157983 */ /* 0x000f280000300800 */
[----:B------:R-:W4:Y:S01]  /*b9770*/  LDL.LU R22, [R1+0x60] ;  /* 0x0000600001167983 */ /* 0x000f220000300800 */
[----:B------:R-:W-:-:S03]  /*b9780*/  SHF.R.U32.HI R7, RZ, 0x8, R13 ;  /* 0x00000008ff077819 */ /* 0x000fc6000001160d */
[----:B------:R-:W4:Y:S01]  /*b9790*/  LDL.LU R13, [R1+0x1f4] ;  /* 0x0001f400010d7983 */ /* 0x000f220000300800 */
[----:B------:R-:W-:Y:S02]  /*b97a0*/  LOP3.LUT R9, R9, 0xffff, RZ, 0xc0, !PT ;  /* 0x0000ffff09097812 */ /* 0x000fe400078ec0ff */
[----:B------:R-:W-:Y:S02]  /*b97b0*/  SHF.R.U32.HI R8, RZ, 0x8, R19 ;  /* 0x00000008ff087819 */ /* 0x000fe40000011613 */
[----:B------:R-:W-:Y:S02]  /*b97c0*/  LOP3.LUT R5, R5, 0xffff, RZ, 0xc0, !PT ;  /* 0x0000ffff05057812 */ /* 0x000fe400078ec0ff */
[----:B------:R-:W-:Y:S02]  /*b97d0*/  LOP3.LUT R6, R6, 0xffff, RZ, 0xc0, !PT ;  /* 0x0000ffff06067812 */ /* 0x000fe400078ec0ff */
[----:B-1----:R-:W-:Y:S02]  /*b97e0*/  PRMT R2, R9, 0x3340, R1 ;  /* 0x0000334009027816 */ /* 0x002fe40000000001 */
[----:B------:R-:W-:-:S02]  /*b97f0*/  LOP3.LUT R4, R4, 0xffff, RZ, 0xc0, !PT ;  /* 0x0000ffff04047812 */ /* 0x000fc400078ec0ff */
[----:B------:R-:W-:Y:S02]  /*b9800*/  LOP3.LUT R7, R7, 0xffff, RZ, 0xc0, !PT ;  /* 0x0000ffff07077812 */ /* 0x000fe400078ec0ff */
[----:B------:R-:W-:Y:S01]  /*b9810*/  LOP3.LUT R8, R8, 0xffff, RZ, 0xc0, !PT ;  /* 0x0000ffff08087812 */ /* 0x000fe200078ec0ff */
[----:B------:R-:W4:Y:S01]  /*b9820*/  LDL.LU R19, [R1+0x1f0] ;  /* 0x0001f00001137983 */ /* 0x000f220000300800 */
[----:B------:R-:W-:Y:S02]  /*b9830*/  PRMT R5, R5, 0x3340, R6 ;  /* 0x0000334005057816 */ /* 0x000fe40000000006 */
[----:B------:R-:W-:Y:S01]  /*b9840*/  PRMT R3, R4, 0x3340, R7 ;  /* 0x0000334004037816 */ /* 0x000fe20000000007 */
[----:B------:R0:W-:Y:S01]  /*b9850*/  STL [R1+0x5c], R2 ;  /* 0x00005c0201007387 */ /* 0x0001e20000100800 */
[----:B------:R-:W-:-:S03]  /*b9860*/  SHF.R.U32.HI R9, RZ, 0x8, R28 ;  /* 0x00000008ff097819 */ /* 0x000fc6000001161c */
[----:B------:R-:W-:Y:S04]  /*b9870*/  STL [R1+0xa8], R5 ;  /* 0x0000a80501007387 */ /* 0x000fe80000100800 */
[----:B------:R-:W-:Y:S01]  /*b9880*/  STL [R1+0xa4], R3 ;  /* 0x0000a40301007387 */ /* 0x000fe20000100800 */
[----:B0-----:R-:W-:Y:S02]  /*b9890*/  PRMT R2, R8, 0x3340, R1 ;  /* 0x0000334008027816 */ /* 0x001fe40000000001 */
[----:B------:R-:W-:-:S03]  /*b98a0*/  LOP3.LUT R9, R9, 0xffff, RZ, 0xc0, !PT ;  /* 0x0000ffff09097812 */ /* 0x000fc600078ec0ff */
[----:B------:R0:W-:Y:S02]  /*b98b0*/  STL [R1+0x64], R2 ;  /* 0x0000640201007387 */ /* 0x0001e40000100800 */
[----:B0-----:R-:W-:Y:S02]  /*b98c0*/  PRMT R2, R9, 0x3340, R1 ;  /* 0x0000334009027816 */ /* 0x001fe40000000001 */
[----:B--2---:R-:W-:Y:S02]  /*b98d0*/  SHF.R.U32.HI R5, RZ, 0x8, R25 ;  /* 0x00000008ff057819 */ /* 0x004fe40000011619 */
[----:B------:R-:W2:Y:S02]  /*b98e0*/  LDL.LU R25, [R1+0x278] ;  /* 0x0002780001197983 */ /* 0x000ea40000300800 */
[----:B------:R-:W-:Y:S02]  /*b98f0*/  LOP3.LUT R5, R5, 0xffff, RZ, 0xc0, !PT ;  /* 0x0000ffff05057812 */ /* 0x000fe400078ec0ff */
[----:B---3--:R-:W-:-:S02]  /*b9900*/  SHF.R.U32.HI R6, RZ, 0x8, R11 ;  /* 0x00000008ff067819 */ /* 0x008fc4000001160b */
[----:B------:R-:W-:Y:S02]  /*b9910*/  SHF.R.U32.HI R4, RZ, 0x8, R23 ;  /* 0x00000008ff047819 */ /* 0x000fe40000011617 */
[----:B------:R-:W-:Y:S01]  /*b9920*/  SHF.R.U32.HI R7, RZ, 0x8, R26 ;  /* 0x00000008ff077819 */ /* 0x000fe2000001161a */
[----:B------:R-:W3:Y:S01]  /*b9930*/  LDL.LU R11, [R1+0x218] ;  /* 0x00021800010b7983 */ /* 0x000ee20000300800 */
[----:B------:R-:W-:-:S03]  /*b9940*/  SHF.R.U32.HI R8, RZ, 0x8, R24 ;  /* 0x00000008ff087819 */ /* 0x000fc60000011618 */
[----:B------:R0:W-:Y:S04]  /*b9950*/  STL [R1+0x30], R2 ;  /* 0x0000300201007387 */ /* 0x0001e80000100800 */
[----:B------:R-:W3:Y:S01]  /*b9960*/  LDL.LU R23, [R1+0x264] ;  /* 0x0002640001177983 */ /* 0x000ee20000300800 */
[----:B------:R-:W-:-:S03]  /*b9970*/  LOP3.LUT R6, R6, 0xffff, RZ, 0xc0, !PT ;  /* 0x0000ffff06067812 */ /* 0x000fc600078ec0ff */
[----:B------:R-:W3:Y:S01]  /*b9980*/  LDL.LU R26, [R1+0x258] ;  /* 0x00025800011a7983 */ /* 0x000ee20000300800 */
[----:B------:R-:W-:Y:S02]  /*b9990*/  LOP3.LUT R4, R4, 0xffff, RZ, 0xc0, !PT ;  /* 0x0000ffff04047812 */ /* 0x000fe400078ec0ff */
[----:B------:R-:W-:Y:S01]  /*b99a0*/  LOP3.LUT R7, R7, 0xffff, RZ, 0xc0, !PT ;  /* 0x0000ffff07077812 */ /* 0x000fe200078ec0ff */
[----:B------:R-:W3:Y:S01]  /*b99b0*/  LDL.LU R24, [R1+0x18] ;  /* 0x0000180001187983 */ /* 0x000ee20000300800 */
[----:B------:R-:W-:Y:S02]  /*b99c0*/  LOP3.LUT R8, R8, 0xffff, RZ, 0xc0, !PT ;  /* 0x0000ffff08087812 */ /* 0x000fe400078ec0ff */
[----:B------:R-:W-:Y:S02]  /*b99d0*/  PRMT R5, R5, 0x3340, R6 ;  /* 0x0000334005057816 */ /* 0x000fe40000000006 */
[----:B------:R-:W-:Y:S02]  /*b99e0*/  PRMT R3, R4, 0x3340, R7 ;  /* 0x0000334004037816 */ /* 0x000fe40000000007 */
[----:B0-----:R-:W-:Y:S01]  /*b99f0*/  PRMT R2, R8, 0x3340, R1 ;  /* 0x0000334008027816 */ /* 0x001fe20000000001 */
[----:B------:R-:W-:Y:S04]  /*b9a00*/  STL [R1+0xa0], R5 ;  /* 0x0000a00501007387 */ /* 0x000fe80000100800 */
[----:B------:R-:W-:Y:S04]  /*b9a10*/  STL [R1+0x98], R3 ;  /* 0x0000980301007387 */ /* 0x000fe80000100800 */
[----:B------:R0:W-:Y:S04]  /*b9a20*/  STL [R1+0x54], R2 ;  /* 0x0000540201007387 */ /* 0x0001e80000100800 */
[----:B------:R-:W3:Y:S01]  /*b9a30*/  LDL.LU R28, [R1+0x2d8] ;  /* 0x0002d800011c7983 */ /* 0x000ee20000300800 */
[----:B----4-:R-:W-:-:S02]  /*b9a40*/  SHF.R.U32.HI R9, RZ, 0x8, R29 ;  /* 0x00000008ff097819 */ /* 0x010fc4000001161d */
[----:B------:R-:W-:Y:S01]  /*b9a50*/  SHF.R.U32.HI R6, RZ, 0x8, R20 ;  /* 0x00000008ff067819 */ /* 0x000fe20000011614 */
[----:B------:R-:W4:Y:S01]  /*b9a60*/  LDL.LU R29, [R1+0x2d0] ;  /* 0x0002d000011d7983 */ /* 0x000f220000300800 */
[----:B------:R-:W-:-:S03]  /*b9a70*/  SHF.R.U32.HI R7, RZ, 0x8, R21 ;  /* 0x00000008ff077819 */ /* 0x000fc60000011615 */
[----:B------:R-:W4:Y:S01]  /*b9a80*/  LDL R20, [R1+0x2b4] ;  /* 0x0002b40001147983 */ /* 0x000f220000100800 */
[----:B------:R-:W-:-:S03]  /*b9a90*/  SHF.R.U32.HI R8, RZ, 0x8, R22 ;  /* 0x00000008ff087819 */ /* 0x000fc60000011616 */
[----:B------:R-:W4:Y:S04]  /*b9aa0*/  LDL.LU R21, [R1+0x234] ;  /* 0x0002340001157983 */ /* 0x000f280000300800 */
[----:B------:R-:W4:Y:S01]  /*b9ab0*/  LDL.LU R22, [R1+0x210] ;  /* 0x0002100001167983 */ /* 0x000f220000300800 */
[----:B------:R-:W-:-:S03]  /*b9ac0*/  SHF.R.U32.HI R4, RZ, 0x8, R13 ;  /* 0x00000008ff047819 */ /* 0x000fc6000001160d */
[----:B------:R-:W4:Y:S01]  /*b9ad0*/  LDL.LU R13, [R1+0x23c] ;  /* 0x00023c00010d7983 */ /* 0x000f220000300800 */
[----:B------:R-:W-:Y:S02]  /*b9ae0*/  LOP3.LUT R9, R9, 0xffff, RZ, 0xc0, !PT ;  /* 0x0000ffff09097812 */ /* 0x000fe400078ec0ff */
[----:B------:R-:W-:Y:S02]  /*b9af0*/  LOP3.LUT R8, R8, 0xffff, RZ, 0xc0, !PT ;  /* 0x0000ffff08087812 */ /* 0x000fe400078ec0ff */
[----:B0-----:R-:W-:Y:S02]  /*b9b00*/  PRMT R2, R9, 0x3340, R1 ;  /* 0x0000334009027816 */ /* 0x001fe40000000001 */
[----:B------:R-:W-:Y:S02]  /*b9b10*/  SHF.R.U32.HI R5, RZ, 0x8, R19 ;  /* 0x00000008ff057819 */ /* 0x000fe40000011613 */
[----:B------:R-:W-:Y:S01]  /*b9b20*/  PRMT R8, R8, 0x3340, R1 ;  /* 0x0000334008087816 */ /* 0x000fe20000000001 */
[----:B------:R-:W4:Y:S01]  /*b9b30*/  LDL.LU R19, [R1+0x214] ;  /* 0x0002140001137983 */ /* 0x000f220000300800 */
[----:B------:R-:W-:-:S02]  /*b9b40*/  LOP3.LUT R4, R4, 0xffff, RZ, 0xc0, !PT ;  /* 0x0000ffff04047812 */ /* 0x000fc400078ec0ff */
[----:B------:R-:W-:Y:S02]  /*b9b50*/  LOP3.LUT R5, R5, 0xffff, RZ, 0xc0, !PT ;  /* 0x0000ffff05057812 */ /* 0x000fe400078ec0ff */
[----:B------:R-:W-:Y:S02]  /*b9b60*/  LOP3.LUT R6, R6, 0xffff, RZ, 0xc0, !PT ;  /* 0x0000ffff06067812 */ /* 0x000fe400078ec0ff */
[----:B------:R-:W-:Y:S01]  /*b9b70*/  LOP3.LUT R7, R7, 0xffff, RZ, 0xc0, !PT ;  /* 0x0000ffff07077812 */ /* 0x000fe200078ec0ff */
[----:B------:R0:W-:Y:S04]  /*b9b80*/  STL [R1+0x38], R2 ;  /* 0x0000380201007387 */ /* 0x0001e80000100800 */
[----:B------:R2:W-:Y:S01]  /*b9b90*/  STL [R1+0x48], R8 ;  /* 0x0000480801007387 */ /* 0x0005e20000100800 */
[----:B------:R-:W-:-:S02]  /*b9ba0*/  PRMT R3, R4, 0x3340, R5 ;  /* 0x0000334004037816 */ /* 0x000fc40000000005 */
[----:B0-----:R-:W-:-:S03]  /*b9bb0*/  PRMT R2, R6, 0x3340, R7 ;  /* 0x0000334006027816 */ /* 0x001fc60000000007 */
[----:B------:R-:W-:Y:S04]  /*b9bc0*/  STL [R1+0x7c], R3 ;  /* 0x00007c0301007387 */ /* 0x000fe80000100800 */
[----:B------:R0:W-:Y:S01]  /*b9bd0*/  STL [R1+0x78], R2 ;  /* 0x0000780201007387 */ /* 0x0001e20000100800 */
[----:B--2---:R-:W-:-:S03]  /*b9be0*/  SHF.R.U32.HI R8, RZ, 0x8, R25 ;  /* 0x00000008ff087819 */ /* 0x004fc60000011619 */
[----:B------:R-:W2:Y:S01]  /*b9bf0*/  LDL.LU R25, [R1+0x370] ;  /* 0x0003700001197983 */ /* 0x000ea20000300800 */
[----:B------:R-:W-:-:S04]  /*b9c00*/  LOP3.LUT R8, R8, 0xffff, RZ, 0xc0, !PT ;  /* 0x0000ffff08087812 */ /* 0x000fc800078ec0ff */
[----:B0-----:R-:W-:Y:S02]  /*b9c10*/  PRMT R2, R8, 0x3340, R1 ;  /* 0x0000334008027816 */ /* 0x001fe40000000001 */
[----:B---3--:R-:W-:Y:S02]  /*b9c20*/  SHF.R.U32.HI R7, RZ, 0x8, R11 ;  /* 0x00000008ff077819 */ /* 0x008fe4000001160b */
[----:B------:R-:W3:Y:S01]  /*b9c30*/  LDL.LU R11, [R1+0x280] ;  /* 0x00028000010b7983 */ /* 0x000ee20000300800 */
[----:B------:R-:W-:Y:S02]  /*b9c40*/  SHF.R.U32.HI R4, RZ, 0x8, R23 ;  /* 0x00000008ff047819 */ /* 0x000fe40000011617 */
[----:B------:R-:W-:Y:S01]  /*b9c50*/  SHF.R.U32.HI R5, RZ, 0x8, R26 ;  /* 0x00000008ff057819 */ /* 0x000fe2000001161a */
[----:B------:R0:W-:Y:S01]  /*b9c60*/  STL [R1+0x34], R2 ;  /* 0x0000340201007387 */ /* 0x0001e20000100800 */
[----:B------:R-:W-:Y:S02]  /*b9c70*/  SHF.R.U32.HI R6, RZ, 0x8, R24 ;  /* 0x00000008ff067819 */ /* 0x000fe40000011618 */
[----:B------:R-:W-:Y:S01]  /*b9c80*/  LOP3.LUT R7, R7, 0xffff, RZ, 0xc0, !PT ;  /* 0x0000ffff07077812 */ /* 0x000fe200078ec0ff */
[----:B------:R-:W3:Y:S01]  /*b9c90*/  LDL.LU R23, [R1+0x274] ;  /* 0x0002740001177983 */ /* 0x000ee20000300800 */
[----:B------:R-:W-:-:S02]  /*b9ca0*/  LOP3.LUT R4, R4, 0xffff, RZ, 0xc0, !PT ;  /* 0x0000ffff04047812 */ /* 0x000fc400078ec0ff */
[----:B------:R-:W-:Y:S01]  /*b9cb0*/  LOP3.LUT R5, R5, 0xffff, RZ, 0xc0, !PT ;  /* 0x0000ffff05057812 */ /* 0x000fe200078ec0ff */
[----:B------:R-:W3:Y:S01]  /*b9cc0*/  LDL R26, [R1+0x2ac] ;  /* 0x0002ac00011a7983 */ /* 0x000ee20000100800 */
[----:B------:R-:W-:-:S03]  /*b9cd0*/  LOP3.LUT R6, R6, 0xffff, RZ, 0xc0, !PT ;  /* 0x0000ffff06067812 */ /* 0x000fc600078ec0ff */
[----:B------:R-:W3:Y:S01]  /*b9ce0*/  LDL.LU R24, [R1+0x284] ;  /* 0x0002840001187983 */ /* 0x000ee20000300800 */
        /* <DEDUP_REMOVED lines=9> */
[----:B------:R-:W-:-:S03]  /*b9d80*/  SHF.R.U32.HI R5, RZ, 0x8, R22 ;  /* 0x00000008ff057819 */ /* 0x000fc60000011616 */
[----:B------:R-:W4:Y:S04]  /*b9d90*/  LDL.LU R21, [R1+0x340] ;  /* 0x0003400001157983 */ /* 0x000f280000300800 */
[----:B------:R-:W4:Y:S01]  /*b9da0*/  LDL.LU R22, [R1+0x314] ;  /* 0x0003140001167983 */ /* 0x000f220000300800 */
[----:B0-----:R-:W-:-:S03]  /*b9db0*/  SHF.R.U32.HI R7, RZ, 0x8, R13 ;  /* 0x00000008ff077819 */ /* 0x001fc6000001160d */
[----:B------:R-:W4:Y:S01]  /*b9dc0*/  LDL.LU R13, [R1+0x310] ;  /* 0x00031000010d7983 */ /* 0x000f220000300800 */
[----:B------:R-:W-:Y:S02]  /*b9dd0*/  LOP3.LUT R8, R8, 0xffff, RZ, 0xc0, !PT ;  /* 0x0000ffff08087812 */ /* 0x000fe400078ec0ff */
[----:B------:R-:W-:Y:S02]  /*b9de0*/  LOP3.LUT R5, R5, 0xffff, RZ, 0xc0, !PT ;  /* 0x0000ffff05057812 */ /* 0x000fe400078ec0ff */
[----:B------:R-:W-:Y:S02]  /*b9df0*/  SHF.R.U32.HI R10, RZ, 0x8, R19 ;  /* 0x00000008ff0a7819 */ /* 0x000fe40000011613 */
[----:B------:R-:W-:Y:S02]  /*b9e00*/  SHF.R.U32.HI R9, RZ, 0x8, R28 ;  /* 0x00000008ff097819 */ /* 0x000fe4000001161c */
[----:B------:R-:W-:Y:S02]  /*b9e10*/  SHF.R.U32.HI R6, RZ, 0x8, R29 ;  /* 0x00000008ff067819 */ /* 0x000fe4000001161d */
[----:B------:R-:W-:-:S02]  /*b9e20*/  LOP3.LUT R7, R7, 0xffff, RZ, 0xc0, !PT ;  /* 0x0000ffff07077812 */ /* 0x000fc400078ec0ff */
[----:B------:R-:W-:Y:S02]  /*b9e30*/  LOP3.LUT R10, R10, 0xffff, RZ, 0xc0, !PT ;  /* 0x0000ffff0a0a7812 */ /* 0x000fe400078ec0ff */
[----:B-1----:R-:W-:Y:S02]  /*b9e40*/  PRMT R2, R8, 0x3340, R5 ;  /* 0x0000334008027816 */ /* 0x002fe40000000005 */
[----:B------:R-:W-:Y:S02]  /*b9e50*/  LOP3.LUT R9, R9, 0xffff, RZ, 0xc0, !PT ;  /* 0x0000ffff09097812 */ /* 0x000fe400078ec0ff */
[----:B------:R-:W-:Y:S02]  /*b9e60*/  LOP3.LUT R6, R6, 0xffff, RZ, 0xc0, !PT ;  /* 0x0000ffff06067812 */ /* 0x000fe400078ec0ff */
[----:B------:R-:W-:Y:S02]  /*b9e70*/  PRMT R5, R7, 0x3340, R10 ;  /* 0x0000334007057816 */ /* 0x000fe4000000000a */
[----:B------:R-:W-:Y:S01]  /*b9e80*/  LOP3.LUT R4, R4, 0xffff, RZ, 0xc0, !PT ;  /* 0x0000ffff04047812 */ /* 0x000fe200078ec0ff */
[----:B------:R-:W4:Y:S01]  /*b9e90*/  LDL.LU R19, [R1] ;  /* 0x0000000001137983 */ /* 0x000f220000300800 */
[----:B------:R-:W-:-:S03]  /*b9ea0*/  PRMT R3, R9, 0x3340, R6 ;  /* 0x0000334009037816 */ /* 0x000fc60000000006 */
[----:B------:R0:W-:Y:S04]  /*b9eb0*/  STL [R1+0x58], R2 ;  /* 0x0000580201007387 */ /* 0x0001e80000100800 */
[----:B------:R1:W-:Y:S04]  /*b9ec0*/  STL [R1+0x50], R5 ;  /* 0x0000500501007387 */ /* 0x0003e80000100800 */
[----:B------:R1:W-:Y:S01]  /*b9ed0*/  STL [R1+0x4c], R3 ;  /* 0x00004c0301007387 */ /* 0x0003e20000100800 */
[----:B0-----:R-:W-:-:S05]  /*b9ee0*/  PRMT R2, R4, 0x3340, R1 ;  /* 0x0000334004027816 */ /* 0x001fca0000000001 */
[----:B------:R0:W-:Y:S01]  /*b9ef0*/  STL [R1+0x14], R2 ;  /* 0x0000140201007387 */ /* 0x0001e20000100800 */
[----:B--2---:R-:W-:-:S04]  /*b9f00*/  SHF.R.U32.HI R6, RZ, 0x8, R25 ;  /* 0x00000008ff067819 */ /* 0x004fc80000011619 */
[----:B------:R-:W-:Y:S02]  /*b9f10*/  LOP3.LUT R6, R6, 0xffff, RZ, 0xc0, !PT ;  /* 0x0000ffff06067812 */ /* 0x000fe400078ec0ff */
[----:B---3--:R-:W-:-:S04]  /*b9f20*/  SHF.R.U32.HI R8, RZ, 0x8, R11 ;  /* 0x00000008ff087819 */ /* 0x008fc8000001160b */
[----:B------:R-:W-:Y:S02]  /*b9f30*/  LOP3.LUT R8, R8, 0xffff, RZ, 0xc0, !PT ;  /* 0x0000ffff08087812 */ /* 0x000fe400078ec0ff */
[----:B------:R-:W-:Y:S02]  /*b9f40*/  SHF.R.U32.HI R7, RZ, 0x8, R23 ;  /* 0x00000008ff077819 */ /* 0x000fe40000011617 */
[----:B------:R-:W-:Y:S02]  /*b9f50*/  SHF.R.U32.HI R4, RZ, 0x8, R26 ;  /* 0x00000008ff047819 */ /* 0x000fe4000001161a */
[----:B-1----:R-:W-:Y:S02]  /*b9f60*/  SHF.R.U32.HI R5, RZ, 0x8, R24 ;  /* 0x00000008ff057819 */ /* 0x002fe40000011618 */
[----:B------:R-:W-:Y:S02]  /*b9f70*/  LOP3.LUT R7, R7, 0xffff, RZ, 0xc0, !PT ;  /* 0x0000ffff07077812 */ /* 0x000fe400078ec0ff */
[----:B------:R-:W-:-:S02]  /*b9f80*/  LOP3.LUT R4, R4, 0xffff, RZ, 0xc0, !PT ;  /* 0x0000ffff04047812 */ /* 0x000fc400078ec0ff */
[--C-:B------:R-:W-:Y:S02]  /*b9f90*/  PRMT R3, R8, 0x3340, R1.reuse ;  /* 0x0000334008037816 */ /* 0x100fe40000000001 */
[----:B------:R-:W-:Y:S02]  /*b9fa0*/  LOP3.LUT R5, R5, 0xffff, RZ, 0xc0, !PT ;  /* 0x0000ffff05057812 */ /* 0x000fe400078ec0ff */
[----:B------:R-:W-:Y:S02]  /*b9fb0*/  PRMT R7, R7, 0x3340, R1 ;  /* 0x0000334007077816 */ /* 0x000fe40000000001 */
[----:B0-----:R-:W-:Y:S01]  /*b9fc0*/  PRMT R2, R4, 0x3340, R5 ;  /* 0x0000334004027816 */ /* 0x001fe20000000005 */
[----:B------:R0:W-:Y:S04]  /*b9fd0*/  STL [R1+0x10], R3 ;  /* 0x0000100301007387 */ /* 0x0001e80000100800 */
[----:B------:R-:W-:Y:S04]  /*b9fe0*/  STL [R1+0x28], R7 ;  /* 0x0000280701007387 */ /* 0x000fe80000100800 */
[----:B------:R-:W2:Y:S04]  /*b9ff0*/  LDL.LU R17, [R1+0x490] ;  /* 0x0004900001117983 */ /* 0x000ea80000300800 */
[----:B------:R1:W-:Y:S01]  /*ba000*/  STL [R1+0x44], R2 ;  /* 0x0000440201007387 */ /* 0x0003e20000100800 */
[----:B0-----:R-:W-:-:S03]  /*ba010*/  PRMT R3, R6, 0x3340, R1 ;  /* 0x0000334006037816 */ /* 0x001fc60000000001 */
[----:B-1----:R-:W3:Y:S04]  /*ba020*/  LDL.LU R2, [R1+0x270] ;  /* 0x0002700001027983 */ /* 0x002ee80000300800 */
[----:B------:R0:W-:Y:S04]  /*ba030*/  STL [R1+0xc], R3 ;  /* 0x00000c0301007387 */ /* 0x0001e80000100800 */
[----:B0-----:R-:W3:Y:S04]  /*ba040*/  LDL.LU R3, [R1+0x20c] ;  /* 0x00020c0001037983 */ /* 0x001ee80000300800 */
[----:B------:R-:W3:Y:S04]  /*ba050*/  LDL.LU R12, [R1+0x2f0] ;  /* 0x0002f000010c7983 */ /* 0x000ee80000300800 */
[----:B------:R-:W3:Y:S04]  /*ba060*/  LDL.LU R27, [R1+0x2e8] ;  /* 0x0002e800011b7983 */ /* 0x000ee80000300800 */
[----:B------:R-:W3:Y:S04]  /*ba070*/  LDL.LU R28, [R1+0x2e4] ;  /* 0x0002e400011c7983 */ /* 0x000ee80000300800 */
[----:B------:R-:W3:Y:S04]  /*ba080*/  LDL.LU R29, [R1+0x504] ;  /* 0x00050400011d7983 */ /* 0x000ee80000300800 */
[----:B------:R-:W3:Y:S01]  /*ba090*/  LDL.LU R25, [R1+0x500] ;  /* 0x0005000001197983 */ /* 0x000ee20000300800 */
[----:B----4-:R-:W-:-:S02]  /*ba0a0*/  SHF.R.U32.HI R6, RZ, 0x8, R21 ;  /* 0x00000008ff067819 */ /* 0x010fc40000011615 */
[----:B------:R-:W-:Y:S02]  /*ba0b0*/  SHF.R.U32.HI R7, RZ, 0x8, R22 ;  /* 0x00000008ff077819 */ /* 0x000fe40000011616 */
[----:B------:R-:W-:Y:S02]  /*ba0c0*/  LOP3.LUT R6, R6, 0xffff, RZ, 0xc0, !PT ;  /* 0x0000ffff06067812 */ /* 0x000fe400078ec0ff */
[----:B------:R-:W-:Y:S02]  /*ba0d0*/  LOP3.LUT R7, R7, 0xffff, RZ, 0xc0, !PT ;  /* 0x0000ffff07077812 */ /* 0x000fe400078ec0ff */
[----:B------:R-:W-:Y:S02]  /*ba0e0*/  SHF.R.U32.HI R8, RZ, 0x8, R13 ;  /* 0x00000008ff087819 */ /* 0x000fe4000001160d */
[----:B------:R-:W-:Y:S02]  /*ba0f0*/  SHF.R.U32.HI R5, RZ, 0x8, R20 ;  /* 0x00000008ff057819 */ /* 0x000fe40000011614 */
[----:B------:R-:W-:-:S02]  /*ba100*/  PRMT R6, R6, 0x3340, R7 ;  /* 0x0000334006067816 */ /* 0x000fc40000000007 */
[----:B------:R-:W-:Y:S02]  /*ba110*/  LOP3.LUT R8, R8, 0xffff, RZ, 0xc0, !PT ;  /* 0x0000ffff08087812 */ /* 0x000fe400078ec0ff */
[----:B------:R-:W-:Y:S01]  /*ba120*/  LOP3.LUT R5, R5, 0xffff, RZ, 0xc0, !PT ;  /* 0x0000ffff05057812 */ /* 0x000fe200078ec0ff */
[----:B------:R0:W-:Y:S04]  /*ba130*/  STL [R1+0x2c], R6 ;  /* 0x00002c0601007387 */ /* 0x0001e80000100800 */
[----:B------:R-:W4:Y:S01]  /*ba140*/  LDL.LU R11, [R1+0x428] ;  /* 0x00042800010b7983 */ /* 0x000f220000300800 */
[----:B------:R-:W-:-:S03]  /*ba150*/  PRMT R5, R5, 0x3340, R1 ;  /* 0x0000334005057816 */ /* 0x000fc60000000001 */
[----:B------:R-:W4:Y:S04]  /*ba160*/  LDL.LU R23, [R1+0x4c0] ;  /* 0x0004c00001177983 */ /* 0x000f280000300800 */
[----:B------:R-:W4:Y:S01]  /*ba170*/  LDL.LU R26, [R1+0x4d0] ;  /* 0x0004d000011a7983 */ /* 0x000f220000300800 */
[----:B0-----:R-:W-:-:S05]  /*ba180*/  PRMT R6, R8, 0x3340, R1 ;  /* 0x0000334008067816 */ /* 0x001fca0000000001 */
[----:B------:R2:W-:Y:S04]  /*ba190*/  STL [R1+0x8], R6 ;  /* 0x0000080601007387 */ /* 0x0005e80000100800 */
[----:B------:R-:W4:Y:S04]  /*ba1a0*/  LDL R24, [R1+0x4e4] ;  /* 0x0004e40001187983 */ /* 0x000f280000100800 */
[----:B------:R0:W-:Y:S04]  /*ba1b0*/  STL [R1+0x4], R5 ;  /* 0x0000040501007387 */ /* 0x0001e80000100800 */
[----:B------:R-:W4:Y:S01]  /*ba1c0*/  LDL.LU R20, [R1+0x42c] ;  /* 0x00042c0001147983 */ /* 0x000f220000300800 */
[----:B------:R-:W-:-:S03]  /*ba1d0*/  SHF.R.U32.HI R4, RZ, 0x8, R19 ;  /* 0x00000008ff047819 */ /* 0x000fc60000011613 */
[----:B------:R-:W4:Y:S01]  /*ba1e0*/  LDL.LU R21, [R1+0x384] ;  /* 0x0003840001157983 */ /* 0x000f220000300800 */
[----:B------:R-:W-:-:S04]  /*ba1f0*/  LOP3.LUT R4, R4, 0xffff, RZ, 0xc0, !PT ;  /* 0x0000ffff04047812 */ /* 0x000fc800078ec0ff */
[----:B------:R-:W-:-:S05]  /*ba200*/  PRMT R4, R4, 0x3340, R1 ;  /* 0x0000334004047816 */ /* 0x000fca0000000001 */
[----:B------:R1:W-:Y:S04]  /*ba210*/  STL [R1+0x18], R4 ;  /* 0x0000180401007387 */ /* 0x0003e80000100800 */
[----:B------:R-:W4:Y:S04]  /*ba220*/  LDL.LU R22, [R1+0x3a4] ;  /* 0x0003a40001167983 */ /* 0x000f280000300800 */
[----:B------:R-:W4:Y:S04]  /*ba230*/  LDL R13, [R1+0x37c] ;  /* 0x00037c00010d7983 */ /* 0x000f280000100800 */
[----:B------:R-:W4:Y:S01]  /*ba240*/  LDL.LU R19, [R1+0x388] ;  /* 0x0003880001137983 */ /* 0x000f220000300800 */
[----:B--2---:R-:W-:-:S04]  /*ba250*/  SHF.R.U32.HI R6, RZ, 0x8, R17 ;  /* 0x00000008ff067819 */ /* 0x004fc80000011611 */
[----:B------:R-:W-:Y:S02]  /*ba260*/  LOP3.LUT R6, R6, 0xffff, RZ, 0xc0, !PT ;  /* 0x0000ffff06067812 */ /* 0x000fe400078ec0ff */
[----:B---3--:R-:W-:-:S04]  /*ba270*/  SHF.R.U32.HI R7, RZ, 0x8, R2 ;  /* 0x00000008ff077819 */ /* 0x008fc80000011602 */
[----:B------:R-:W-:Y:S02]  /*ba280*/  LOP3.LUT R7, R7, 0xffff, RZ, 0xc0, !PT ;  /* 0x0000ffff07077812 */ /* 0x000fe400078ec0ff */
[----:B0-----:R-:W-:Y:S02]  /*ba290*/  SHF.R.U32.HI R5, RZ, 0x8, R3 ;  /* 0x00000008ff057819 */ /* 0x001fe40000011603 */
[----:B------:R-:W-:Y:S02]  /*ba2a0*/  SHF.R.U32.HI R9, RZ, 0x8, R12 ;  /* 0x00000008ff097819 */ /* 0x000fe4000001160c */
[----:B-1----:R-:W-:Y:S02]  /*ba2b0*/  SHF.R.U32.HI R4, RZ, 0x8, R27 ;  /* 0x00000008ff047819 */ /* 0x002fe4000001161b */
[----:B------:R-:W-:Y:S02]  /*ba2c0*/  SHF.R.U32.HI R8, RZ, 0x8, R28 ;  /* 0x00000008ff087819 */ /* 0x000fe4000001161c */
[----:B------:R-:W-:-:S02]  /*ba2d0*/  LOP3.LUT R5, R5, 0xffff, RZ, 0xc0, !PT ;  /* 0x0000ffff05057812 */ /* 0x000fc400078ec0ff */
[----:B------:R-:W-:Y:S02]  /*ba2e0*/  LOP3.LUT R9, R9, 0xffff, RZ, 0xc0, !PT ;  /* 0x0000ffff09097812 */ /* 0x000fe400078ec0ff */
[----:B------:R-:W-:Y:S02]  /*ba2f0*/  LOP3.LUT R4, R4, 0xffff, RZ, 0xc0, !PT ;  /* 0x0000ffff04047812 */ /* 0x000fe400078ec0ff */
[----:B------:R-:W-:Y:S02]  /*ba300*/  LOP3.LUT R8, R8, 0xffff, RZ, 0xc0, !PT ;  /* 0x0000ffff08087812 */ /* 0x000fe400078ec0ff */
[----:B------:R-:W-:Y:S02]  /*ba310*/  PRMT R5, R7, 0x3340, R5 ;  /* 0x0000334007057816 */ /* 0x000fe40000000005 */
[----:B------:R-:W-:Y:S02]  /*ba320*/  PRMT R3, R6, 0x3340, R1 ;  /* 0x0000334006037816 */ /* 0x000fe40000000001 */
[----:B------:R-:W-:-:S02]  /*ba330*/  PRMT R2, R9, 0x3340, R4 ;  /* 0x0000334009027816 */ /* 0x000fc40000000004 */
[----:B------:R-:W-:Y:S02]  /*ba340*/  PRMT R8, R8, 0x3340, R1 ;  /* 0x0000334008087816 */ /* 0x000fe40000000001 */
[----:B------:R-:W-:Y:S01]  /*ba350*/  LOP3.LUT R6, R29, 0xffff, RZ, 0xc0, !PT ;  /* 0x0000ffff1d067812 */ /* 0x000fe200078ec0ff */
[----:B------:R0:W-:Y:S04]  /*ba360*/  STL [R1+0x20], R5 ;  /* 0x0000200501007387 */ /* 0x0001e80000100800 */
[----:B------:R4:W-:Y:S04]  /*ba370*/  STL [R1], R3 ;  /* 0x0000000301007387 */ /* 0x0009e80000100800 */
[----:B------:R-:W-:Y:S04]  /*ba380*/  STL [R1+0x4eb0], R8 ;  /* 0x004eb00801007387 */ /* 0x000fe80000100800 */
[----:B------:R1:W-:Y:S04]  /*ba390*/  STL [R1+0x1c], R2 ;  /* 0x00001c0201007387 */ /* 0x0003e80000100800 */
[----:B------:R-:W-:Y:S01]  /*ba3a0*/  STL [R1+0x60], R6 ;  /* 0x0000600601007387 */ /* 0x000fe20000100800 */
[----:B0-----:R-:W-:-:S02]  /*ba3b0*/  LOP3.LUT R5, R25, 0xffff, RZ, 0xc0, !PT ;  /* 0x0000ffff19057812 */ /* 0x001fc400078ec0ff */
[----:B----4-:R-:W-:-:S03]  /*ba3c0*/  LOP3.LUT R3, R11, 0xffff, RZ, 0xc0, !PT ;  /* 0x0000ffff0b037812 */ /* 0x010fc600078ec0ff */
[----:B------:R-:W-:Y:S04]  /*ba3d0*/  STL [R1+0x68], R5 ;  /* 0x0000680501007387 */ /* 0x000fe80000100800 */
[----:B------:R-:W-:Y:S01]  /*ba3e0*/  STL [R1+0x6c], R3 ;  /* 0x00006c0301007387 */ /* 0x000fe20000100800 */
[----:B-1----:R-:W-:-:S05]  /*ba3f0*/  LOP3.LUT R2, R20, 0xffff, RZ, 0xc0, !PT ;  /* 0x0000ffff14027812 */ /* 0x002fca00078ec0ff */
[----:B------:R-:W-:Y:S04]  /*ba400*/  STL [R1+0x74], R2 ;  /* 0x0000740201007387 */ /* 0x000fe80000100800 */
[----:B------:R-:W2:Y:S04]  /*ba410*/  LDL.LU R14, [R1+0x13c] ;  /* 0x00013c00010e7983 */ /* 0x000ea80000300800 */
[----:B--2---:R0:W-:Y:S04]  /*ba420*/  STL [R1+0x4f48], R14 ;  /* 0x004f480e01007387 */ /* 0x0041e80000100800 */
[----:B0-----:R-:W2:Y:S04]  /*ba430*/  LDL.LU R14, [R1+0x1d8] ;  /* 0x0001d800010e7983 */ /* 0x001ea80000300800 */
[----:B------:R-:W3:Y:S01]  /*ba440*/  LDL.LU R15, [R1+0x1d4] ;  /* 0x0001d400010f7983 */ /* 0x000ee20000300800 */
[----:B------:R-:W-:-:S02]  /*ba450*/  SHF.R.U32.HI R9, RZ, 0x8, R23 ;  /* 0x00000008ff097819 */ /* 0x000fc40000011617 */
[----:B------:R-:W-:Y:S02]  /*ba460*/  SHF.R.U32.HI R10, RZ, 0x8, R26 ;  /* 0x00000008ff0a7819 */ /* 0x000fe4000001161a */
[----:B------:R-:W-:Y:S02]  /*ba470*/  SHF.R.U32.HI R11, RZ, 0x8, R24 ;  /* 0x00000008ff0b7819 */ /* 0x000fe40000011618 */
[----:B------:R-:W-:Y:S02]  /*ba480*/  PRMT R4, R21, 0x4210, R6 ;  /* 0x0000421015047816 */ /* 0x000fe40000000006 */
[----:B------:R-:W-:Y:S02]  /*ba490*/  LOP3.LUT R9, R9, 0xffff, RZ, 0xc0, !PT ;  /* 0x0000ffff09097812 */ /* 0x000fe400078ec0ff */
[----:B------:R-:W-:Y:S02]  /*ba4a0*/  PRMT R7, R19, 0x4210, R2 ;  /* 0x0000421013077816 */ /* 0x000fe40000000002 */
[----:B------:R-:W-:-:S02]  /*ba4b0*/  PRMT R6, R13, 0x4210, R3 ;  /* 0x000042100d067816 */ /* 0x000fc40000000003 */
[----:B------:R-:W-:Y:S02]  /*ba4c0*/  LOP3.LUT R10, R10, 0xffff, RZ, 0xc0, !PT ;  /* 0x0000ffff0a0a7812 */ /* 0x000fe400078ec0ff */
[----:B------:R-:W-:Y:S02]  /*ba4d0*/  PRMT R5, R22, 0x4210, R5 ;  /* 0x0000421016057816 */ /* 0x000fe40000000005 */
[----:B------:R-:W-:Y:S02]  /*ba4e0*/  LOP3.LUT R11, R11, 0xffff, RZ, 0xc0, !PT ;  /* 0x0000ffff0b0b7812 */ /* 0x000fe400078ec0ff */
[--C-:B------:R-:W-:Y:S01]  /*ba4f0*/  PRMT R9, R9, 0x3340, R1.reuse ;  /* 0x0000334009097816 */ /* 0x100fe20000000001 */
[----:B---3--:R0:W-:Y:S04]  /*ba500*/  STL [R1+0x4f4c], R15 ;  /* 0x004f4c0f01007387 */ /* 0x0081e80000100800 */
[----:B0-----:R-:W2:Y:S04]  /*ba510*/  LDL.LU R15, [R1+0x160] ;  /* 0x00016000010f7983 */ /* 0x001ea80000300800 */
[----:B------:R-:W3:Y:S04]  /*ba520*/  LDL.LU R16, [R1+0x12c] ;  /* 0x00012c0001107983 */ /* 0x000ee80000300800 */
        /* <DEDUP_REMOVED lines=16> */
[----:B------:R-:W-:-:S03]  /*ba630*/  PRMT R10, R10, 0x3340, R1 ;  /* 0x000033400a0a7816 */ /* 0x000fc60000000001 */
[----:B------:R-:W4:Y:S04]  /*ba640*/  LDL.LU R17, [R1+0x144] ;  /* 0x0001440001117983 */ /* 0x000f280000300800 */
[----:B------:R-:W4:Y:S01]  /*ba650*/  LDL.LU R18, [R1+0x138] ;  /* 0x0001380001127983 */ /* 0x000f220000300800 */
[----:B------:R-:W-:-:S03]  /*ba660*/  PRMT R11, R11, 0x3340, R1 ;  /* 0x000033400b0b7816 */ /* 0x000fc60000000001 */
[----:B------:R0:W-:Y:S04]  /*ba670*/  STL [R1+0x4eac], R9 ;  /* 0x004eac0901007387 */ /* 0x0001e80000100800 */
[----:B------:R-:W-:Y:S01]  /*ba680*/  STSM.16.M88.4 [R0], R4 ;  /* 0x0000000400007844 */ /* 0x000fe20000000200 */
[----:B------:R-:W-:Y:S06]  /*ba690*/  BAR.SYNC.DEFER_BLOCKING 0x0 ;  /* 0x0000000000007b1d */ /* 0x000fec0000010000 */
[----:B0-----:R-:W4:Y:S04]  /*ba6a0*/  LDL.LU R9, [R1+0x154] ;  /* 0x0001540001097983 */ /* 0x001f280000300800 */
[----:B------:R0:W-:Y:S04]  /*ba6b0*/  STL [R1+0x4ea8], R10 ;  /* 0x004ea80a01007387 */ /* 0x0001e80000100800 */
[----:B0-----:R-:W4:Y:S04]  /*ba6c0*/  LDL.LU R10, [R1+0xe4] ;  /* 0x0000e400010a7983 */ /* 0x001f280000300800 */
[----:B------:R0:W-:Y:S04]  /*ba6d0*/  STL [R1+0x4eb4], R11 ;  /* 0x004eb40b01007387 */ /* 0x0001e80000100800 */
[----:B0-----:R-:W4:Y:S04]  /*ba6e0*/  LDL.LU R11, [R1+0x15c] ;  /* 0x00015c00010b7983 */ /* 0x001f280000300800 */
[----:B------:R-:W4:Y:S04]  /*ba6f0*/  LDL.LU R4, [R1+0x16c] ;  /* 0x00016c0001047983 */ /* 0x000f280000300800 */
[----:B------:R-:W4:Y:S04]  /*ba700*/  LDL.LU R5, [R1+0xf8] ;  /* 0x0000f80001057983 */ /* 0x000f280000300800 */
[----:B------:R-:W4:Y:S04]  /*ba710*/  LDL.LU R6, [R1+0x168] ;  /* 0x0001680001067983 */ /* 0x000f280000300800 */
[----:B------:R-:W4:Y:S04]  /*ba720*/  LDL.LU R7, [R1+0x164] ;  /* 0x0001640001077983 */ /* 0x000f280000300800 */
[----:B------:R0:W-:Y:S04]  /*ba730*/  STL [R1+0x4eb8], R0 ;  /* 0x004eb80001007387 */ /* 0x0001e80000100800 */
[----:B0-----:R-:W4:Y:S01]  /*ba740*/  LDL.LU R0, [R1+0x170] ;  /* 0x0001700001007983 */ /* 0x001f220000300800 */
[----:B--2---:R-:W-:-:S03]  /*ba750*/  PRMT R14, R14, 0x5410, R15 ;  /* 0x000054100e0e7816 */ /* 0x004fc6000000000f */
[----:B------:R-:W2:Y:S04]  /*ba760*/  LDL.LU R15, [R1+0x4f4c] ;  /* 0x004f4c00010f7983 */ /* 0x000ea80000300800 */
[----:B------:R0:W-:Y:S04]  /*ba770*/  STL [R1+0x274], R14 ;  /* 0x0002740e01007387 */ /* 0x0001e80000100800 */
[----:B0-----:R-:W2:Y:S01]  /*ba780*/  LDL.LU R14, [R1+0x4f48] ;  /* 0x004f4800010e7983 */ /* 0x001ea20000300800 */
[----:B---3--:R-:W-:Y:S02]  /*ba790*/  PRMT R12, R12, 0x5410, R16 ;  /* 0x000054100c0c7816 */ /* 0x008fe40000000010 */
[----:B----4-:R-:W-:-:S02]  /*ba7a0*/  PRMT R28, R28, 0x5410, R27 ;  /* 0x000054101c1c7816 */ /* 0x010fc4000000001b */
[----:B------:R-:W-:Y:S02]  /*ba7b0*/  PRMT R25, R25, 0x5410, R29 ;  /* 0x0000541019197816 */ /* 0x000fe4000000001d */
[----:B------:R-:W-:Y:S02]  /*ba7c0*/  PRMT R26, R26, 0x5410, R23 ;  /* 0x000054101a1a7816 */ /* 0x000fe40000000017 */
[----:B------:R-:W-:Y:S02]  /*ba7d0*/  PRMT R20, R20, 0x5410, R24 ;  /* 0x0000541014147816 */ /* 0x000fe40000000018 */
[----:B------:R-:W-:Y:S02]  /*ba7e0*/  PRMT R19, R19, 0x5410, R21 ;  /* 0x0000541013137816 */ /* 0x000fe40000000015 */
[----:B--2---:R-:W-:Y:S02]  /*ba7f0*/  PRMT R15, R15, 0x5410, R14 ;  /* 0x000054100f0f7816 */ /* 0x004fe4000000000e */
[----:B------:R-:W2:Y:S04]  /*ba800*/  LDL.LU R14, [R1+0x4f44] ;  /* 0x004f4400010e7983 */ /* 0x000ea80000300800 */
[----:B------:R0:W-:Y:S04]  /*ba810*/  STL [R1+0x278], R15 ;  /* 0x0002780f01007387 */ /* 0x0001e80000100800 */
[----:B0-----:R-:W3:Y:S04]  /*ba820*/  LDL.LU R15, [R1+0x4f40] ;  /* 0x004f4000010f7983 */ /* 0x001ee80000300800 */
[----:B------:R-:W4:Y:S04]  /*ba830*/  LDL.LU R16, [R1+0x4f3c] ;  /* 0x004f3c0001107983 */ /* 0x000f280000300800 */
[----:B------:R0:W-:Y:S04]  /*ba840*/  STL [R1+0x27c], R12 ;  /* 0x00027c0c01007387 */ /* 0x0001e80000100800 */
[----:B0-----:R-:W2:Y:S04]  /*ba850*/  LDL.LU R12, [R1+0x4f38] ;  /* 0x004f3800010c7983 */ /* 0x001ea80000300800 */
[----:B------:R-:W2:Y:S04]  /*ba860*/  LDL.LU R27, [R1+0x4f34] ;  /* 0x004f3400011b7983 */ /* 0x000ea80000300800 */
        /* <DEDUP_REMOVED lines=13> */
[----:B0-----:R-:W2:Y:S02]  /*ba940*/  LDL.LU R19, [R1+0x4f10] ;  /* 0x004f100001137983 */ /* 0x001ea40000300800 */
[----:B--2---:R-:W-:-:S02]  /*ba950*/  PRMT R19, R13, 0x5410, R19 ;  /* 0x000054100d137816 */ /* 0x004fc40000000013 */
[----:B------:R-:W2:Y:S04]  /*ba960*/  LDL.LU R13, [R1+0x4f0c] ;  /* 0x004f0c00010d7983 */ /* 0x000ea80000300800 */
[----:B------:R0:W-:Y:S04]  /*ba970*/  STL [R1+0x260], R19 ;  /* 0x0002601301007387 */ /* 0x0001e80000100800 */
[----:B0-----:R-:W3:Y:S01]  /*ba980*/  LDL.LU R19, [R1+0x178] ;  /* 0x0001780001137983 */ /* 0x001ee20000300800 */
[----:B--2---:R-:W-:-:S03]  /*ba990*/  PRMT R13, R22, 0x5410, R13 ;  /* 0x00005410160d7816 */ /* 0x004fc6000000000d */
[----:B------:R-:W3:Y:S04]  /*ba9a0*/  LDL.LU R22, [R1+0x4f08] ;  /* 0x004f080001167983 */ /* 0x000ee80000300800 */
[----:B------:R0:W-:Y:S01]  /*ba9b0*/  STL [R1+0x250], R13 ;  /* 0x0002500d01007387 */ /* 0x0001e20000100800 */
[----:B------:R-:W-:Y:S02]  /*ba9c0*/  PRMT R4, R4, 0x5410, R20 ;  /* 0x0000541004047816 */ /* 0x000fe40000000014 */
[----:B0-----:R-:W-:Y:S02]  /*ba9d0*/  PRMT R13, R0, 0x5410, R21 ;  /* 0x00005410000d7816 */ /* 0x001fe40000000015 */
[----:B------:R-:W-:Y:S02]  /*ba9e0*/  PRMT R0, R6, 0x5410, R5 ;  /* 0x0000541006007816 */ /* 0x000fe40000000005 */
[----:B------:R-:W-:-:S02]  /*ba9f0*/  PRMT R5, R7, 0x5410, R24 ;  /* 0x0000541007057816 */ /* 0x000fc40000000018 */
[----:B---3--:R-:W-:-:S05]  /*baa00*/  PRMT R19, R19, 0x5410, R22 ;  /* 0x0000541013137816 */ /* 0x008fca0000000016 */
[----:B------:R-:W-:Y:S04]  /*baa10*/  STL [R1+0x258], R19 ;  /* 0x0002581301007387 */ /* 0x000fe80000100800 */
[----:B------:R-:W-:Y:S04]  /*baa20*/  STL [R1+0x254], R13 ;  /* 0x0002540d01007387 */ /* 0x000fe80000100800 */
[----:B------:R-:W-:Y:S04]  /*baa30*/  STL [R1+0x210], R4 ;  /* 0x0002100401007387 */ /* 0x000fe80000100800 */
[----:B------:R0:W-:Y:S04]  /*baa40*/  STL [R1+0x214], R0 ;  /* 0x0002140001007387 */ /* 0x0001e80000100800 */
[----:B------:R-:W-:Y:S01]  /*baa50*/  STL [R1+0x1f8], R5 ;  /* 0x0001f80501007387 */ /* 0x000fe20000100800 */
[----:B0-----:R-:W-:-:S03]  /*baa60*/  PRMT R0, R3, 0x5410, R23 ;  /* 0x0000541003007816 */ /* 0x001fc60000000017 */
[----:B------:R-:W2:Y:S01]  /*baa70*/  LDL.LU R3, [R1+0x140] ;  /* 0x0001400001037983 */ /* 0x000ea20000300800 */
[----:B------:R-:W-:-:S05]  /*baa80*/  PRMT R4, R11, 0x5410, R26 ;  /* 0x000054100b047816 */ /* 0x000fca000000001a */
[----:B------:R0:W-:Y:S04]  /*baa90*/  STL [R1+0x1fc], R4 ;  /* 0x0001fc0401007387 */ /* 0x0001e80000100800 */
[----:B------:R1:W-:Y:S01]  /*baaa0*/  STL [R1+0x1f0], R0 ;  /* 0x0001f00001007387 */ /* 0x0003e20000100800 */
[----:B0-----:R-:W-:Y:S02]  /*baab0*/  PRMT R4, R9, 0x5410, R10 ;  /* 0x0000541009047816 */ /* 0x001fe4000000000a */
[----:B-1----:R-:W-:Y:S02]  /*baac0*/  PRMT R0, R2, 0x5410, R25 ;  /* 0x0000541002007816 */ /* 0x002fe40000000019 */
[----:B------:R-:W3:Y:S04]  /*baad0*/  LDL.LU R2, [R1+0x130] ;  /* 0x0001300001027983 */ /* 0x000ee80000300800 */
[----:B------:R0:W-:Y:S04]  /*baae0*/  STL [R1+0x1f4], R4 ;  /* 0x0001f40401007387 */ /* 0x0001e80000100800 */
[----:B------:R1:W-:Y:S01]  /*baaf0*/  STL [R1+0xf8], R0 ;  /* 0x0000f80001007387 */ /* 0x0003e20000100800 */
[----:B------:R-:W-:-:S02]  /*bab00*/  PRMT R13, R18, 0x5410, R27 ;  /* 0x00005410120d7816 */ /* 0x000fc4000000001b */
[----:B0-----:R-:W-:Y:S02]  /*bab10*/  PRMT R4, R8, 0x5410, R29 ;  /* 0x0000541008047816 */ /* 0x001fe4000000001d */
[----:B-1----:R-:W-:Y:S02]  /*bab20*/  PRMT R0, R17, 0x5410, R28 ;  /* 0x0000541011007816 */ /* 0x002fe4000000001c */
[----:B------:R-:W3:Y:S04]  /*bab30*/  LDL.LU R17, [R1+0x134] ;  /* 0x0001340001117983 */ /* 0x000ee80000300800 */
[----:B------:R0:W-:Y:S04]  /*bab40*/  STL [R1+0xf0], R4 ;  /* 0x0000f00401007387 */ /* 0x0001e80000100800 */
[----:B------:R1:W-:Y:S04]  /*bab50*/  STL [R1+0xf4], R0 ;  /* 0x0000f40001007387 */ /* 0x0003e80000100800 */
[----:B------:R-:W3:Y:S04]  /*bab60*/  LDL.LU R18, [R1+0x124] ;  /* 0x0001240001127983 */ /* 0x000ee80000300800 */
[----:B0-----:R-:W3:Y:S04]  /*bab70*/  LDL.LU R4, [R1+0x118] ;  /* 0x0001180001047983 */ /* 0x001ee80000300800 */
        /* <DEDUP_REMOVED lines=15> */
[----:B------:R-:W3:Y:S04]  /*bac70*/  LDL.LU R11, [R1+0x24] ;  /* 0x00002400010b7983 */ /* 0x000ee80000300800 */
[----:B------:R-:W3:Y:S04]  /*bac80*/  LDL.LU R10, [R1+0xb4] ;  /* 0x0000b400010a7983 */ /* 0x000ee80000300800 */
[----:B------:R-:W3:Y:S04]  /*bac90*/  LDL.LU R9, [R1+0x5c] ;  /* 0x00005c0001097983 */ /* 0x000ee80000300800 */
[----:B------:R-:W3:Y:S04]  /*baca0*/  LDL.LU R8, [R1+0xd0] ;  /* 0x0000d00001087983 */ /* 0x000ee80000300800 */
[----:B------:R0:W-:Y:S04]  /*bacb0*/  STL [R1+0x4ebc], R13 ;  /* 0x004ebc0d01007387 */ /* 0x0001e80000100800 */
[----:B0-----:R-:W3:Y:S01]  /*bacc0*/  LDL.LU R13, [R1+0x104] ;  /* 0x00010400010d7983 */ /* 0x001ee20000300800 */
[----:B--2---:R-:W-:-:S03]  /*bacd0*/  PRMT R12, R3, 0x5410, R12 ;  /* 0x00005410030c7816 */ /* 0x004fc6000000000c */
[----:B------:R-:W3:Y:S04]  /*bace0*/  LDL.LU R3, [R1+0x4f04] ;  /* 0x004f040001037983 */ /* 0x000ee80000300800 */
[----:B------:R0:W-:Y:S04]  /*bacf0*/  STL [R1+0x4ec0], R12 ;  /* 0x004ec00c01007387 */ /* 0x0001e80000100800 */
[----:B0-----:R-:W2:Y:S01]  /*bad00*/  LDL.LU R12, [R1+0xb0] ;  /* 0x0000b000010c7983 */ /* 0x001ea20000300800 */
[----:B---3--:R-:W-:-:S03]  /*bad10*/  PRMT R3, R2, 0x5410, R3 ;  /* 0x0000541002037816 */ /* 0x008fc60000000003 */
        /* <DEDUP_REMOVED lines=9> */
[----:B------:R0:W-:Y:S01]  /*badb0*/  STL [R1+0xe4], R17 ;  /* 0x0000e41101007387 */ /* 0x0001e20000100800 */
[----:B------:R-:W-:Y:S02]  /*badc0*/  PRMT R6, R6, 0x5410, R15 ;  /* 0x0000541006067816 */ /* 0x000fe4000000000f */
[----:B------:R-:W-:Y:S02]  /*badd0*/  PRMT R7, R7, 0x5410, R14 ;  /* 0x0000541007077816 */ /* 0x000fe4000000000e */
[----:B----4-:R-:W-:Y:S01]  /*bade0*/  PRMT R5, R5, 0x5410, R16 ;  /* 0x0000541005057816 */ /* 0x010fe20000000010 */
[----:B0-----:R-:W4:Y:S01]  /*badf0*/  LDL.LU R17, [R1+0xc8] ;  /* 0x0000c80001117983 */ /* 0x001f220000300800 */
[----:B---3--:R-:W-:-:S03]  /*bae00*/  PRMT R4, R4, 0x5410, R18 ;  /* 0x0000541004047816 */ /* 0x008fc60000000012 */
[----:B------:R-:W4:Y:S04]  /*bae10*/  LDL.LU R18, [R1+0xbc] ;  /* 0x0000bc0001127983 */ /* 0x000f280000300800 */
[----:B------:R0:W-:Y:S04]  /*bae20*/  STL [R1+0x4e98], R4 ;  /* 0x004e980401007387 */ /* 0x0001e80000100800 */
[----:B0-----:R-:W3:Y:S04]  /*bae30*/  LDL.LU R4, [R1+0x10c] ;  /* 0x00010c0001047983 */ /* 0x001ee80000300800 */
[----:B------:R-:W3:Y:S04]  /*bae40*/  LDL.LU R16, [R1+0x9c] ;  /* 0x00009c0001107983 */ /* 0x000ee80000300800 */
[----:B------:R-:W2:Y:S04]  /*bae50*/  LDL.LU R15, [R1+0xd8] ;  /* 0x0000d800010f7983 */ /* 0x000ea80000300800 */
[----:B------:R-:W2:Y:S04]  /*bae60*/  LDL.LU R14, [R1+0xb8] ;  /* 0x0000b800010e7983 */ /* 0x000ea80000300800 */
[----:B------:R0:W-:Y:S04]  /*bae70*/  STL.64 [R1+0x4ea0], R6 ;  /* 0x004ea00601007387 */ /* 0x0001e80000100a00 */
[----:B0-----:R-:W2:Y:S04]  /*bae80*/  LDL.LU R6, [R1+0xc0] ;  /* 0x0000c00001067983 */ /* 0x001ea80000300800 */
[----:B------:R-:W2:Y:S04]  /*bae90*/  LDL.LU R7, [R1+0xdc] ;  /* 0x0000dc0001077983 */ /* 0x000ea80000300800 */
[----:B------:R2:W-:Y:S01]  /*baea0*/  STL [R1+0x4e9c], R5 ;  /* 0x004e9c0501007387 */ /* 0x0005e20000100800 */
[----:B------:R-:W-:-:S02]  /*baeb0*/  PRMT R19, R19, 0x5410, R23 ;  /* 0x0000541013137816 */ /* 0x000fc40000000017 */
[----:B------:R-:W-:Y:S02]  /*baec0*/  PRMT R0, R0, 0x5410, R22 ;  /* 0x0000541000007816 */ /* 0x000fe40000000016 */
[----:B------:R-:W-:Y:S02]  /*baed0*/  PRMT R21, R21, 0x5410, R24 ;  /* 0x0000541015157816 */ /* 0x000fe40000000018 */
[----:B------:R-:W-:Y:S02]  /*baee0*/  PRMT R22, R10, 0x5410, R11 ;  /* 0x000054100a167816 */ /* 0x000fe4000000000b */
[----:B------:R-:W-:Y:S02]  /*baef0*/  PRMT R20, R20, 0x5410, R26 ;  /* 0x0000541014147816 */ /* 0x000fe4000000001a */
[----:B--2---:R-:W-:Y:S02]  /*baf00*/  PRMT R5, R7, 0x5410, R6 ;  /* 0x0000541007057816 */ /* 0x004fe40000000006 */
[----:B------:R-:W-:-:S02]  /*baf10*/  PRMT R7, R15, 0x5410, R14 ;  /* 0x000054100f077816 */ /* 0x000fc4000000000e */
[----:B---3--:R-:W-:Y:S02]  /*baf20*/  PRMT R6, R4, 0x5410, R16 ;  /* 0x0000541004067816 */ /* 0x008fe40000000010 */
[----:B------:R-:W-:Y:S01]  /*baf30*/  PRMT R4, R3, 0x5410, R2 ;  /* 0x0000541003047816 */ /* 0x000fe20000000002 */
[----:B------:R4:W-:Y:S01]  /*baf40*/  STL [R1+0xdc], R5 ;  /* 0x0000dc0501007387 */ /* 0x0009e20000100800 */
[----:B------:R-:W-:-:S03]  /*baf50*/  PRMT R3, R13, 0x5410, R12 ;  /* 0x000054100d037816 */ /* 0x000fc6000000000c */
[----:B------:R-:W-:Y:S04]  /*baf60*/  STL [R1+0xd8], R7 ;  /* 0x0000d80701007387 */ /* 0x000fe80000100800 */
[----:B------:R-:W-:Y:S01]  /*baf70*/  STL [R1+0xc4], R6 ;  /* 0x0000c40601007387 */ /* 0x000fe20000100800 */
[----:B------:R-:W-:Y:S02]  /*baf80*/  PRMT R2, R28, 0x5410, R27 ;  /* 0x000054101c027816 */ /* 0x000fe4000000001b */
[----:B----4-:R-:W-:Y:S02]  /*baf90*/  PRMT R5, R17, 0x5410, R18 ;  /* 0x0000541011057816 */ /* 0x010fe40000000012 */
[----:B------:R-:W-:-:S03]  /*bafa0*/  PRMT R18, R25, 0x5410, R29 ;  /* 0x0000541019127816 */ /* 0x000fc6000000001d */
[----:B------:R-:W-:Y:S04]  /*bafb0*/  STL [R1+0xc8], R5 ;  /* 0x0000c80501007387 */ /* 0x000fe80000100800 */
[----:B------:R0:W-:Y:S04]  /*bafc0*/  STL [R1+0xcc], R4 ;  /* 0x0000cc0401007387 */ /* 0x0001e80000100800 */
[----:B------:R-:W-:Y:S04]  /*bafd0*/  STL [R1+0xc0], R3 ;  /* 0x0000c00301007387 */ /* 0x000fe80000100800 */
[----:B------:R-:W-:Y:S04]  /*bafe0*/  STL [R1+0x4ecc], R18 ;  /* 0x004ecc1201007387 */ /* 0x000fe80000100800 */
[----:B------:R-:W-:Y:S04]  /*baff0*/  STL [R1+0x9c], R2 ;  /* 0x00009c0201007387 */ /* 0x000fe80000100800 */
[----:B------:R-:W-:Y:S04]  /*bb000*/  STL [R1+0x4ed0], R19 ;  /* 0x004ed01301007387 */ /* 0x000fe80000100800 */
[----:B------:R-:W-:Y:S04]  /*bb010*/  STL [R1+0x90], R0 ;  /* 0x0000900001007387 */ /* 0x000fe80000100800 */
[----:B------:R-:W2:Y:S04]  /*bb020*/  LDL.LU R24, [R1+0x64] ;  /* 0x0000640001187983 */ /* 0x000ea80000300800 */
[----:B------:R-:W2:Y:S04]  /*bb030*/  LDL.LU R10, [R1+0xa4] ;  /* 0x0000a400010a7983 */ /* 0x000ea80000300800 */
[----:B------:R-:W3:Y:S04]  /*bb040*/  LDL.LU R15, [R1+0x30] ;  /* 0x00003000010f7983 */ /* 0x000ee80000300800 */
[----:B------:R-:W3:Y:S04]  /*bb050*/  LDL.LU R26, [R1+0xa8] ;  /* 0x0000a800011a7983 */ /* 0x000ee80000300800 */
[----:B------:R-:W4:Y:S04]  /*bb060*/  LDL R16, [R1+0x54] ;  /* 0x0000540001107983 */ /* 0x000f280000100800 */
[----:B------:R-:W4:Y:S04]  /*bb070*/  LDL.LU R17, [R1+0x98] ;  /* 0x0000980001117983 */ /* 0x000f280000300800 */
[----:B0-----:R-:W2:Y:S04]  /*bb080*/  LDL.LU R4, [R1+0x38] ;  /* 0x0000380001047983 */ /* 0x001ea80000300800 */
[----:B------:R-:W2:Y:S04]  /*bb090*/  LDL.LU R29, [R1+0xa0] ;  /* 0x0000a000011d7983 */ /* 0x000ea80000300800 */
[----:B------:R-:W2:Y:S04]  /*bb0a0*/  LDL.LU R28, [R1+0x78] ;  /* 0x00007800011c7983 */ /* 0x000ea80000300800 */
[----:B--2---:R0:W-:Y:S04]  /*bb0b0*/  STL [R1+0x4ef0], R28 ;  /* 0x004ef01c01007387 */ /* 0x0041e80000100800 */
[----:B0-----:R-:W2:Y:S04]  /*bb0c0*/  LDL.LU R28, [R1+0x7c] ;  /* 0x00007c00011c7983 */ /* 0x001ea80000300800 */
[----:B------:R-:W2:Y:S04]  /*bb0d0*/  LDL.LU R27, [R1+0x4c] ;  /* 0x00004c00011b7983 */ /* 0x000ea80000300800 */
        /* <DEDUP_REMOVED lines=15> */
[----:B------:R-:W2:Y:S01]  /*bb1d0*/  LDL.LU R18, [R1+0x8] ;  /* 0x0000080001127983 */ /* 0x000ea20000300800 */
[----:B------:R-:W-:-:S02]  /*bb1e0*/  PRMT R23, R8, 0x5410, R9 ;  /* 0x0000541008177816 */ /* 0x000fc40000000009 */
[----:B------:R-:W-:Y:S02]  /*bb1f0*/  PRMT R24, R10, 0x5410, R24 ;  /* 0x000054100a187816 */ /* 0x000fe40000000018 */
[----:B----4-:R-:W-:Y:S02]  /*bb200*/  PRMT R5, R17, 0x5410, R16 ;  /* 0x0000541011057816 */ /* 0x010fe40000000010 */
[----:B---3--:R-:W-:Y:S02]  /*bb210*/  PRMT R26, R26, 0x5410, R15 ;  /* 0x000054101a1a7816 */ /* 0x008fe4000000000f */
[----:B------:R-:W-:Y:S02]  /*bb220*/  PRMT R28, R28, 0x5410, R27 ;  /* 0x000054101c1c7816 */ /* 0x000fe4000000001b */
[----:B------:R-:W-:Y:S01]  /*bb230*/  PRMT R29, R29, 0x5410, R4 ;  /* 0x000054101d1d7816 */ /* 0x000fe20000000004 */
[----:B--2---:R0:W-:Y:S04]  /*bb240*/  STL [R1+0x4ed4], R18 ;  /* 0x004ed41201007387 */ /* 0x0041e80000100800 */
[----:B0-----:R-:W2:Y:S04]  /*bb250*/  LDL.LU R18, [R1+0xc] ;  /* 0x00000c0001127983 */ /* 0x001ea80000300800 */
[----:B------:R-:W3:Y:S04]  /*bb260*/  LDL.LU R2, [R1+0x2c] ;  /* 0x00002c0001027983 */ /* 0x000ee80000300800 */
[----:B------:R-:W4:Y:S04]  /*bb270*/  LDL.LU R3, [R1+0x4] ;  /* 0x0000040001037983 */ /* 0x000f280000300800 */
[----:B------:R-:W4:Y:S04]  /*bb280*/  LDL.LU R12, [R1+0x14c] ;  /* 0x00014c00010c7983 */ /* 0x000f280000300800 */
[----:B------:R-:W2:Y:S04]  /*bb290*/  LDL.LU R13, [R1+0x18] ;  /* 0x00001800010d7983 */ /* 0x000ea80000300800 */
[----:B------:R-:W2:Y:S04]  /*bb2a0*/  LDL.LU R0, [R1+0x20] ;  /* 0x0000200001007983 */ /* 0x000ea80000300800 */
[----:B------:R-:W2:Y:S04]  /*bb2b0*/  LDL.LU R11, [R1] ;  /* 0x00000000010b7983 */ /* 0x000ea80000300800 */
[----:B------:R-:W2:Y:S04]  /*bb2c0*/  LDL.LU R8, [R1+0x174] ;  /* 0x0001740001087983 */ /* 0x000ea80000300800 */
[----:B------:R-:W2:Y:S04]  /*bb2d0*/  LDL.LU R9, [R1+0x1c] ;  /* 0x00001c0001097983 */ /* 0x000ea80000300800 */
[----:B------:R0:W-:Y:S04]  /*bb2e0*/  STL.64 [R1+0x4e70], R22 ;  /* 0x004e701601007387 */ /* 0x0001e80000100a00 */
[----:B0-----:R-:W2:Y:S04]  /*bb2f0*/  LDL.LU R22, [R1+0x28] ;  /* 0x0000280001167983 */ /* 0x001ea80000300800 */
[----:B------:R-:W2:Y:S04]  /*bb300*/  LDL.LU R23, [R1+0x44] ;  /* 0x0000440001177983 */ /* 0x000ea80000300800 */
[----:B------:R0:W-:Y:S04]  /*bb310*/  STL.64 [R1+0x4e68], R20 ;  /* 0x004e681401007387 */ /* 0x0001e80000100a00 */
[----:B0-----:R-:W2:Y:S04]  /*bb320*/  LDL.LU R20, [R1+0x10] ;  /* 0x0000100001147983 */ /* 0x001ea80000300800 */
[----:B------:R-:W2:Y:S04]  /*bb330*/  LDL.LU R21, [R1+0x50] ;  /* 0x0000500001157983 */ /* 0x000ea80000300800 */
[----:B------:R-:W2:Y:S04]  /*bb340*/  LDL.LU R10, [R1+0x188] ;  /* 0x00018800010a7983 */ /* 0x000ea80000300800 */
[----:B------:R-:W2:Y:S04]  /*bb350*/  LDL.LU R25, [R1+0x1e0] ;  /* 0x0001e00001197983 */ /* 0x000ea80000300800 */
[----:B------:R-:W2:Y:S04]  /*bb360*/  LDL.LU R16, [R1+0x3c4] ;  /* 0x0003c40001107983 */ /* 0x000ea80000300800 */
[----:B------:R-:W2:Y:S04]  /*bb370*/  LDL.LU R15, [R1+0x3c0] ;  /* 0x0003c000010f7983 */ /* 0x000ea80000300800 */
[----:B------:R0:W-:Y:S04]  /*bb380*/  STL [R1+0x24], R5 ;  /* 0x0000240501007387 */ /* 0x0001e80000100800 */
[----:B------:R-:W2:Y:S04]  /*bb390*/  LDL.LU R14, [R1+0x39c] ;  /* 0x00039c00010e7983 */ /* 0x000ea80000300800 */
[----:B------:R-:W2:Y:S04]  /*bb3a0*/  LDL R17, [R1+0x394] ;  /* 0x0003940001117983 */ /* 0x000ea80000100800 */
[----:B0-----:R-:W2:Y:S04]  /*bb3b0*/  LDL.LU R5, [R1+0x3d4] ;  /* 0x0003d40001057983 */ /* 0x001ea80000300800 */
[----:B------:R-:W2:Y:S04]  /*bb3c0*/  LDL.LU R6, [R1+0x3e4] ;  /* 0x0003e40001067983 */ /* 0x000ea80000300800 */
[----:B------:R-:W2:Y:S04]  /*bb3d0*/  LDL.LU R7, [R1+0x3d0] ;  /* 0x0003d00001077983 */ /* 0x000ea80000300800 */
[----:B------:R-:W2:Y:S04]  /*bb3e0*/  LDL.LU R4, [R1+0x3d8] ;  /* 0x0003d80001047983 */ /* 0x000ea80000300800 */
[----:B------:R-:W2:Y:S04]  /*bb3f0*/  LDL.LU R27, [R1+0x4ef4] ;  /* 0x004ef400011b7983 */ /* 0x000ea80000300800 */
[----:B------:R0:W-:Y:S04]  /*bb400*/  STL [R1+0x38], R28 ;  /* 0x0000381c01007387 */ /* 0x0001e80000100800 */
[----:B0-----:R-:W2:Y:S02]  /*bb410*/  LDL.LU R28, [R1+0x4ef0] ;  /* 0x004ef000011c7983 */ /* 0x001ea40000300800 */
[----:B--2---:R-:W-:-:S02]  /*bb420*/  PRMT R28, R28, 0x5410, R27 ;  /* 0x000054101c1c7816 */ /* 0x004fc4000000001b */
[----:B------:R-:W2:Y:S02]  /*bb430*/  LDL.LU R27, [R1+0x4eec] ;  /* 0x004eec00011b7983 */ /* 0x000ea40000300800 */
[----:B--2---:R-:W-:Y:S02]  /*bb440*/  PRMT R27, R27, 0x5410, R19 ;  /* 0x000054101b1b7816 */ /* 0x004fe40000000013 */
[----:B------:R-:W2:Y:S04]  /*bb450*/  LDL.LU R19, [R1+0x4ee8] ;  /* 0x004ee80001137983 */ /* 0x000ea80000300800 */
[----:B------:R0:W-:Y:S04]  /*bb460*/  STL [R1+0x34], R27 ;  /* 0x0000341b01007387 */ /* 0x0001e80000100800 */
[----:B0-----:R-:W2:Y:S02]  /*bb470*/  LDL.LU R27, [R1+0x4ee4] ;  /* 0x004ee400011b7983 */ /* 0x001ea40000300800 */
[----:B--2---:R-:W-:-:S02]  /*bb480*/  PRMT R27, R27, 0x5410, R19 ;  /* 0x000054101b1b7816 */ /* 0x004fc40000000013 */
[----:B------:R-:W2:Y:S04]  /*bb490*/  LDL.LU R19, [R1+0x4ee0] ;  /* 0x004ee00001137983 */ /* 0x000ea80000300800 */
[----:B------:R0:W-:Y:S04]  /*bb4a0*/  STL [R1+0x30], R27 ;  /* 0x0000301b01007387 */ /* 0x0001e80000100800 */
[----:B0-----:R-:W2:Y:S01]  /*bb4b0*/  LDL.LU R27, [R1+0x4edc] ;  /* 0x004edc00011b7983 */ /* 0x001ea20000300800 */
[----:B------:R-:W-:Y:S02]  /*bb4c0*/  PRMT R21, R21, 0x5410, R20 ;  /* 0x0000541015157816 */ /* 0x000fe40000000014 */
[----:B------:R-:W-:-:S02]  /*bb4d0*/  PRMT R23, R23, 0x5410, R22 ;  /* 0x0000541017177816 */ /* 0x000fc40000000016 */
[----:B--2---:R-:W-:Y:S02]  /*bb4e0*/  PRMT R27, R27, 0x5410, R19 ;  /* 0x000054101b1b7816 */ /* 0x004fe40000000013 */
[----:B------:R-:W2:Y:S04]  /*bb4f0*/  LDL.LU R19, [R1+0x4ed8] ;  /* 0x004ed80001137983 */ /* 0x000ea80000300800 */
[----:B------:R-:W3:Y:S04]  /*bb500*/  LDL.LU R20, [R1+0x60] ;  /* 0x0000600001147983 */ /* 0x000ee80000300800 */
[----:B------:R0:W-:Y:S04]  /*bb510*/  STL [R1+0x10], R21 ;  /* 0x0000101501007387 */ /* 0x0001e80000100800 */
[----:B0-----:R-:W3:Y:S04]  /*bb520*/  LDL.LU R21, [R1+0x68] ;  /* 0x0000680001157983 */ /* 0x001ee80000300800 */
[----:B------:R-:W3:Y:S04]  /*bb530*/  LDL.LU R22, [R1+0x6c] ;  /* 0x00006c0001167983 */ /* 0x000ee80000300800 */
[----:B------:R0:W-:Y:S04]  /*bb540*/  STL [R1+0x14], R23 ;  /* 0x0000141701007387 */ /* 0x0001e80000100800 */
[----:B0-----:R-:W3:Y:S01]  /*bb550*/  LDL.LU R23, [R1+0x74] ;  /* 0x0000740001177983 */ /* 0x001ee20000300800 */
[----:B--2---:R-:W-:-:S03]  /*bb560*/  PRMT R19, R19, 0x5410, R18 ;  /* 0x0000541013137816 */ /* 0x004fc60000000012 */
[----:B------:R-:W3:Y:S04]  /*bb570*/  LDL.LU R18, [R1+0x4ed4] ;  /* 0x004ed40001127983 */ /* 0x000ee80000300800 */
[----:B------:R0:W-:Y:S01]  /*bb580*/  STL [R1+0xc], R19 ;  /* 0x00000c1301007387 */ /* 0x0001e20000100800 */
[----:B----4-:R-:W-:Y:S02]  /*bb590*/  PRMT R12, R12, 0x5410, R3 ;  /* 0x000054100c0c7816 */ /* 0x010fe40000000003 */
[----:B------:R-:W-:Y:S02]  /*bb5a0*/  PRMT R0, R0, 0x5410, R13 ;  /* 0x0000541000007816 */ /* 0x000fe4000000000d */
[----:B------:R-:W-:Y:S01]  /*bb5b0*/  PRMT R8, R8, 0x5410, R11 ;  /* 0x0000541008087816 */ /* 0x000fe2000000000b */
[----:B0-----:R-:W2:Y:S01]  /*bb5c0*/  LDL.LU R19, [R1+0x4ed0] ;  /* 0x004ed00001137983 */ /* 0x001ea20000300800 */
[----:B---3--:R-:W-:-:S03]  /*bb5d0*/  PRMT R2, R2, 0x5410, R18 ;  /* 0x0000541002027816 */ /* 0x008fc60000000012 */
[----:B------:R-:W3:Y:S04]  /*bb5e0*/  LDL.LU R18, [R1+0x4ecc] ;  /* 0x004ecc0001127983 */ /* 0x000ee80000300800 */
[----:B------:R0:W-:Y:S04]  /*bb5f0*/  STL [R1+0x8], R2 ;  /* 0x0000080201007387 */ /* 0x0001e80000100800 */
[----:B0-----:R-:W4:Y:S04]  /*bb600*/  LDL.LU R2, [R1+0x4ec8] ;  /* 0x004ec80001027983 */ /* 0x001f280000300800 */
[----:B------:R-:W2:Y:S04]  /*bb610*/  LDL.LU R3, [R1+0x4ec4] ;  /* 0x004ec40001037983 */ /* 0x000ea80000300800 */
[----:B------:R0:W-:Y:S04]  /*bb620*/  STL [R1+0x4], R12 ;  /* 0x0000040c01007387 */ /* 0x0001e80000100800 */
[----:B0-----:R-:W2:Y:S04]  /*bb630*/  LDL.LU R12, [R1+0x4ec0] ;  /* 0x004ec000010c7983 */ /* 0x001ea80000300800 */
[----:B------:R-:W2:Y:S04]  /*bb640*/  LDL.LU R13, [R1+0x4ebc] ;  /* 0x004ebc00010d7983 */ /* 0x000ea80000300800 */
[----:B------:R0:W-:Y:S04]  /*bb650*/  STL [R1+0x18], R0 ;  /* 0x0000180001007387 */ /* 0x0001e80000100800 */
[----:B0-----:R-:W2:Y:S04]  /*bb660*/  LDL.LU R0, [R1+0x4eb8] ;  /* 0x004eb80001007983 */ /* 0x001ea80000300800 */
[----:B------:R-:W2:Y:S04]  /*bb670*/  LDL.LU R11, [R1+0x4eb4] ;  /* 0x004eb400010b7983 */ /* 0x000ea80000300800 */
[----:B------:R0:W-:Y:S04]  /*bb680*/  STL [R1], R8 ;  /* 0x0000000801007387 */ /* 0x0001e80000100800 */
[----:B0-----:R-:W2:Y:S02]  /*bb690*/  LDL.LU R8, [R1+0x4eb0] ;  /* 0x004eb00001087983 */ /* 0x001ea40000300800 */
[----:B--2---:R-:W-:-:S02]  /*bb6a0*/  PRMT R8, R9, 0x5410, R8 ;  /* 0x0000541009087816 */ /* 0x004fc40000000008 */
[----:B------:R-:W2:Y:S04]  /*bb6b0*/  LDL.LU R9, [R1+0x4eac] ;  /* 0x004eac0001097983 */ /* 0x000ea80000300800 */
[----:B------:R0:W-:Y:S04]  /*bb6c0*/  STL [R1+0x1c], R8 ;  /* 0x00001c0801007387 */ /* 0x0001e80000100800 */
[----:B0-----:R-:W3:Y:S01]  /*bb6d0*/  LDL.LU R8, [R1+0x1e8] ;  /* 0x0001e80001087983 */ /* 0x001ee20000300800 */
[----:B--2---:R-:W-:-:S03]  /*bb6e0*/  PRMT R9, R10, 0x5410, R9 ;  /* 0x000054100a097816 */ /* 0x004fc60000000009 */
[----:B------:R-:W2:Y:S04]  /*bb6f0*/  LDL.LU R10, [R1+0x4ea8] ;  /* 0x004ea800010a7983 */ /* 0x000ea80000300800 */
[----:B------:R2:W-:Y:S01]  /*bb700*/  STL [R1+0x20], R9 ;  /* 0x0000200901007387 */ /* 0x0005e20000100800 */
[----:B------:R-:W-:Y:S02]  /*bb710*/  LOP3.LUT R16, R16, 0xffff, RZ, 0xc0, !PT ;  /* 0x0000ffff10107812 */ /* 0x000fe400078ec0ff */
[----:B------:R-:W-:Y:S02]  /*bb720*/  LOP3.LUT R15, R15, 0xffff, RZ, 0xc0, !PT ;  /* 0x0000ffff0f0f7812 */ /* 0x000fe400078ec0ff */
[----:B------:R-:W-:Y:S02]  /*bb730*/  LOP3.LUT R14, R14, 0xffff, RZ, 0xc0, !PT ;  /* 0x0000ffff0e0e7812 */ /* 0x000fe400078ec0ff */
[----:B------:R-:W-:-:S02]  /*bb740*/  LOP3.LUT R17, R17, 0xffff, RZ, 0xc0, !PT ;  /* 0x0000ffff11117812 */ /* 0x000fc400078ec0ff */
[----:B---3--:R-:W-:Y:S02]  /*bb750*/  PRMT R8, R8, 0x5410, R11 ;  /* 0x0000541008087816 */ /* 0x008fe4000000000b */
[----:B------:R-:W-:Y:S02]  /*bb760*/  PRMT R11, R4, 0x4210, R17 ;  /* 0x00004210040b7816 */ /* 0x000fe40000000011 */
[----:B--2---:R-:W-:Y:S02]  /*bb770*/  PRMT R9, R25, 0x5410, R10 ;  /* 0x0000541019097816 */ /* 0x004fe4000000000a */
[----:B------:R-:W0:Y:S03]  /*bb780*/  S2R R25, SR_TID.X ;  /* 0x0000000000197919 */ /* 0x000e260000002100 */
[----:B------:R1:W-:Y:S04]  /*bb790*/  STL [R1+0x28], R9 ;  /* 0x0000280901007387 */ /* 0x0003e80000100800 */
[----:B------:R2:W-:Y:S01]  /*bb7a0*/  STL [R1+0x2c], R8 ;  /* 0x00002c0801007387 */ /* 0x0005e20000100800 */
[----:B------:R-:W-:-:S02]  /*bb7b0*/  PRMT R10, R7, 0x4210, R14 ;  /* 0x00004210070a7816 */ /* 0x000fc4000000000e */
[----:B-1----:R-:W-:Y:S02]  /*bb7c0*/  PRMT R9, R6, 0x4210, R15 ;  /* 0x0000421006097816 */ /* 0x002fe4000000000f */
[----:B--2---:R-:W-:Y:S02]  /*bb7d0*/  PRMT R8, R5, 0x4210, R16 ;  /* 0x0000421005087816 */ /* 0x004fe40000000010 */
[----:B0-----:R-:W-:-:S04]  /*bb7e0*/  LOP3.LUT R25, R25, 0x3f, RZ, 0xc0, !PT ;  /* 0x0000003f19197812 */ /* 0x001fc800078ec0ff */
[----:B------:R-:W-:Y:S01]  /*bb7f0*/  LEA R25, R25, UR4, 0x4 ;  /* 0x0000000419197c11 */ /* 0x000fe2000f8e20ff */
[----:B------:R-:W0:Y:S04]  /*bb800*/  LDCU UR4, c[0x0][0x398] ;  /* 0x00007300ff0477ac */ /* 0x000e280008000800 */
[----:B------:R-:W1:Y:S01]  /*bb810*/  LDS.128 R4, [R25] ;  /* 0x0000000019047984 */ /* 0x000e620000000c00 */
[----:B------:R-:W-:Y:S06]  /*bb820*/  BAR.SYNC.DEFER_BLOCKING 0x0 ;  /* 0x0000000000007b1d */ /* 0x000fec0000010000 */
[----:B------:R2:W-:Y:S02]  /*bb830*/  STSM.16.M88.4 [R0], R8 ;  /* 0x0000000800007844 */ /* 0x0005e40000000200 */
[----:B------:R-:W-:Y:S01]  /*bb840*/  BAR.SYNC.DEFER_BLOCKING 0x0 ;  /* 0x0000000000007b1d */ /* 0x000fe20000010000 */
[----:B--2---:R-:W-:-:S02]  /*bb850*/  PRMT R8, R13, 0x5210, R20 ;  /* 0x000052100d087816 */ /* 0x004fc40000000014 */
[----:B------:R-:W-:Y:S02]  /*bb860*/  PRMT R9, R12, 0x5210, R21 ;  /* 0x000052100c097816 */ /* 0x000fe40000000015 */
[----:B------:R-:W-:Y:S02]  /*bb870*/  PRMT R10, R3, 0x5210, R22 ;  /* 0x00005210030a7816 */ /* 0x000fe40000000016 */
[----:B----4-:R-:W-:Y:S02]  /*bb880*/  PRMT R11, R2, 0x5210, R23 ;  /* 0x00005210020b7816 */ /* 0x010fe40000000017 */
[----:B------:R-:W2:Y:S04]  /*bb890*/  LDS.128 R20, [R25] ;  /* 0x0000000019147984 */ /* 0x000ea80000000c00 */
[----:B-1----:R1:W-:Y:S04]  /*bb8a0*/  STL.64 [R1+0x1c0], R4 ;  /* 0x0001c00401007387 */ /* 0x0023e80000100a00 */
[----:B------:R3:W-:Y:S01]  /*bb8b0*/  STL [R1+0x1cc], R7 ;  /* 0x0001cc0701007387 */ /* 0x0007e20000100800 */
[----:B------:R-:W-:Y:S01]  /*bb8c0*/  BAR.SYNC.DEFER_BLOCKING 0x0 ;  /* 0x0000000000007b1d */ /* 0x000fe20000010000 */
[----:B-1----:R-:W-:-:S05]  /*bb8d0*/  IMAD.MOV.U32 R4, RZ, RZ, R6 ;  /* 0x000000ffff047224 */ /* 0x002fca00078e0006 */
[----:B---3--:R-:W3:Y:S04]  /*bb8e0*/  LDL.LU.64 R6, [R1+0x4ea0] ;  /* 0x004ea00001067983 */ /* 0x008ee80000300a00 */
[----:B------:R-:W4:Y:S04]  /*bb8f0*/  LDL.LU R5, [R1+0x4e9c] ;  /* 0x004e9c0001057983 */ /* 0x000f280000300800 */
[----:B------:R-:W3:Y:S04]  /*bb900*/  LDL.LU R2, [R1+0x50c] ;  /* 0x00050c0001027983 */ /* 0x000ee80000300800 */
[----:B------:R-:W3:Y:S04]  /*bb910*/  LDL.LU R3, [R1+0x508] ;  /* 0x0005080001037983 */ /* 0x000ee80000300800 */
[----:B--2---:R1:W-:Y:S04]  /*bb920*/  STL.64 [R1+0x180], R20 ;  /* 0x0001801401007387 */ /* 0x0043e80000100a00 */
[----:B------:R2:W-:Y:S04]  /*bb930*/  STL.64 [R1+0x188], R22 ;  /* 0x0001881601007387 */ /* 0x0005e80000100a00 */
[----:B------:R-:W3:Y:S04]  /*bb940*/  LDL.LU R12, [R1+0x3cc] ;  /* 0x0003cc00010c7983 */ /* 0x000ee80000300800 */
[----:B------:R-:W3:Y:S04]  /*bb950*/  LDL.LU R13, [R1+0x3c8] ;  /* 0x0003c800010d7983 */ /* 0x000ee80000300800 */
[----:B-1----:R-:W3:Y:S04]  /*bb960*/  LDL.LU R20, [R1+0x378] ;  /* 0x0003780001147983 */ /* 0x002ee80000300800 */
[----:B------:R-:W3:Y:S04]  /*bb970*/  LDL.LU R21, [R1+0x3a8] ;  /* 0x0003a80001157983 */ /* 0x000ee80000300800 */
[----:B--2---:R-:W2:Y:S04]  /*bb980*/  LDL R22, [R1+0x374] ;  /* 0x0003740001167983 */ /* 0x004ea80000100800 */
[----:B------:R-:W2:Y:S04]  /*bb990*/  LDL.LU R23, [R1+0x380] ;  /* 0x0003800001177983 */ /* 0x000ea80000300800 */
[----:B------:R-:W-:Y:S01]  /*bb9a0*/  STSM.16.M88.4 [R0], R8 ;  /* 0x0000000800007844 */ /* 0x000fe20000000200 */
[----:B------:R-:W-:Y:S06]  /*bb9b0*/  BAR.SYNC.DEFER_BLOCKING 0x0 ;  /* 0x0000000000007b1d */ /* 0x000fec0000010000 */
[----:B--2---:R1:W-:Y:S02]  /*bb9c0*/  STL.64 [R1+0x4e80], R22 ;  /* 0x004e801601007387 */ /* 0x0043e40000100a00 */
[----:B-1----:R-:W-:-:S02]  /*bb9d0*/  IMAD.MOV.U32 R23, RZ, RZ, R4 ;  /* 0x000000ffff177224 */ /* 0x002fc400078e0004 */
[----:B------:R-:W2:Y:S04]  /*bb9e0*/  LDL.LU R4, [R1+0x4e98] ;  /* 0x004e980001047983 */ /* 0x000ea80000300800 */
[----:B------:R-:W2:Y:S04]  /*bb9f0*/  LDL.LU R22, [R1+0x390] ;  /* 0x0003900001167983 */ /* 0x000ea80000300800 */
[----:B---3--:R1:W-:Y:S04]  /*bba00*/  STL.64 [R1+0x4e78], R20 ;  /* 0x004e781401007387 */ /* 0x0083e80000100a00 */
[----:B-1----:R-:W3:Y:S04]  /*bba10*/  LDL.LU R20, [R1+0x3a0] ;  /* 0x0003a00001147983 */ /* 0x002ee80000300800 */
[----:B------:R-:W3:Y:S04]  /*bba20*/  LDL.LU R21, [R1+0x398] ;  /* 0x0003980001157983 */ /* 0x000ee80000300800 */
[----:B--2---:R-:W-:Y:S04]  /*bba30*/  STL.64 [R1+0x4e90], R22 ;  /* 0x004e901601007387 */ /* 0x004fe80000100a00 */
[----:B---3--:R-:W-:Y:S04]  /*bba40*/  STL.64 [R1+0x4e88], R20 ;  /* 0x004e881401007387 */ /* 0x008fe80000100a00 */
[----:B------:R-:W1:Y:S04]  /*bba50*/  LDS.128 R20, [R25] ;  /* 0x0000000019147984 */ /* 0x000e680000000c00 */
[----:B------:R-:W2:Y:S04]  /*bba60*/  LDL R8, [R1+0x484] ;  /* 0x0004840001087983 */ /* 0x000ea80000100800 */
[----:B------:R-:W3:Y:S04]  /*bba70*/  LDL.LU R9, [R1+0x480] ;  /* 0x0004800001097983 */ /* 0x000ee80000300800 */
[----:B------:R-:W3:Y:S04]  /*bba80*/  LDL R10, [R1+0x3ec] ;  /* 0x0003ec00010a7983 */ /* 0x000ee80000100800 */
[----:B------:R-:W3:Y:S01]  /*bba90*/  LDL.LU R11, [R1+0x3e8] ;  /* 0x0003e800010b7983 */ /* 0x000ee20000300800 */
[----:B------:R-:W-:Y:S01]  /*bbaa0*/  PRMT R4, R4, 0x5210, R16 ;  /* 0x0000521004047816 */ /* 0x000fe20000000010 */
[----:B------:R-:W-:Y:S06]  /*bbab0*/  BAR.SYNC.DEFER_BLOCKING 0x0 ;  /* 0x0000000000007b1d */ /* 0x000fec0000010000 */
[----:B------:R-:W3:Y:S04]  /*bbac0*/  LDL.LU R16, [R1+0x3b4] ;  /* 0x0003b40001107983 */ /* 0x000ee80000300800 */
[----:B-1----:R-:W-:Y:S04]  /*bbad0*/  STL.64 [R1+0x80], R20 ;  /* 0x0000801401007387 */ /* 0x002fe80000100a00 */
[----:B------:R1:W-:Y:S04]  /*bbae0*/  STL.64 [R1+0x88], R22 ;  /* 0x0000881601007387 */ /* 0x0003e80000100a00 */
[----:B-1----:R-:W3:Y:S04]  /*bbaf0*/  LDL.LU.64 R22, [R1+0x4e90] ;  /* 0x004e900001167983 */ /* 0x002ee80000300a00 */
[----:B------:R-:W3:Y:S01]  /*bbb00*/  LDL.LU.64 R20, [R1+0x4e88] ;  /* 0x004e880001147983 */ /* 0x000ee20000300a00 */
[----:B----4-:R-:W-:-:S02]  /*bbb10*/  PRMT R5, R5, 0x5210, R15 ;  /* 0x0000521005057816 */ /* 0x010fc4000000000f */
[----:B------:R-:W-:Y:S02]  /*bbb20*/  PRMT R6, R6, 0x5210, R14 ;  /* 0x0000521006067816 */ /* 0x000fe4000000000e */
[----:B------:R-:W-:-:S05]  /*bbb30*/  PRMT R7, R7, 0x5210, R17 ;  /* 0x0000521007077816 */ /* 0x000fca0000000011 */
[----:B------:R1:W-:Y:S01]  /*bbb40*/  STSM.16.M88.4 [R0], R4 ;  /* 0x0000000400007844 */ /* 0x0003e20000000200 */
[----:B------:R-:W-:Y:S01]  /*bbb50*/  BAR.SYNC.DEFER_BLOCKING 0x0 ;  /* 0x0000000000007b1d */ /* 0x000fe20000010000 */
[----:B------:R-:W-:Y:S02]  /*bbb60*/  LOP3.LUT R2, R2, 0xffff, RZ, 0xc0, !PT ;  /* 0x0000ffff02027812 */ /* 0x000fe400078ec0ff */
[----:B------:R-:W-:Y:S02]  /*bbb70*/  LOP3.LUT R3, R3, 0xffff, RZ, 0xc0, !PT ;  /* 0x0000ffff03037812 */ /* 0x000fe400078ec0ff */
[----:B--2---:R-:W-:Y:S02]  /*bbb80*/  LOP3.LUT R8, R8, 0xffff, RZ, 0xc0, !PT ;  /* 0x0000ffff08087812 */ /* 0x004fe400078ec0ff */
[----:B---3--:R-:W-:Y:S02]  /*bbb90*/  LOP3.LUT R9, R9, 0xffff, RZ, 0xc0, !PT ;  /* 0x0000ffff09097812 */ /* 0x008fe400078ec0ff */
[----:B-1----:R-:W-:-:S02]  /*bbba0*/  PRMT R4, R16, 0x4210, R2 ;  /* 0x0000421010047816 */ /* 0x002fc40000000002 */
[----:B------:R-:W-:Y:S02]  /*bbbb0*/  PRMT R7, R22, 0x4210, R9 ;  /* 0x0000421016077816 */ /* 0x000fe40000000009 */
[----:B------:R-:W-:Y:S02]  /*bbbc0*/  PRMT R5, R20, 0x4210, R3 ;  /* 0x0000421014057816 */ /* 0x000fe40000000003 */
[----:B------:R-:W-:Y:S01]  /*bbbd0*/  PRMT R6, R21, 0x4210, R8 ;  /* 0x0000421015067816 */ /* 0x000fe20000000008 */
[----:B------:R-:W-:Y:S02]  /*bbbe0*/  IMAD.MOV.U32 R16, RZ, RZ, R23 ;  /* 0x000000ffff107224 */ /* 0x000fe400078e0017 */
[----:B------:R-:W1:Y:S01]  /*bbbf0*/  LDS.128 R20, [R25] ;  /* 0x0000000019147984 */ /* 0x000e620000000c00 */
[----:B------:R-:W-:Y:S06]  /*bbc00*/  BAR.SYNC.DEFER_BLOCKING 0x0 ;  /* 0x0000000000007b1d */ /* 0x000fec0000010000 */
[----:B-1----:R-:W-:Y:S04]  /*bbc10*/  STL.64 [R1+0x1b0], R20 ;  /* 0x0001b01401007387 */ /* 0x002fe80000100a00 */
[----:B------:R1:W-:Y:S04]  /*bbc20*/  STL.64 [R1+0x1b8], R22 ;  /* 0x0001b81601007387 */ /* 0x0003e80000100a00 */
[----:B-1----:R-:W2:Y:S04]  /*bbc30*/  LDL.LU.64 R22, [R1+0x4e80] ;  /* 0x004e800001167983 */ /* 0x002ea80000300a00 */
[----:B------:R-:W3:Y:S04]  /*bbc40*/  LDL.LU.64 R20, [R1+0x4e78] ;  /* 0x004e780001147983 */ /* 0x000ee80000300a00 */
[----:B------:R2:W-:Y:S01]  /*bbc50*/  STSM.16.M88.4 [R0], R4 ;  /* 0x0000000400007844 */ /* 0x0005e20000000200 */
[----:B------:R-:W-:Y:S01]  /*bbc60*/  BAR.SYNC.DEFER_BLOCKING 0x0 ;  /* 0x0000000000007b1d */ /* 0x000fe20000010000 */
[----:B------:R-:W-:-:S02]  /*bbc70*/  LOP3.LUT R10, R10, 0xffff, RZ, 0xc0, !PT ;  /* 0x0000ffff0a0a7812 */ /* 0x000fc400078ec0ff */
[----:B------:R-:W-:Y:S02]  /*bbc80*/  LOP3.LUT R11, R11, 0xffff, RZ, 0xc0, !PT ;  /* 0x0000ffff0b0b7812 */ /* 0x000fe400078ec0ff */
[----:B------:R-:W-:Y:S02]  /*bbc90*/  LOP3.LUT R12, R12, 0xffff, RZ, 0xc0, !PT ;  /* 0x0000ffff0c0c7812 */ /* 0x000fe400078ec0ff */
[----:B------:R-:W-:Y:S02]  /*bbca0*/  LOP3.LUT R13, R13, 0xffff, RZ, 0xc0, !PT ;  /* 0x0000ffff0d0d7812 */ /* 0x000fe400078ec0ff */
[----:B--2---:R-:W-:Y:S02]  /*bbcb0*/  PRMT R6, R22, 0x4210, R12 ;  /* 0x0000421016067816 */ /* 0x004fe4000000000c */
[----:B---3--:R-:W-:Y:S02]  /*bbcc0*/  PRMT R4, R20, 0x4210, R10 ;  /* 0x0000421014047816 */ /* 0x008fe4000000000a */
[----:B------:R-:W-:-:S02]  /*bbcd0*/  PRMT R5, R21, 0x4210, R11 ;  /* 0x0000421015057816 */ /* 0x000fc4000000000b */
[----:B------:R-:W-:Y:S02]  /*bbce0*/  PRMT R7, R23, 0x4210, R13 ;  /* 0x0000421017077816 */ /* 0x000fe4000000000d */
[----:B------:R-:W1:Y:S01]  /*bbcf0*/  LDS.128 R20, [R25] ;  /* 0x0000000019147984 */ /* 0x000e620000000c00 */
[----:B------:R-:W-:Y:S06]  /*bbd00*/  BAR.SYNC.DEFER_BLOCKING 0x0 ;  /* 0x0000000000007b1d */ /* 0x000fec0000010000 */
[----:B-1----:R-:W-:Y:S04]  /*bbd10*/  STL.64 [R1+0x1a0], R20 ;  /* 0x0001a01401007387 */ /* 0x002fe80000100a00 */
[----:B------:R1:W-:Y:S04]  /*bbd20*/  STL.64 [R1+0x1a8], R22 ;  /* 0x0001a81601007387 */ /* 0x0003e80000100a00 */
[----:B-1----:R-:W2:Y:S04]  /*bbd30*/  LDL.LU.64 R22, [R1+0x4e70] ;  /* 0x004e700001167983 */ /* 0x002ea80000300a00 */
[----:B------:R-:W3:Y:S04]  /*bbd40*/  LDL.LU.64 R20, [R1+0x4e68] ;  /* 0x004e680001147983 */ /* 0x000ee80000300a00 */
[----:B------:R-:W4:Y:S04]  /*bbd50*/  LDL.LU R15, [R1+0x48c] ;  /* 0x00048c00010f7983 */ /* 0x000f280000300800 */
[----:B------:R1:W-:Y:S01]  /*bbd60*/  STSM.16.M88.4 [R0], R4 ;  /* 0x0000000400007844 */ /* 0x0003e20000000200 */
[----:B------:R-:W-:Y:S01]  /*bbd70*/  BAR.SYNC.DEFER_BLOCKING 0x0 ;  /* 0x0000000000007b1d */ /* 0x000fe20000010000 */
[----:B-1----:R-:W-:-:S02]  /*bbd80*/  PRMT R4, R18, 0x5210, R2 ;  /* 0x0000521012047816 */ /* 0x002fc40000000002 */
[----:B------:R-:W-:-:S03]  /*bbd90*/  PRMT R5, R19, 0x5210, R3 ;  /* 0x0000521013057816 */ /* 0x000fc60000000003 */
[----:B----4-:R-:W-:Y:S04]  /*bbda0*/  STL [R1+0x4e60], R15 ;  /* 0x004e600f01007387 */ /* 0x010fe80000100800 */
[----:B------:R-:W-:Y:S04]  /*bbdb0*/  STL.64 [R1+0x4e58], R12 ;  /* 0x004e580c01007387 */ /* 0x000fe80000100a00 */
[----:B------:R-:W1:Y:S04]  /*bbdc0*/  LDS.128 R12, [R25] ;  /* 0x00000000190c7984 */ /* 0x000e680000000c00 */
[----:B------:R-:W4:Y:S04]  /*bbdd0*/  LDL R2, [R1+0x584] ;  /* 0x0005840001027983 */ /* 0x000f280000100800 */
[----:B------:R-:W4:Y:S01]  /*bbde0*/  LDL.LU R3, [R1+0x580] ;  /* 0x0005800001037983 */ /* 0x000f220000300800 */
[----:B---3--:R-:W-:-:S03]  /*bbdf0*/  PRMT R6, R20, 0x5210, R8 ;  /* 0x0000521014067816 */ /* 0x008fc60000000008 */
[----:B------:R-:W3:Y:S01]  /*bbe00*/  LDL R8, [R1+0x364] ;  /* 0x0003640001087983 */ /* 0x000ee20000100800 */
[----:B------:R-:W-:Y:S01]  /*bbe10*/  PRMT R7, R21, 0x5210, R9 ;  /* 0x0000521015077816 */ /* 0x000fe20000000009 */
[----:B------:R-:W-:Y:S06]  /*bbe20*/  BAR.SYNC.DEFER_BLOCKING 0x0 ;  /* 0x0000000000007b1d */ /* 0x000fec0000010000 */
[----:B------:R-:W3:Y:S04]  /*bbe30*/  LDL.LU R9, [R1+0x368] ;  /* 0x0003680001097983 */ /* 0x000ee80000300800 */
[----:B-1----:R-:W-:Y:S04]  /*bbe40*/  STL.64 [R1+0xb0], R12 ;  /* 0x0000b00c01007387 */ /* 0x002fe80000100a00 */
[----:B------:R1:W-:Y:S04]  /*bbe50*/  STL.64 [R1+0xb8], R14 ;  /* 0x0000b80e01007387 */ /* 0x0003e80000100a00 */
[----:B-1----:R-:W3:Y:S04]  /*bbe60*/  LDL.LU R15, [R1+0x4e60] ;  /* 0x004e6000010f7983 */ /* 0x002ee80000300800 */
[----:B------:R-:W3:Y:S04]  /*bbe70*/  LDL.LU.64 R12, [R1+0x4e58] ;  /* 0x004e5800010c7983 */ /* 0x000ee80000300a00 */
[----:B------:R-:W3:Y:S04]  /*bbe80*/  LDL.LU R20, [R1+0x3f4] ;  /* 0x0003f40001147983 */ /* 0x000ee80000300800 */
[----:B------:R-:W3:Y:S04]  /*bbe90*/  LDL.LU R19, [R1+0x3f0] ;  /* 0x0003f00001137983 */ /* 0x000ee80000300800 */
[----:B------:R-:W3:Y:S04]  /*bbea0*/  LDL.LU R18, [R1+0x358] ;  /* 0x0003580001127983 */ /* 0x000ee80000300800 */
[----:B------:R-:W4:Y:S04]  /*bbeb0*/  LDL.LU R17, [R1+0x354] ;  /* 0x0003540001117983 */ /* 0x000f280000300800 */
[----:B------:R2:W-:Y:S01]  /*bbec0*/  STSM.16.M88.4 [R0], R4 ;  /* 0x0000000400007844 */ /* 0x0005e20000000200 */
[----:B------:R-:W-:Y:S01]  /*bbed0*/  BAR.SYNC.DEFER_BLOCKING 0x0 ;  /* 0x0000000000007b1d */ /* 0x000fe20000010000 */
[----:B--2---:R-:W-:-:S02]  /*bbee0*/  PRMT R4, R22, 0x5210, R10 ;  /* 0x0000521016047816 */ /* 0x004fc4000000000a */
[----:B------:R-:W-:-:S03]  /*bbef0*/  PRMT R5, R23, 0x5210, R11 ;  /* 0x0000521017057816 */ /* 0x000fc6000000000b */
[----:B---3--:R-:W-:Y:S04]  /*bbf00*/  STL.64 [R1+0x4e50], R18 ;  /* 0x004e501201007387 */ /* 0x008fe80000100a00 */
[----:B----4-:R-:W-:Y:S04]  /*bbf10*/  STL.64 [R1+0x4e48], R16 ;  /* 0x004e481001007387 */ /* 0x010fe80000100a00 */
[----:B------:R-:W1:Y:S04]  /*bbf20*/  LDS.128 R16, [R25] ;  /* 0x0000000019107984 */ /* 0x000e680000000c00 */
[----:B------:R-:W2:Y:S04]  /*bbf30*/  LDL.LU R10, [R1+0x348] ;  /* 0x00034800010a7983 */ /* 0x000ea80000300800 */
[----:B------:R-:W3:Y:S04]  /*bbf40*/  LDL.LU R22, [R1+0x400] ;  /* 0x0004000001167983 */ /* 0x000ee80000300800 */
[----:B------:R-:W4:Y:S04]  /*bbf50*/  LDL.LU R11, [R1+0x350] ;  /* 0x00035000010b7983 */ /* 0x000f280000300800 */
[----:B------:R-:W3:Y:S01]  /*bbf60*/  LDL R23, [R1+0x404] ;  /* 0x0004040001177983 */ /* 0x000ee20000100800 */
[----:B------:R-:W-:-:S03]  /*bbf70*/  PRMT R6, R24, 0x5210, R12 ;  /* 0x0000521018067816 */ /* 0x000fc6000000000c */
[----:B------:R-:W3:Y:S01]  /*bbf80*/  LDL.LU R24, [R1+0x488] ;  /* 0x0004880001187983 */ /* 0x000ee20000300800 */
[----:B------:R-:W-:Y:S06]  /*bbf90*/  BAR.SYNC.DEFER_BLOCKING 0x0 ;  /* 0x0000000000007b1d */ /* 0x000fec0000010000 */
[----:B-1----:R-:W-:Y:S04]  /*bbfa0*/  STL.64 [R1+0x150], R16 ;  /* 0x0001501001007387 */ /* 0x002fe80000100a00 */
[----:B------:R1:W-:Y:S04]  /*bbfb0*/  STL.64 [R1+0x158], R18 ;  /* 0x0001581201007387 */ /* 0x0003e80000100a00 */
[----:B-1----:R-:W4:Y:S04]  /*bbfc0*/  LDL.LU.64 R18, [R1+0x4e50] ;  /* 0x004e500001127983 */ /* 0x002f280000300a00 */
[----:B------:R-:W4:Y:S01]  /*bbfd0*/  LDL.LU.64 R16, [R1+0x4e48] ;  /* 0x004e480001107983 */ /* 0x000f220000300a00 */
[----:B------:R-:W-:-:S02]  /*bbfe0*/  PRMT R7, R26, 0x5210, R13 ;  /* 0x000052101a077816 */ /* 0x000fc4000000000d */
[----:B------:R-:W-:Y:S02]  /*bbff0*/  LOP3.LUT R2, R2, 0xffff, RZ, 0xc0, !PT ;  /* 0x0000ffff02027812 */ /* 0x000fe400078ec0ff */
[----:B------:R-:W-:Y:S02]  /*bc000*/  LOP3.LUT R3, R3, 0xffff, RZ, 0xc0, !PT ;  /* 0x0000ffff03037812 */ /* 0x000fe400078ec0ff */
[----:B------:R-:W-:Y:S01]  /*bc010*/  LOP3.LUT R12, R15, 0xffff, RZ, 0xc0, !PT ;  /* 0x0000ffff0f0c7812 */ /* 0x000fe200078ec0ff */
[----:B------:R-:W4:Y:S04]  /*bc020*/  LDL.LU R21, [R1+0x2f8] ;  /* 0x0002f80001157983 */ /* 0x000f280000300800 */
[----:B------:R-:W-:Y:S01]  /*bc030*/  STSM.16.M88.4 [R0], R4 ;  /* 0x0000000400007844 */ /* 0x000fe20000000200 */
[----:B------:R-:W-:Y:S01]  /*bc040*/  BAR.SYNC.DEFER_BLOCKING 0x0 ;  /* 0x0000000000007b1d */ /* 0x000fe20000010000 */
[----:B------:R-:W-:-:S02]  /*bc050*/  PRMT R8, R8, 0x4210, R2 ;  /* 0x0000421008087816 */ /* 0x000fc40000000002 */
[----:B------:R-:W-:-:S03]  /*bc060*/  PRMT R9, R9, 0x4210, R3 ;  /* 0x0000421009097816 */ /* 0x000fc60000000003 */
[----:B------:R-:W4:Y:S04]  /*bc070*/  LDL.LU R14, [R1+0x2f4] ;  /* 0x0002f400010e7983 */ /* 0x000f280000300800 */
[----:B------:R-:W4:Y:S04]  /*bc080*/  LDL.LU R15, [R1+0x24] ;  /* 0x00002400010f7983 */ /* 0x000f280000300800 */
[----:B------:R-:W1:Y:S01]  /*bc090*/  LDS.128 R4, [R25] ;  /* 0x0000000019047984 */ /* 0x000e620000000c00 */
[----:B------:R-:W-:Y:S06]  /*bc0a0*/  BAR.SYNC.DEFER_BLOCKING 0x0 ;  /* 0x0000000000007b1d */ /* 0x000fec0000010000 */
[----:B-1----:R-:W-:Y:S04]  /*bc0b0*/  STL.64 [R1+0x190], R4 ;  /* 0x0001900401007387 */ /* 0x002fe80000100a00 */
[----:B------:R-:W-:Y:S01]  /*bc0c0*/  STL.64 [R1+0x198], R6 ;  /* 0x0001980601007387 */ /* 0x000fe20000100a00 */
[----:B--2---:R-:W-:-:S02]  /*bc0d0*/  PRMT R10, R10, 0x4210, R12 ;  /* 0x000042100a0a7816 */ /* 0x004fc4000000000c */
[----:B---3--:R-:W-:-:S04]  /*bc0e0*/  LOP3.LUT R13, R24, 0xffff, RZ, 0xc0, !PT ;  /* 0x0000ffff180d7812 */ /* 0x008fc800078ec0ff */
[----:B----4-:R-:W-:-:S05]  /*bc0f0*/  PRMT R11, R11, 0x4210, R13 ;  /* 0x000042100b0b7816 */ /* 0x010fca000000000d */
[----:B------:R1:W-:Y:S01]  /*bc100*/  STSM.16.M88.4 [R0], R8 ;  /* 0x0000000800007844 */ /* 0x0003e20000000200 */
[----:B------:R-:W-:Y:S01]  /*bc110*/  BAR.SYNC.DEFER_BLOCKING 0x0 ;  /* 0x0000000000007b1d */ /* 0x000fe20000010000 */
[----:B-1----:R-:W-:Y:S02]  /*bc120*/  LOP3.LUT R8, R23, 0xffff, RZ, 0xc0, !PT ;  /* 0x0000ffff17087812 */ /* 0x002fe400078ec0ff */
[----:B------:R-:W-:Y:S02]  /*bc130*/  LOP3.LUT R9, R22, 0xffff, RZ, 0xc0, !PT ;  /* 0x0000ffff16097812 */ /* 0x000fe400078ec0ff */
[----:B------:R-:W-:Y:S02]  /*bc140*/  LOP3.LUT R10, R20, 0xffff, RZ, 0xc0, !PT ;  /* 0x0000ffff140a7812 */ /* 0x000fe400078ec0ff */
[----:B------:R-:W2:Y:S01]  /*bc150*/  LDL.LU R20, [R1+0x38] ;  /* 0x0000380001147983 */ /* 0x000ea20000300800 */
[----:B------:R-:W-:Y:S02]  /*bc160*/  LOP3.LUT R11, R19, 0xffff, RZ, 0xc0, !PT ;  /* 0x0000ffff130b7812 */ /* 0x000fe400078ec0ff */
[----:B------:R-:W-:Y:S01]  /*bc170*/  PRMT R4, R18, 0x4210, R8 ;  /* 0x0000421012047816 */ /* 0x000fe20000000008 */
[----:B------:R-:W3:Y:S01]  /*bc180*/  LDL.LU R19, [R1+0x34] ;  /* 0x0000340001137983 */ /* 0x000ee20000300800 */
[----:B------:R-:W-:-:S03]  /*bc190*/  PRMT R5, R17, 0x4210, R9 ;  /* 0x0000421011057816 */ /* 0x000fc60000000009 */
[----:B------:R-:W3:Y:S04]  /*bc1a0*/  LDL.LU R18, [R1+0x30] ;  /* 0x0000300001127983 */ /* 0x000ee80000300800 */
[----:B------:R-:W4:Y:S01]  /*bc1b0*/  LDL.LU R17, [R1+0x10] ;  /* 0x0000100001117983 */ /* 0x000f220000300800 */
[----:B------:R-:W-:Y:S02]  /*bc1c0*/  PRMT R6, R21, 0x4210, R10 ;  /* 0x0000421015067816 */ /* 0x000fe4000000000a */
[----:B------:R-:W-:Y:S01]  /*bc1d0*/  PRMT R7, R14, 0x4210, R11 ;  /* 0x000042100e077816 */ /* 0x000fe2000000000b */
[----:B---3--:R-:W-:Y:S04]  /*bc1e0*/  STL.64 [R1+0x4e40], R18 ;  /* 0x004e401201007387 */ /* 0x008fe80000100a00 */
[----:B----4-:R-:W-:Y:S04]  /*bc1f0*/  STL.64 [R1+0x4e38], R16 ;  /* 0x004e381001007387 */ /* 0x010fe80000100a00 */
[----:B------:R-:W1:Y:S01]  /*bc200*/  LDS.128 R16, [R25] ;  /* 0x0000000019107984 */ /* 0x000e620000000c00 */
[----:B------:R-:W-:Y:S06]  /*bc210*/  BAR.SYNC.DEFER_BLOCKING 0x0 ;  /* 0x0000000000007b1d */ /* 0x000fec0000010000 */
[----:B------:R3:W-:Y:S02]  /*bc220*/  STSM.16.M88.4 [R0], R4 ;  /* 0x0000000400007844 */ /* 0x0007e40000000200 */
[----:B------:R-:W-:Y:S06]  /*bc230*/  BAR.SYNC.DEFER_BLOCKING 0x0 ;  /* 0x0000000000007b1d */ /* 0x000fec0000010000 */
[----:B-1----:R-:W-:Y:S04]  /*bc240*/  STL.64 [R1+0x170], R16 ;  /* 0x0001701001007387 */ /* 0x002fe80000100a00 */
[----:B------:R-:W-:Y:S04]  /*bc250*/  STL.64 [R1+0x178], R18 ;  /* 0x0001781201007387 */ /* 0x000fe80000100a00 */
[----:B------:R-:W4:Y:S04]  /*bc260*/  LDL.LU R24, [R1+0x604] ;  /* 0x0006040001187983 */ /* 0x000f280000300800 */
[----:B------:R-:W4:Y:S04]  /*bc270*/  LDL.LU R23, [R1+0x600] ;  /* 0x0006000001177983 */ /* 0x000f280000300800 */
[----:B------:R-:W4:Y:S04]  /*bc280*/  LDL.LU R22, [R1+0x3bc] ;  /* 0x0003bc0001167983 */ /* 0x000f280000300800 */
[----:B------:R-:W4:Y:S01]  /*bc290*/  LDL.LU R21, [R1+0x3b8] ;  /* 0x0003b80001157983 */ /* 0x000f220000300800 */
[----:B---3--:R-:W-:-:S03]  /*bc2a0*/  PRMT R6, R28, 0x5210, R12 ;  /* 0x000052101c067816 */ /* 0x008fc6000000000c */
[----:B------:R-:W3:Y:S04]  /*bc2b0*/  LDL R14, [R1+0x3ac] ;  /* 0x0003ac00010e7983 */ /* 0x000ee80000100800 */
[----:B------:R-:W3:Y:S04]  /*bc2c0*/  LDL R12, [R1+0x58c] ;  /* 0x00058c00010c7983 */ /* 0x000ee80000100800 */
[----:B------:R-:W1:Y:S04]  /*bc2d0*/  LDS.128 R16, [R25] ;  /* 0x0000000019107984 */ /* 0x000e680000000c00 */
[----:B------:R-:W3:Y:S01]  /*bc2e0*/  LDL.LU R28, [R1+0x588] ;  /* 0x00058800011c7983 */ /* 0x000ee20000300800 */
[----:B------:R-:W-:Y:S06]  /*bc2f0*/  BAR.SYNC.DEFER_BLOCKING 0x0 ;  /* 0x0000000000007b1d */ /* 0x000fec0000010000 */
[----:B-1----:R-:W-:Y:S04]  /*bc300*/  STL.64 [R1+0xa0], R16 ;  /* 0x0000a01001007387 */ /* 0x002fe80000100a00 */
[----:B------:R1:W-:Y:S04]  /*bc310*/  STL.64 [R1+0xa8], R18 ;  /* 0x0000a81201007387 */ /* 0x0003e80000100a00 */
[----:B-1----:R-:W3:Y:S04]  /*bc320*/  LDL.LU.64 R18, [R1+0x4e40] ;  /* 0x004e400001127983 */ /* 0x002ee80000300a00 */
[----:B------:R-:W4:Y:S01]  /*bc330*/  LDL.LU.64 R16, [R1+0x4e38] ;  /* 0x004e380001107983 */ /* 0x000f220000300a00 */
[----:B------:R-:W-:-:S02]  /*bc340*/  PRMT R4, R15, 0x5210, R2 ;  /* 0x000052100f047816 */ /* 0x000fc40000000002 */
[----:B------:R-:W-:Y:S02]  /*bc350*/  PRMT R5, R29, 0x5210, R3 ;  /* 0x000052101d057816 */ /* 0x000fe40000000003 */
[----:B------:R-:W-:Y:S01]  /*bc360*/  PRMT R7, R27, 0x5210, R13 ;  /* 0x000052101b077816 */ /* 0x000fe2000000000d */
[----:B------:R-:W4:Y:S04]  /*bc370*/  LDL.LU R15, [R1+0x3b0] ;  /* 0x0003b000010f7983 */ /* 0x000f280000300800 */
[----:B------:R-:W4:Y:S04]  /*bc380*/  LDL.LU R29, [R1+0x414] ;  /* 0x00041400011d7983 */ /* 0x000f280000300800 */
[----:B------:R-:W4:Y:S04]  /*bc390*/  LDL.LU R26, [R1+0x410] ;  /* 0x00041000011a7983 */ /* 0x000f280000300800 */
[----:B------:R2:W-:Y:S01]  /*bc3a0*/  STSM.16.M88.4 [R0], R4 ;  /* 0x0000000400007844 */ /* 0x0005e20000000200 */
[----:B------:R-:W-:Y:S01]  /*bc3b0*/  BAR.SYNC.DEFER_BLOCKING 0x0 ;  /* 0x0000000000007b1d */ /* 0x000fe20000010000 */
[----:B--2---:R-:W-:-:S05]  /*bc3c0*/  PRMT R4, R20, 0x5210, R8 ;  /* 0x0000521014047816 */ /* 0x004fca0000000008 */
[----:B------:R-:W2:Y:S01]  /*bc3d0*/  LDL R20, [R1+0x40c] ;  /* 0x00040c0001147983 */ /* 0x000ea20000100800 */
[----:B---3--:R-:W-:Y:S02]  /*bc3e0*/  PRMT R5, R19, 0x5210, R9 ;  /* 0x0000521013057816 */ /* 0x008fe40000000009 */
[----:B------:R-:W-:Y:S02]  /*bc3f0*/  PRMT R6, R18, 0x5210, R10 ;  /* 0x0000521012067816 */ /* 0x000fe4000000000a */
[----:B----4-:R-:W-:Y:S01]  /*bc400*/  PRMT R7, R17, 0x5210, R11 ;  /* 0x0000521011077816 */ /* 0x010fe2000000000b */
[----:B------:R-:W3:Y:S04]  /*bc410*/  LDL.LU R19, [R1+0x408] ;  /* 0x0004080001137983 */ /* 0x000ee80000300800 */
[----:B------:R-:W1:Y:S04]  /*bc420*/  LDS.128 R8, [R25] ;  /* 0x0000000019087984 */ /* 0x000e680000000c00 */
[----:B------:R-:W4:Y:S01]  /*bc430*/  LDL.LU R18, [R1+0x3fc] ;  /* 0x0003fc0001127983 */ /* 0x000f220000300800 */
[----:B------:R-:W-:Y:S06]  /*bc440*/  BAR.SYNC.DEFER_BLOCKING 0x0 ;  /* 0x0000000000007b1d */ /* 0x000fec0000010000 */
[----:B-1----:R1:W-:Y:S04]  /*bc450*/  STL.64 [R1+0x130], R8 ;  /* 0x0001300801007387 */ /* 0x0023e80000100a00 */
[----:B------:R0:W-:Y:S04]  /*bc460*/  STL.64 [R1+0x138], R10 ;  /* 0x0001380a01007387 */ /* 0x0001e80000100a00 */
[----:B------:R-:W4:Y:S04]  /*bc470*/  LDL.LU R17, [R1+0x3e0] ;  /* 0x0003e00001117983 */ /* 0x000f280000300800 */
[----:B------:R-:W-:Y:S01]  /*bc480*/  STSM.16.M88.4 [R0], R4 ;  /* 0x0000000400007844 */ /* 0x000fe20000000200 */
[----:B------:R-:W-:Y:S06]  /*bc490*/  BAR.SYNC.DEFER_BLOCKING 0x0 ;  /* 0x0000000000007b1d */ /* 0x000fec0000010000 */
[----:B------:R-:W2:Y:S02]  /*bc4a0*/  LDS.128 R4, [R25] ;  /* 0x0000000019047984 */ /* 0x000ea40000000c00 */
[----:B------:R-:W-:Y:S01]  /*bc4b0*/  BAR.SYNC.DEFER_BLOCKING 0x0 ;  /* 0x0000000000007b1d */ /* 0x000fe20000010000 */
[----:B------:R-:W-:-:S02]  /*bc4c0*/  LOP3.LUT R2, R24, 0xffff, RZ, 0xc0, !PT ;  /* 0x0000ffff18027812 */ /* 0x000fc400078ec0ff */
[----:B------:R-:W-:Y:S02]  /*bc4d0*/  LOP3.LUT R3, R23, 0xffff, RZ, 0xc0, !PT ;  /* 0x0000ffff17037812 */ /* 0x000fe400078ec0ff */
[----:B------:R-:W-:Y:S02]  /*bc4e0*/  LOP3.LUT R12, R12, 0xffff, RZ, 0xc0, !PT ;  /* 0x0000ffff0c0c7812 */ /* 0x000fe400078ec0ff */
[----:B------:R-:W-:Y:S02]  /*bc4f0*/  LOP3.LUT R13, R28, 0xffff, RZ, 0xc0, !PT ;  /* 0x0000ffff1c0d7812 */ /* 0x000fe400078ec0ff */
[----:B-1----:R-:W-:Y:S02]  /*bc500*/  PRMT R8, R22, 0x4210, R2 ;  /* 0x0000421016087816 */ /* 0x002fe40000000002 */
[----:B------:R-:W-:Y:S02]  /*bc510*/  PRMT R9, R21, 0x4210, R3 ;  /* 0x0000421015097816 */ /* 0x000fe40000000003 */
[----:B0-----:R-:W-:-:S02]  /*bc520*/  PRMT R10, R14, 0x4210, R12 ;  /* 0x000042100e0a7816 */ /* 0x001fc4000000000c */
[----:B------:R-:W-:Y:S01]  /*bc530*/  PRMT R11, R15, 0x4210, R13 ;  /* 0x000042100f0b7816 */ /* 0x000fe2000000000d */
[----:B------:R-:W4:Y:S04]  /*bc540*/  LDL.LU R24, [R1+0x3dc] ;  /* 0x0003dc0001187983 */ /* 0x000f280000300800 */
[----:B------:R-:W4:Y:S04]  /*bc550*/  LDL.LU R23, [R1+0x36c] ;  /* 0x00036c0001177983 */ /* 0x000f280000300800 */
[----:B------:R-:W4:Y:S04]  /*bc560*/  LDL.LU R22, [R1+0xc0] ;  /* 0x0000c00001167983 */ /* 0x000f280000300800 */
[----:B------:R-:W4:Y:S04]  /*bc570*/  LDL.LU R21, [R1+0x9c] ;  /* 0x00009c0001157983 */ /* 0x000f280000300800 */
[----:B------:R-:W4:Y:S04]  /*bc580*/  LDL.LU R14, [R1+0x90] ;  /* 0x00009000010e7983 */ /* 0x000f280000300800 */
[----:B------:R-:W4:Y:S04]  /*bc590*/  LDL.LU R15, [R1+0xc] ;  /* 0x00000c00010f7983 */ /* 0x000f280000300800 */
[----:B------:R0:W-:Y:S01]  /*bc5a0*/  STSM.16.M88.4 [R0], R8 ;  /* 0x0000000800007844 */ /* 0x0001e20000000200 */
[----:B------:R-:W-:Y:S06]  /*bc5b0*/  BAR.SYNC.DEFER_BLOCKING 0x0 ;  /* 0x0000000000007b1d */ /* 0x000fec0000010000 */
[----:B--2---:R4:W-:Y:S01]  /*bc5c0*/  STL.64 [R1+0x160], R4 ;  /* 0x0001600401007387 */ /* 0x0049e20000100a00 */
[----:B0-----:R-:W-:-:S02]  /*bc5d0*/  LOP3.LUT R8, R29, 0xffff, RZ, 0xc0, !PT ;  /* 0x0000ffff1d087812 */ /* 0x001fc400078ec0ff */
[----:B------:R-:W-:Y:S01]  /*bc5e0*/  LOP3.LUT R10, R26, 0xffff, RZ, 0xc0, !PT ;  /* 0x0000ffff1a0a7812 */ /* 0x000fe200078ec0ff */
[----:B------:R0:W-:Y:S01]  /*bc5f0*/  STL.64 [R1+0x168], R6 ;  /* 0x0001680601007387 */ /* 0x0001e20000100a00 */
[----:B------:R-:W-:-:S03]  /*bc600*/  LOP3.LUT R9, R20, 0xffff, RZ, 0xc0, !PT ;  /* 0x0000ffff14097812 */ /* 0x000fc600078ec0ff */
[----:B------:R-:W2:Y:S01]  /*bc610*/  LDL.LU R20, [R1+0xc4] ;  /* 0x0000c40001147983 */ /* 0x000ea20000300800 */
[----:B---3--:R-:W-:Y:S02]  /*bc620*/  LOP3.LUT R11, R19, 0xffff, RZ, 0xc0, !PT ;  /* 0x0000ffff130b7812 */ /* 0x008fe400078ec0ff */
[----:B----4-:R-:W-:Y:S01]  /*bc630*/  PRMT R4, R18, 0x4210, R8 ;  /* 0x0000421012047816 */ /* 0x010fe20000000008 */
[----:B------:R-:W3:Y:S04]  /*bc640*/  LDL.LU R19, [R1+0xc8] ;  /* 0x0000c80001137983 */ /* 0x000ee80000300800 */
[----:B------:R-:W3:Y:S01]  /*bc650*/  LDL.LU R18, [R1+0xcc] ;  /* 0x0000cc0001127983 */ /* 0x000ee20000300800 */
[----:B------:R-:W-:-:S03]  /*bc660*/  PRMT R5, R17, 0x4210, R10 ;  /* 0x0000421011057816 */ /* 0x000fc6000000000a */
[----:B------:R-:W4:Y:S01]  /*bc670*/  LDL.LU R17, [R1+0x14] ;  /* 0x0000140001117983 */ /* 0x000f220000300800 */
[----:B0-----:R-:W-:Y:S02]  /*bc680*/  PRMT R6, R24, 0x4210, R9 ;  /* 0x0000421018067816 */ /* 0x001fe40000000009 */
[----:B------:R-:W-:Y:S01]  /*bc690*/  PRMT R7, R23, 0x4210, R11 ;  /* 0x0000421017077816 */ /* 0x000fe2000000000b */
[----:B---3--:R-:W-:Y:S04]  /*bc6a0*/  STL.64 [R1+0x4e30], R18 ;  /* 0x004e301201007387 */ /* 0x008fe80000100a00 */
[----:B----4-:R-:W-:Y:S04]  /*bc6b0*/  STL.64 [R1+0x4e28], R16 ;  /* 0x004e281001007387 */ /* 0x010fe80000100a00 */
[----:B------:R-:W0:Y:S01]  /*bc6c0*/  LDS.128 R16, [R25] ;  /* 0x0000000019107984 */ /* 0x000e220000000c00 */
[----:B------:R-:W-:Y:S06]  /*bc6d0*/  BAR.SYNC.DEFER_BLOCKING 0x0 ;  /* 0x0000000000007b1d */ /* 0x000fec0000010000 */
[----:B------:R1:W-:Y:S02]  /*bc6e0*/  STSM.16.M88.4 [R0], R4 ;  /* 0x0000000400007844 */ /* 0x0003e40000000200 */
[----:B------:R-:W-:Y:S06]  /*bc6f0*/  BAR.SYNC.DEFER_BLOCKING 0x0 ;  /* 0x0000000000007b1d */ /* 0x000fec0000010000 */
[----:B0-----:R-:W-:Y:S04]  /*bc700*/  STL.64 [R1+0x140], R16 ;  /* 0x0001401001007387 */ /* 0x001fe80000100a00 */
[----:B------:R-:W-:Y:S04]  /*bc710*/  STL.64 [R1+0x148], R18 ;  /* 0x0001481201007387 */ /* 0x000fe80000100a00 */
[----:B------:R-:W3:Y:S01]  /*bc720*/  LDL.LU R24, [R1+0x684] ;  /* 0x0006840001187983 */ /* 0x000ee20000300800 */
[----:B-1----:R-:W-:-:S03]  /*bc730*/  PRMT R4, R22, 0x5210, R2 ;  /* 0x0000521016047816 */ /* 0x002fc60000000002 */
[----:B------:R-:W4:Y:S01]  /*bc740*/  LDL.LU R23, [R1+0x680] ;  /* 0x0006800001177983 */ /* 0x000f220000300800 */
[----:B------:R-:W-:-:S03]  /*bc750*/  PRMT R5, R21, 0x5210, R3 ;  /* 0x0000521015057816 */ /* 0x000fc60000000003 */
[----:B------:R-:W4:Y:S01]  /*bc760*/  LDL.LU R22, [R1+0x60c] ;  /* 0x00060c0001167983 */ /* 0x000f220000300800 */
[----:B------:R-:W-:-:S03]  /*bc770*/  PRMT R6, R14, 0x5210, R12 ;  /* 0x000052100e067816 */ /* 0x000fc6000000000c */
[----:B------:R-:W4:Y:S04]  /*bc780*/  LDL.LU R21, [R1+0x608] ;  /* 0x0006080001157983 */ /* 0x000f280000300800 */
[----:B------:R-:W0:Y:S04]  /*bc790*/  LDS.128 R16, [R25] ;  /* 0x0000000019107984 */ /* 0x000e280000000c00 */
[----:B------:R-:W4:Y:S01]  /*bc7a0*/  LDL.LU R14, [R1+0x440] ;  /* 0x00044000010e7983 */ /* 0x000f220000300800 */
[----:B------:R-:W-:Y:S01]  /*bc7b0*/  PRMT R7, R15, 0x5210, R13 ;  /* 0x000052100f077816 */ /* 0x000fe2000000000d */
[----:B------:R-:W-:Y:S06]  /*bc7c0*/  BAR.SYNC.DEFER_BLOCKING 0x0 ;  /* 0x0000000000007b1d */ /* 0x000fec0000010000 */
[----:B0-----:R-:W-:Y:S04]  /*bc7d0*/  STL.64 [R1+0x90], R16 ;  /* 0x0000901001007387 */ /* 0x001fe80000100a00 */
[----:B------:R0:W-:Y:S04]  /*bc7e0*/  STL.64 [R1+0x98], R18 ;  /* 0x0000981201007387 */ /* 0x0001e80000100a00 */
[----:B0-----:R-:W4:Y:S04]  /*bc7f0*/  LDL.LU.64 R18, [R1+0x4e30] ;  /* 0x004e300001127983 */ /* 0x001f280000300a00 */
[----:B------:R-:W4:Y:S04]  /*bc800*/  LDL.LU.64 R16, [R1+0x4e28] ;  /* 0x004e280001107983 */ /* 0x000f280000300a00 */
[----:B------:R-:W4:Y:S04]  /*bc810*/  LDL R15, [R1+0x43c] ;  /* 0x00043c00010f7983 */ /* 0x000f280000100800 */
[----:B------:R2:W-:Y:S01]  /*bc820*/  STSM.16.M88.4 [R0], R4 ;  /* 0x0000000400007844 */ /* 0x0005e20000000200 */
[----:B------:R-:W-:Y:S06]  /*bc830*/  BAR.SYNC.DEFER_BLOCKING 0x0 ;  /* 0x0000000000007b1d */ /* 0x000fec0000010000 */
[----:B------:R-:W4:Y:S04]  /*bc840*/  LDL.LU R27, [R1+0x438] ;  /* 0x00043800011b7983 */ /* 0x000f280000300800 */
[----:B------:R-:W4:Y:S04]  /*bc850*/  LDL.LU R28, [R1+0x38c] ;  /* 0x00038c00011c7983 */ /* 0x000f280000300800 */
[----:B------:R-:W4:Y:S04]  /*bc860*/  LDL.LU R29, [R1+0x424] ;  /* 0x00042400011d7983 */ /* 0x000f280000300800 */
[----:B------:R-:W4:Y:S01]  /*bc870*/  LDL.LU R26, [R1+0x420] ;  /* 0x00042000011a7983 */ /* 0x000f220000300800 */
[----:B--2---:R-:W-:-:S02]  /*bc880*/  PRMT R4, R20, 0x5210, R8 ;  /* 0x0000521014047816 */ /* 0x004fc40000000008 */
[----:B---3--:R-:W-:Y:S02]  /*bc890*/  LOP3.LUT R2, R24, 0xffff, RZ, 0xc0, !PT ;  /* 0x0000ffff18027812 */ /* 0x008fe400078ec0ff */
[----:B----4-:R-:W-:Y:S02]  /*bc8a0*/  LOP3.LUT R3, R23, 0xffff, RZ, 0xc0, !PT ;  /* 0x0000ffff17037812 */ /* 0x010fe400078ec0ff */
[----:B------:R-:W-:Y:S02]  /*bc8b0*/  LOP3.LUT R12, R22, 0xffff, RZ, 0xc0, !PT ;  /* 0x0000ffff160c7812 */ /* 0x000fe400078ec0ff */
[----:B------:R-:W-:Y:S02]  /*bc8c0*/  LOP3.LUT R13, R21, 0xffff, RZ, 0xc0, !PT ;  /* 0x0000ffff150d7812 */ /* 0x000fe400078ec0ff */
[----:B------:R-:W-:Y:S02]  /*bc8d0*/  PRMT R6, R19, 0x5210, R9 ;  /* 0x0000521013067816 */ /* 0x000fe40000000009 */
[----:B------:R-:W-:-:S02]  /*bc8e0*/  PRMT R5, R18, 0x5210, R10 ;  /* 0x0000521012057816 */ /* 0x000fc4000000000a */
[----:B------:R-:W-:Y:S02]  /*bc8f0*/  PRMT R7, R17, 0x5210, R11 ;  /* 0x0000521011077816 */ /* 0x000fe4000000000b */
[----:B------:R-:W0:Y:S01]  /*bc900*/  LDS.128 R8, [R25] ;  /* 0x0000000019087984 */ /* 0x000e220000000c00 */
[----:B------:R-:W-:Y:S06]  /*bc910*/  BAR.SYNC.DEFER_BLOCKING 0x0 ;  /* 0x0000000000007b1d */ /* 0x000fec0000010000 */
[----:B0-----:R0:W-:Y:S04]  /*bc920*/  STL.64 [R1+0x110], R8 ;  /* 0x0001100801007387 */ /* 0x0011e80000100a00 */
[----:B------:R1:W-:Y:S04]  /*bc930*/  STL.64 [R1+0x118], R10 ;  /* 0x0001180a01007387 */ /* 0x0003e80000100a00 */
[----:B------:R-:W2:Y:S04]  /*bc940*/  LDL R20, [R1+0x41c] ;  /* 0x00041c0001147983 */ /* 0x000ea80000100800 */
[----:B------:R-:W3:Y:S04]  /*bc950*/  LDL.LU R19, [R1+0x418] ;  /* 0x0004180001137983 */ /* 0x000ee80000300800 */
[----:B------:R-:W4:Y:S04]  /*bc960*/  LDL.LU R18, [R1+0x464] ;  /* 0x0004640001127983 */ /* 0x000f280000300800 */
[----:B------:R-:W2:Y:S04]  /*bc970*/  LDL.LU R17, [R1+0x460] ;  /* 0x0004600001117983 */ /* 0x000ea80000300800 */
[----:B------:R-:W2:Y:S04]  /*bc980*/  LDL R24, [R1+0x45c] ;  /* 0x00045c0001187983 */ /* 0x000ea80000100800 */
[----:B------:R-:W2:Y:S04]  /*bc990*/  LDL.LU R23, [R1+0x458] ;  /* 0x0004580001177983 */ /* 0x000ea80000300800 */
[----:B------:R-:W2:Y:S04]  /*bc9a0*/  LDL.LU R22, [R1+0xe4] ;  /* 0x0000e40001167983 */ /* 0x000ea80000300800 */
[----:B------:R-:W2:Y:S01]  /*bc9b0*/  LDL.LU R21, [R1+0xdc] ;  /* 0x0000dc0001157983 */ /* 0x000ea20000300800 */
[----:B0-----:R-:W-:-:S02]  /*bc9c0*/  PRMT R8, R14, 0x4210, R2 ;  /* 0x000042100e087816 */ /* 0x001fc40000000002 */
[----:B------:R-:W-:Y:S01]  /*bc9d0*/  PRMT R9, R15, 0x4210, R3 ;  /* 0x000042100f097816 */ /* 0x000fe20000000003 */
[----:B------:R-:W2:Y:S04]  /*bc9e0*/  LDL.LU R14, [R1+0xd8] ;  /* 0x0000d800010e7983 */ /* 0x000ea80000300800 */
[----:B------:R-:W2:Y:S04]  /*bc9f0*/  LDL.LU R15, [R1+0x8] ;  /* 0x00000800010f7983 */ /* 0x000ea80000300800 */
[----:B------:R-:W-:Y:S01]  /*bca00*/  STSM.16.M88.4 [R0], R4 ;  /* 0x0000000400007844 */ /* 0x000fe20000000200 */
[----:B------:R-:W-:Y:S01]  /*bca10*/  BAR.SYNC.DEFER_BLOCKING 0x0 ;  /* 0x0000000000007b1d */ /* 0x000fe20000010000 */
[----:B-1----:R-:W-:-:S02]  /*bca20*/  PRMT R10, R27, 0x4210, R12 ;  /* 0x000042101b0a7816 */ /* 0x002fc4000000000c */
[----:B------:R-:W-:-:S03]  /*bca30*/  PRMT R11, R28, 0x4210, R13 ;  /* 0x000042101c0b7816 */ /* 0x000fc6000000000d */
[----:B------:R-:W0:Y:S02]  /*bca40*/  LDS.128 R4, [R25] ;  /* 0x0000000019047984 */ /* 0x000e240000000c00 */
[----:B------:R-:W-:Y:S06]  /*bca50*/  BAR.SYNC.DEFER_BLOCKING 0x0 ;  /* 0x0000000000007b1d */ /* 0x000fec0000010000 */
[----:B------:R1:W-:Y:S02]  /*bca60*/  STSM.16.M88.4 [R0], R8 ;  /* 0x0000000800007844 */ /* 0x0003e40000000200 */
[----:B------:R-:W-:Y:S01]  /*bca70*/  BAR.SYNC.DEFER_BLOCKING 0x0 ;  /* 0x0000000000007b1d */ /* 0x000fe20000010000 */
[----:B-1----:R-:W-:-:S02]  /*bca80*/  LOP3.LUT R8, R29, 0xffff, RZ, 0xc0, !PT ;  /* 0x0000ffff1d087812 */ /* 0x002fc400078ec0ff */
[----:B------:R-:W-:-:S03]  /*bca90*/  LOP3.LUT R9, R26, 0xffff, RZ, 0xc0, !PT ;  /* 0x0000ffff1a097812 */ /* 0x000fc600078ec0ff */
[----:B--2---:R-:W-:Y:S04]  /*bcaa0*/  STL.64 [R1+0x4e20], R14 ;  /* 0x004e200e01007387 */ /* 0x004fe80000100a00 */
[----:B------:R-:W-:Y:S04]  /*bcab0*/  STL.64 [R1+0x4e18], R12 ;  /* 0x004e180c01007387 */ /* 0x000fe80000100a00 */
[----:B------:R-:W1:Y:S04]  /*bcac0*/  LDS.128 R12, [R25] ;  /* 0x00000000190c7984 */ /* 0x000e680000000c00 */
[----:B0-----:R4:W-:Y:S04]  /*bcad0*/  STL.64 [R1+0x120], R4 ;  /* 0x0001200401007387 */ /* 0x0019e80000100a00 */
[----:B------:R-:W-:Y:S01]  /*bcae0*/  STL.64 [R1+0x128], R6 ;  /* 0x0001280601007387 */ /* 0x000fe20000100a00 */
[----:B------:R-:W-:-:S02]  /*bcaf0*/  LOP3.LUT R10, R20, 0xffff, RZ, 0xc0, !PT ;  /* 0x0000ffff140a7812 */ /* 0x000fc400078ec0ff */
[----:B---3--:R-:W-:Y:S01]  /*bcb00*/  LOP3.LUT R11, R19, 0xffff, RZ, 0xc0, !PT ;  /* 0x0000ffff130b7812 */ /* 0x008fe200078ec0ff */
[----:B------:R-:W2:Y:S04]  /*bcb10*/  LDL.LU R20, [R1+0xf8] ;  /* 0x0000f80001147983 */ /* 0x000ea80000300800 */
[----:B------:R-:W3:Y:S01]  /*bcb20*/  LDL.LU R19, [R1+0xf0] ;  /* 0x0000f00001137983 */ /* 0x000ee20000300800 */
[----:B------:R-:W-:Y:S01]  /*bcb30*/  BAR.SYNC.DEFER_BLOCKING 0x0 ;  /* 0x0000000000007b1d */ /* 0x000fe20000010000 */
[----:B----4-:R-:W-:Y:S02]  /*bcb40*/  PRMT R4, R18, 0x4210, R8 ;  /* 0x0000421012047816 */ /* 0x010fe40000000008 */
[----:B------:R-:W-:-:S03]  /*bcb50*/  PRMT R5, R17, 0x4210, R9 ;  /* 0x0000421011057816 */ /* 0x000fc60000000009 */
[----:B------:R-:W4:Y:S04]  /*bcb60*/  LDL.LU R18, [R1+0xf4] ;  /* 0x0000f40001127983 */ /* 0x000f280000300800 */
[----:B------:R-:W2:Y:S04]  /*bcb70*/  LDL.LU R17, [R1+0x4] ;  /* 0x0000040001117983 */ /* 0x000ea80000300800 */
[----:B-1----:R-:W-:Y:S04]  /*bcb80*/  STL.64 [R1+0x100], R12 ;  /* 0x0001000c01007387 */ /* 0x002fe80000100a00 */
[----:B------:R0:W-:Y:S04]  /*bcb90*/  STL.64 [R1+0x108], R14 ;  /* 0x0001080e01007387 */ /* 0x0001e80000100a00 */
[----:B0-----:R-:W2:Y:S04]  /*bcba0*/  LDL.LU.64 R14, [R1+0x4e20] ;  /* 0x004e2000010e7983 */ /* 0x001ea80000300a00 */
[----:B------:R-:W2:Y:S01]  /*bcbb0*/  LDL.LU.64 R12, [R1+0x4e18] ;  /* 0x004e1800010c7983 */ /* 0x000ea20000300a00 */
[----:B------:R-:W-:-:S02]  /*bcbc0*/  PRMT R6, R24, 0x4210, R10 ;  /* 0x0000421018067816 */ /* 0x000fc4000000000a */
[----:B------:R-:W-:-:S05]  /*bcbd0*/  PRMT R7, R23, 0x4210, R11 ;  /* 0x0000421017077816 */ /* 0x000fca000000000b */
[----:B------:R0:W-:Y:S01]  /*bcbe0*/  STSM.16.M88.4 [R0], R4 ;  /* 0x0000000400007844 */ /* 0x0001e20000000200 */
[----:B------:R-:W-:Y:S01]  /*bcbf0*/  BAR.SYNC.DEFER_BLOCKING 0x0 ;  /* 0x0000000000007b1d */ /* 0x000fe20000010000 */
[----:B0-----:R-:W-:Y:S02]  /*bcc00*/  PRMT R4, R22, 0x5210, R2 ;  /* 0x0000521016047816 */ /* 0x001fe40000000002 */
[----:B------:R-:W-:-:S03]  /*bcc10*/  PRMT R5, R21, 0x5210, R3 ;  /* 0x0000521015057816 */ /* 0x000fc60000000003 */
[----:B------:R-:W3:Y:S04]  /*bcc20*/  LDL.LU R2, [R1+0x704] ;  /* 0x0007040001027983 */ /* 0x000ee80000300800 */
[----:B------:R-:W3:Y:S01]  /*bcc30*/  LDL.LU R3, [R1+0x700] ;  /* 0x0007000001037983 */ /* 0x000ee20000300800 */
[----:B--2---:R-:W-:Y:S02]  /*bcc40*/  PRMT R6, R14, 0x5210, R12 ;  /* 0x000052100e067816 */ /* 0x004fe4000000000c */
[----:B------:R-:W-:Y:S02]  /*bcc50*/  PRMT R7, R15, 0x5210, R13 ;  /* 0x000052100f077816 */ /* 0x000fe4000000000d */
[----:B------:R-:W0:Y:S01]  /*bcc60*/  LDS.128 R12, [R25] ;  /* 0x00000000190c7984 */ /* 0x000e220000000c00 */
[----:B------:R-:W-:Y:S06]  /*bcc70*/  BAR.SYNC.DEFER_BLOCKING 0x0 ;  /* 0x0000000000007b1d */ /* 0x000fec0000010000 */
[----:B------:R-:W-:Y:S02]  /*bcc80*/  STSM.16.M88.4 [R0], R4 ;  /* 0x0000000400007844 */ /* 0x000fe40000000200 */
[----:B------:R-:W-:Y:S06]  /*bcc90*/  BAR.SYNC.DEFER_BLOCKING 0x0 ;  /* 0x0000000000007b1d */ /* 0x000fec0000010000 */
[----:B------:R-:W1:Y:S04]  /*bcca0*/  LDS.128 R4, [R25] ;  /* 0x0000000019047984 */ /* 0x000e680000000c00 */
[----:B0-----:R-:W-:Y:S04]  /*bccb0*/  STL.64 [R1+0x1d0], R12 ;  /* 0x0001d00c01007387 */ /* 0x001fe80000100a00 */
[----:B------:R0:W-:Y:S04]  /*bccc0*/  STL.64 [R1+0x1d8], R14 ;  /* 0x0001d80e01007387 */ /* 0x0001e80000100a00 */
[----:B------:R-:W2:Y:S04]  /*bccd0*/  LDL R27, [R1+0x68c] ;  /* 0x00068c00011b7983 */ /* 0x000ea80000100800 */
[----:B------:R-:W2:Y:S04]  /*bcce0*/  LDL.LU R28, [R1+0x688] ;  /* 0x00068800011c7983 */ /* 0x000ea80000300800 */
[----:B------:R-:W2:Y:S04]  /*bccf0*/  LDL.LU R22, [R1+0x4a0] ;  /* 0x0004a00001167983 */ /* 0x000ea80000300800 */
[----:B------:R-:W2:Y:S01]  /*bcd00*/  LDL R21, [R1+0x49c] ;  /* 0x00049c0001157983 */ /* 0x000ea20000100800 */
[----:B------:R-:W-:-:S02]  /*bcd10*/  PRMT R8, R20, 0x5210, R8 ;  /* 0x0000521014087816 */ /* 0x000fc40000000008 */
[----:B---3--:R-:W-:Y:S02]  /*bcd20*/  PRMT R10, R19, 0x5210, R10 ;  /* 0x00005210130a7816 */ /* 0x008fe4000000000a */
[----:B----4-:R-:W-:Y:S01]  /*bcd30*/  PRMT R9, R18, 0x5210, R9 ;  /* 0x0000521012097816 */ /* 0x010fe20000000009 */
[----:B0-----:R-:W3:Y:S04]  /*bcd40*/  LDL.LU R14, [R1+0x498] ;  /* 0x00049800010e7983 */ /* 0x001ee80000300800 */
[----:B------:R-:W4:Y:S04]  /*bcd50*/  LDL.LU R15, [R1+0x494] ;  /* 0x00049400010f7983 */ /* 0x000f280000300800 */
[----:B------:R-:W2:Y:S04]  /*bcd60*/  LDL.LU R29, [R1+0x448] ;  /* 0x00044800011d7983 */ /* 0x000ea80000300800 */
[----:B------:R-:W2:Y:S04]  /*bcd70*/  LDL.LU R26, [R1+0x444] ;  /* 0x00044400011a7983 */ /* 0x000ea80000300800 */
[----:B------:R-:W2:Y:S04]  /*bcd80*/  LDL.LU R20, [R1+0x434] ;  /* 0x0004340001147983 */ /* 0x000ea80000300800 */
[----:B------:R-:W2:Y:S04]  /*bcd90*/  LDL.LU R19, [R1+0x430] ;  /* 0x0004300001137983 */ /* 0x000ea80000300800 */
[----:B------:R-:W2:Y:S01]  /*bcda0*/  LDL R18, [R1+0x4ac] ;  /* 0x0004ac0001127983 */ /* 0x000ea20000100800 */
[----:B------:R-:W-:Y:S01]  /*bcdb0*/  PRMT R11, R17, 0x5210, R11 ;  /* 0x00005210110b7816 */ /* 0x000fe2000000000b */
[----:B------:R-:W-:Y:S06]  /*bcdc0*/  BAR.SYNC.DEFER_BLOCKING 0x0 ;  /* 0x0000000000007b1d */ /* 0x000fec0000010000 */
[----:B-1----:R-:W-:Y:S04]  /*bcdd0*/  STL.64 [R1+0x1e0], R4 ;  /* 0x0001e00401007387 */ /* 0x002fe80000100a00 */
[----:B------:R-:W-:Y:S04]  /*bcde0*/  STL.64 [R1+0x1e8], R6 ;  /* 0x0001e80601007387 */ /* 0x000fe80000100a00 */
[----:B------:R-:W3:Y:S04]  /*bcdf0*/  LDL.LU R17, [R1+0x4a8] ;  /* 0x0004a80001117983 */ /* 0x000ee80000300800 */
[----:B------:R0:W-:Y:S01]  /*bce00*/  STSM.16.M88.4 [R0], R8 ;  /* 0x0000000800007844 */ /* 0x0001e20000000200 */
[----:B------:R-:W-:Y:S01]  /*bce10*/  BAR.SYNC.DEFER_BLOCKING 0x0 ;  /* 0x0000000000007b1d */ /* 0x000fe20000010000 */
[----:B------:R-:W-:-:S02]  /*bce20*/  LOP3.LUT R2, R2, 0xffff, RZ, 0xc0, !PT ;  /* 0x0000ffff02027812 */ /* 0x000fc400078ec0ff */
[----:B------:R-:W-:-:S03]  /*bce30*/  LOP3.LUT R3, R3, 0xffff, RZ, 0xc0, !PT ;  /* 0x0000ffff03037812 */ /* 0x000fc600078ec0ff */
[----:B--2---:R-:W-:Y:S04]  /*bce40*/  STL.64 [R1+0x4e10], R18 ;  /* 0x004e101201007387 */ /* 0x004fe80000100a00 */
[----:B---3--:R-:W-:Y:S04]  /*bce50*/  STL.64 [R1+0x4e08], R16 ;  /* 0x004e081001007387 */ /* 0x008fe80000100a00 */
[----:B------:R-:W1:Y:S01]  /*bce60*/  LDS.128 R16, [R25] ;  /* 0x0000000019107984 */ /* 0x000e620000000c00 */
[----:B0-----:R-:W-:-:S03]  /*bce70*/  LOP3.LUT R8, R27, 0xffff, RZ, 0xc0, !PT ;  /* 0x0000ffff1b087812 */ /* 0x001fc600078ec0ff */
[----:B------:R-:W2:Y:S01]  /*bce80*/  LDL.LU R24, [R1+0x4a4] ;  /* 0x0004a40001187983 */ /* 0x000ea20000300800 */
[----:B------:R-:W-:-:S03]  /*bce90*/  LOP3.LUT R9, R28, 0xffff, RZ, 0xc0, !PT ;  /* 0x0000ffff1c097812 */ /* 0x000fc600078ec0ff */
[----:B------:R-:W3:Y:S01]  /*bcea0*/  LDL.LU R23, [R1+0x2fc] ;  /* 0x0002fc0001177983 */ /* 0x000ee20000300800 */
[----:B------:R-:W-:Y:S02]  /*bceb0*/  PRMT R4, R22, 0x4210, R2 ;  /* 0x0000421016047816 */ /* 0x000fe40000000002 */
[----:B------:R-:W-:Y:S01]  /*bcec0*/  PRMT R5, R21, 0x4210, R3 ;  /* 0x0000421015057816 */ /* 0x000fe20000000003 */
[----:B------:R-:W2:Y:S01]  /*bced0*/  LDL.LU R22, [R1+0x1f8] ;  /* 0x0001f80001167983 */ /* 0x000ea20000300800 */
[----:B------:R-:W-:-:S03]  /*bcee0*/  PRMT R6, R14, 0x4210, R8 ;  /* 0x000042100e067816 */ /* 0x000fc60000000008 */
[----:B------:R-:W2:Y:S01]  /*bcef0*/  LDL.LU R21, [R1+0x1f0] ;  /* 0x0001f00001157983 */ /* 0x000ea20000300800 */
[----:B----4-:R-:W-:-:S03]  /*bcf00*/  PRMT R7, R15, 0x4210, R9 ;  /* 0x000042100f077816 */ /* 0x010fc60000000009 */
[----:B------:R-:W4:Y:S04]  /*bcf10*/  LDL.LU R14, [R1+0x1f4] ;  /* 0x0001f400010e7983 */ /* 0x000f280000300800 */
[----:B------:R-:W2:Y:S01]  /*bcf20*/  LDL.LU R15, [R1] ;  /* 0x00000000010f7983 */ /* 0x000ea20000300800 */
[----:B------:R-:W-:Y:S06]  /*bcf30*/  BAR.SYNC.DEFER_BLOCKING 0x0 ;  /* 0x0000000000007b1d */ /* 0x000fec0000010000 */
[----:B-1----:R-:W-:Y:S04]  /*bcf40*/  STL.64 [R1+0xf0], R16 ;  /* 0x0000f01001007387 */ /* 0x002fe80000100a00 */
[----:B------:R0:W-:Y:S04]  /*bcf50*/  STL.64 [R1+0xf8], R18 ;  /* 0x0000f81201007387 */ /* 0x0001e80000100a00 */
[----:B0-----:R-:W2:Y:S04]  /*bcf60*/  LDL.LU.64 R18, [R1+0x4e10] ;  /* 0x004e100001127983 */ /* 0x001ea80000300a00 */
[----:B------:R-:W3:Y:S01]  /*bcf70*/  LDL.LU.64 R16, [R1+0x4e08] ;  /* 0x004e080001107983 */ /* 0x000ee20000300a00 */
[----:B------:R-:W-:-:S02]  /*bcf80*/  LOP3.LUT R11, R29, 0xffff, RZ, 0xc0, !PT ;  /* 0x0000ffff1d0b7812 */ /* 0x000fc400078ec0ff */
[----:B------:R-:W-:Y:S02]  /*bcf90*/  LOP3.LUT R10, R26, 0xffff, RZ, 0xc0, !PT ;  /* 0x0000ffff1a0a7812 */ /* 0x000fe400078ec0ff */
[----:B------:R-:W-:Y:S01]  /*bcfa0*/  LOP3.LUT R12, R20, 0xffff, RZ, 0xc0, !PT ;  /* 0x0000ffff140c7812 */ /* 0x000fe200078ec0ff */
[----:B------:R0:W-:Y:S04]  /*bcfb0*/  STSM.16.M88.4 [R0], R4 ;  /* 0x0000000400007844 */ /* 0x0001e80000000200 */
[----:B------:R-:W4:Y:S01]  /*bcfc0*/  LDL.LU R20, [R1+0x210] ;  /* 0x0002100001147983 */ /* 0x000f220000300800 */
[----:B------:R-:W-:Y:S01]  /*bcfd0*/  BAR.SYNC.DEFER_BLOCKING 0x0 ;  /* 0x0000000000007b1d */ /* 0x000fe20000010000 */
[----:B--2---:R-:W-:Y:S02]  /*bcfe0*/  LOP3.LUT R13, R19, 0xffff, RZ, 0xc0, !PT ;  /* 0x0000ffff130d7812 */ /* 0x004fe400078ec0ff */
[----:B0-----:R-:W-:-:S03]  /*bcff0*/  PRMT R4, R18, 0x4210, R11 ;  /* 0x0000421012047816 */ /* 0x001fc6000000000b */
[----:B------:R-:W2:Y:S01]  /*bd000*/  LDL.LU R19, [R1+0x214] ;  /* 0x0002140001137983 */ /* 0x000ea20000300800 */
[----:B---3--:R-:W-:-:S03]  /*bd010*/  PRMT R5, R17, 0x4210, R10 ;  /* 0x0000421011057816 */ /* 0x008fc6000000000a */
[----:B------:R-:W2:Y:S04]  /*bd020*/  LDL.LU R18, [R1+0x1fc] ;  /* 0x0001fc0001127983 */ /* 0x000ea80000300800 */
[----:B------:R-:W3:Y:S01]  /*bd030*/  LDL.LU R17, [R1+0x18] ;  /* 0x0000180001117983 */ /* 0x000ee20000300800 */
[----:B------:R-:W-:Y:S02]  /*bd040*/  PRMT R6, R24, 0x4210, R12 ;  /* 0x0000421018067816 */ /* 0x000fe4000000000c */
[----:B------:R-:W-:Y:S01]  /*bd050*/  PRMT R7, R23, 0x4210, R13 ;  /* 0x0000421017077816 */ /* 0x000fe2000000000d */
[----:B--2---:R-:W-:Y:S04]  /*bd060*/  STL.64 [R1+0x4e00], R18 ;  /* 0x004e001201007387 */ /* 0x004fe80000100a00 */
[----:B---3--:R-:W-:Y:S04]  /*bd070*/  STL.64 [R1+0x4df8], R16 ;  /* 0x004df81001007387 */ /* 0x008fe80000100a00 */
[----:B------:R-:W0:Y:S01]  /*bd080*/  LDS.128 R16, [R25] ;  /* 0x0000000019107984 */ /* 0x000e220000000c00 */
[----:B------:R-:W-:Y:S06]  /*bd090*/  BAR.SYNC.DEFER_BLOCKING 0x0 ;  /* 0x0000000000007b1d */ /* 0x000fec0000010000 */
[----:B------:R1:W-:Y:S02]  /*bd0a0*/  STSM.16.M88.4 [R0], R4 ;  /* 0x0000000400007844 */ /* 0x0003e40000000200 */
[----:B------:R-:W-:Y:S06]  /*bd0b0*/  BAR.SYNC.DEFER_BLOCKING 0x0 ;  /* 0x0000000000007b1d */ /* 0x000fec0000010000 */
[----:B0-----:R-:W-:Y:S04]  /*bd0c0*/  STL.64 [R1+0x200], R16 ;  /* 0x0002001001007387 */ /* 0x001fe80000100a00 */
[----:B------:R-:W-:Y:S04]  /*bd0d0*/  STL.64 [R1+0x208], R18 ;  /* 0x0002081201007387 */ /* 0x000fe80000100a00 */
[----:B------:R-:W0:Y:S01]  /*bd0e0*/  LDS.128 R16, [R25] ;  /* 0x0000000019107984 */ /* 0x000e220000000c00 */
[----:B-1----:R-:W-:-:S03]  /*bd0f0*/  PRMT R4, R22, 0x5210, R2 ;  /* 0x0000521016047816 */ /* 0x002fc60000000002 */
[----:B------:R-:W2:Y:S04]  /*bd100*/  LDL R2, [R1+0x784] ;  /* 0x0007840001027983 */ /* 0x000ea80000100800 */
[----:B------:R-:W3:Y:S01]  /*bd110*/  LDL.LU R23, [R1+0x780] ;  /* 0x0007800001177983 */ /* 0x000ee20000300800 */
[----:B------:R-:W-:-:S03]  /*bd120*/  PRMT R5, R21, 0x5210, R3 ;  /* 0x0000521015057816 */ /* 0x000fc60000000003 */
[----:B------:R-:W2:Y:S01]  /*bd130*/  LDL R22, [R1+0x70c] ;  /* 0x00070c0001167983 */ /* 0x000ea20000100800 */
[----:B----4-:R-:W-:-:S03]  /*bd140*/  PRMT R6, R14, 0x5210, R8 ;  /* 0x000052100e067816 */ /* 0x010fc60000000008 */
[----:B------:R-:W4:Y:S04]  /*bd150*/  LDL.LU R21, [R1+0x708] ;  /* 0x0007080001157983 */ /* 0x000f280000300800 */
[----:B------:R-:W2:Y:S04]  /*bd160*/  LDL.LU R14, [R1+0x4b8] ;  /* 0x0004b800010e7983 */ /* 0x000ea80000300800 */
[----:B0-----:R-:W-:Y:S04]  /*bd170*/  STL.64 [R1+0x220], R16 ;  /* 0x0002201001007387 */ /* 0x001fe80000100a00 */
[----:B------:R0:W-:Y:S01]  /*bd180*/  STL.64 [R1+0x228], R18 ;  /* 0x0002281201007387 */ /* 0x0001e20000100a00 */
[----:B------:R-:W-:Y:S06]  /*bd190*/  BAR.SYNC.DEFER_BLOCKING 0x0 ;  /* 0x0000000000007b1d */ /* 0x000fec0000010000 */
[----:B0-----:R-:W2:Y:S04]  /*bd1a0*/  LDL.LU.64 R18, [R1+0x4e00] ;  /* 0x004e000001127983 */ /* 0x001ea80000300a00 */
[----:B------:R-:W3:Y:S01]  /*bd1b0*/  LDL.LU.64 R16, [R1+0x4df8] ;  /* 0x004df80001107983 */ /* 0x000ee20000300a00 */
[----:B------:R-:W-:-:S03]  /*bd1c0*/  PRMT R7, R15, 0x5210, R9 ;  /* 0x000052100f077816 */ /* 0x000fc60000000009 */
[----:B------:R-:W4:Y:S04]  /*bd1d0*/  LDL.LU R15, [R1+0x4b4] ;  /* 0x0004b400010f7983 */ /* 0x000f280000300800 */
[----:B------:R-:W4:Y:S04]  /*bd1e0*/  LDL.LU R27, [R1+0x4b0] ;  /* 0x0004b000011b7983 */ /* 0x000f280000300800 */
[----:B------:R-:W4:Y:S04]  /*bd1f0*/  LDL.LU R28, [R1+0x3f8] ;  /* 0x0003f800011c7983 */ /* 0x000f280000300800 */
[----:B------:R-:W4:Y:S04]  /*bd200*/  LDL R29, [R1+0x46c] ;  /* 0x00046c00011d7983 */ /* 0x000f280000100800 */
[----:B------:R0:W-:Y:S01]  /*bd210*/  STSM.16.M88.4 [R0], R4 ;  /* 0x0000000400007844 */ /* 0x0001e20000000200 */
[----:B------:R-:W-:Y:S01]  /*bd220*/  BAR.SYNC.DEFER_BLOCKING 0x0 ;  /* 0x0000000000007b1d */ /* 0x000fe20000010000 */
[----:B0-----:R-:W-:-:S02]  /*bd230*/  PRMT R5, R20, 0x5210, R10 ;  /* 0x0000521014057816 */ /* 0x001fc4000000000a */
[----:B--2---:R-:W-:-:S03]  /*bd240*/  PRMT R4, R19, 0x5210, R11 ;  /* 0x0000521013047816 */ /* 0x004fc6000000000b */
[----:B------:R-:W0:Y:S01]  /*bd250*/  LDS.128 R8, [R25] ;  /* 0x0000000019087984 */ /* 0x000e220000000c00 */
[----:B------:R-:W-:Y:S02]  /*bd260*/  PRMT R6, R18, 0x5210, R12 ;  /* 0x0000521012067816 */ /* 0x000fe4000000000c */
[----:B---3--:R-:W-:Y:S01]  /*bd270*/  PRMT R7, R17, 0x5210, R13 ;  /* 0x0000521011077816 */ /* 0x008fe2000000000d */
[----:B------:R-:W-:Y:S06]  /*bd280*/  BAR.SYNC.DEFER_BLOCKING 0x0 ;  /* 0x0000000000007b1d */ /* 0x000fec0000010000 */
[----:B0-----:R0:W-:Y:S04]  /*bd290*/  STL.64 [R1+0x210], R8 ;  /* 0x0002100801007387 */ /* 0x0011e80000100a00 */
[----:B------:R1:W-:Y:S04]  /*bd2a0*/  STL.64 [R1+0x218], R10 ;  /* 0x0002180a01007387 */ /* 0x0003e80000100a00 */
[----:B------:R-:W2:Y:S04]  /*bd2b0*/  LDL.LU R26, [R1+0x468] ;  /* 0x00046800011a7983 */ /* 0x000ea80000300800 */
[----:B------:R-:W3:Y:S04]  /*bd2c0*/  LDL.LU R24, [R1+0x454] ;  /* 0x0004540001187983 */ /* 0x000ee80000300800 */
[----:B------:R-:W3:Y:S04]  /*bd2d0*/  LDL.LU R20, [R1+0x450] ;  /* 0x0004500001147983 */ /* 0x000ee80000300800 */
[----:B------:R-:W3:Y:S04]  /*bd2e0*/  LDL R19, [R1+0x4cc] ;  /* 0x0004cc0001137983 */ /* 0x000ee80000100800 */
[----:B------:R-:W3:Y:S04]  /*bd2f0*/  LDL.LU R18, [R1+0x4c8] ;  /* 0x0004c80001127983 */ /* 0x000ee80000300800 */
[----:B------:R-:W3:Y:S04]  /*bd300*/  LDL.LU R17, [R1+0x4bc] ;  /* 0x0004bc0001117983 */ /* 0x000ee80000300800 */
[----:B------:R4:W-:Y:S01]  /*bd310*/  STSM.16.M88.4 [R0], R4 ;  /* 0x0000000400007844 */ /* 0x0009e20000000200 */
[----:B------:R-:W-:Y:S01]  /*bd320*/  BAR.SYNC.DEFER_BLOCKING 0x0 ;  /* 0x0000000000007b1d */ /* 0x000fe20000010000 */
[----:B0-----:R-:W-:-:S02]  /*bd330*/  LOP3.LUT R8, R2, 0xffff, RZ, 0xc0, !PT ;  /* 0x0000ffff02087812 */ /* 0x001fc400078ec0ff */
[----:B------:R-:W-:Y:S02]  /*bd340*/  LOP3.LUT R9, R23, 0xffff, RZ, 0xc0, !PT ;  /* 0x0000ffff17097812 */ /* 0x000fe400078ec0ff */
[----:B-1----:R-:W-:Y:S01]  /*bd350*/  LOP3.LUT R10, R22, 0xffff, RZ, 0xc0, !PT ;  /* 0x0000ffff160a7812 */ /* 0x002fe200078ec0ff */
[----:B------:R-:W3:Y:S01]  /*bd360*/  LDL R23, [R1+0x4c4] ;  /* 0x0004c40001177983 */ /* 0x000ee20000100800 */
[----:B----4-:R-:W-:-:S03]  /*bd370*/  LOP3.LUT R11, R21, 0xffff, RZ, 0xc0, !PT ;  /* 0x0000ffff150b7812 */ /* 0x010fc600078ec0ff */
[----:B------:R-:W4:Y:S04]  /*bd380*/  LDL.LU R22, [R1+0x250] ;  /* 0x0002500001167983 */ /* 0x000f280000300800 */
[----:B------:R-:W4:Y:S01]  /*bd390*/  LDL.LU R21, [R1+0x258] ;  /* 0x0002580001157983 */ /* 0x000f220000300800 */
[----:B------:R-:W-:Y:S02]  /*bd3a0*/  PRMT R4, R14, 0x4210, R8 ;  /* 0x000042100e047816 */ /* 0x000fe40000000008 */
[----:B------:R-:W-:Y:S01]  /*bd3b0*/  PRMT R5, R15, 0x4210, R9 ;  /* 0x000042100f057816 */ /* 0x000fe20000000009 */
[----:B------:R-:W4:Y:S04]  /*bd3c0*/  LDL R14, [R1+0x254] ;  /* 0x00025400010e7983 */ /* 0x000f280000100800 */
[----:B------:R-:W4:Y:S04]  /*bd3d0*/  LDL.LU R15, [R1+0x1c] ;  /* 0x00001c00010f7983 */ /* 0x000f280000300800 */
[----:B------:R-:W-:Y:S01]  /*bd3e0*/  STL.64 [R1+0x4df0], R10 ;  /* 0x004df00a01007387 */ /* 0x000fe20000100a00 */
[----:B------:R-:W-:-:S02]  /*bd3f0*/  PRMT R6, R27, 0x4210, R10 ;  /* 0x000042101b067816 */ /* 0x000fc4000000000a */
[----:B------:R-:W-:Y:S01]  /*bd400*/  PRMT R7, R28, 0x4210, R11 ;  /* 0x000042101c077816 */ /* 0x000fe2000000000b */
[----:B------:R-:W-:Y:S04]  /*bd410*/  STL.64 [R1+0x4de8], R8 ;  /* 0x004de80801007387 */ /* 0x000fe80000100a00 */
[----:B------:R-:W0:Y:S01]  /*bd420*/  LDS.128 R8, [R25] ;  /* 0x0000000019087984 */ /* 0x000e220000000c00 */
[----:B------:R-:W-:Y:S06]  /*bd430*/  BAR.SYNC.DEFER_BLOCKING 0x0 ;  /* 0x0000000000007b1d */ /* 0x000fec0000010000 */
[----:B------:R1:W-:Y:S02]  /*bd440*/  STSM.16.M88.4 [R0], R4 ;  /* 0x0000000400007844 */ /* 0x0003e40000000200 */
[----:B------:R-:W-:Y:S06]  /*bd450*/  BAR.SYNC.DEFER_BLOCKING 0x0 ;  /* 0x0000000000007b1d */ /* 0x000fec0000010000 */
[----:B0-----:R-:W-:Y:S04]  /*bd460*/  STL.64 [R1+0x230], R8 ;  /* 0x0002300801007387 */ /* 0x001fe80000100a00 */
[----:B------:R-:W-:Y:S04]  /*bd470*/  STL.64 [R1+0x238], R10 ;  /* 0x0002380a01007387 */ /* 0x000fe80000100a00 */
[----:B------:R-:W0:Y:S01]  /*bd480*/  LDS.128 R8, [R25] ;  /* 0x0000000019087984 */ /* 0x000e220000000c00 */
[----:B------:R-:W-:Y:S01]  /*bd490*/  LOP3.LUT R3, R29, 0xffff, RZ, 0xc0, !PT ;  /* 0x0000ffff1d037812 */ /* 0x000fe200078ec0ff */
[----:B------:R-:W-:Y:S01]  /*bd4a0*/  BAR.SYNC.DEFER_BLOCKING 0x0 ;  /* 0x0000000000007b1d */ /* 0x000fe20000010000 */
[----:B--2---:R-:W-:-:S02]  /*bd4b0*/  LOP3.LUT R2, R26, 0xffff, RZ, 0xc0, !PT ;  /* 0x0000ffff1a027812 */ /* 0x004fc400078ec0ff */
[----:B---3--:R-:W-:Y:S02]  /*bd4c0*/  LOP3.LUT R12, R24, 0xffff, RZ, 0xc0, !PT ;  /* 0x0000ffff180c7812 */ /* 0x008fe400078ec0ff */
[----:B------:R-:W-:Y:S02]  /*bd4d0*/  LOP3.LUT R13, R20, 0xffff, RZ, 0xc0, !PT ;  /* 0x0000ffff140d7812 */ /* 0x000fe400078ec0ff */
[----:B-1----:R-:W-:Y:S01]  /*bd4e0*/  PRMT R4, R19, 0x4210, R3 ;  /* 0x0000421013047816 */ /* 0x002fe20000000003 */
[----:B------:R-:W2:Y:S01]  /*bd4f0*/  LDL.LU R20, [R1+0x25c] ;  /* 0x00025c0001147983 */ /* 0x000ea20000300800 */
[----:B------:R-:W-:-:S03]  /*bd500*/  PRMT R5, R18, 0x4210, R2 ;  /* 0x0000421012057816 */ /* 0x000fc60000000002 */
[----:B------:R-:W3:Y:S01]  /*bd510*/  LDL.LU R19, [R1+0x264] ;  /* 0x0002640001137983 */ /* 0x000ee20000300800 */
[----:B------:R-:W-:-:S03]  /*bd520*/  PRMT R6, R17, 0x4210, R12 ;  /* 0x0000421011067816 */ /* 0x000fc6000000000c */
[----:B------:R-:W2:Y:S04]  /*bd530*/  LDL.LU R18, [R1+0x260] ;  /* 0x0002600001127983 */ /* 0x000ea80000300800 */
[----:B------:R-:W2:Y:S04]  /*bd540*/  LDL.LU R17, [R1+0x20] ;  /* 0x0000200001117983 */ /* 0x000ea80000300800 */
[----:B0-----:R-:W-:Y:S04]  /*bd550*/  STL.64 [R1+0x240], R8 ;  /* 0x0002400801007387 */ /* 0x001fe80000100a00 */
[----:B------:R0:W-:Y:S04]  /*bd560*/  STL.64 [R1+0x248], R10 ;  /* 0x0002480a01007387 */ /* 0x0001e80000100a00 */
[----:B0-----:R-:W4:Y:S04]  /*bd570*/  LDL.LU.64 R10, [R1+0x4df0] ;  /* 0x004df000010a7983 */ /* 0x001f280000300a00 */
[----:B------:R-:W2:Y:S04]  /*bd580*/  LDL.LU.64 R8, [R1+0x4de8] ;  /* 0x004de80001087983 */ /* 0x000ea80000300a00 */
[----:B------:R-:W3:Y:S01]  /*bd590*/  LDL.LU R27, [R1+0x78c] ;  /* 0x00078c00011b7983 */ /* 0x000ee20000300800 */
[----:B------:R-:W-:-:S05]  /*bd5a0*/  PRMT R7, R23, 0x4210, R13 ;  /* 0x0000421017077816 */ /* 0x000fca000000000d */
[----:B------:R-:W-:Y:S01]  /*bd5b0*/  STSM.16.M88.4 [R0], R4 ;  /* 0x0000000400007844 */ /* 0x000fe20000000200 */
[----:B------:R-:W-:Y:S06]  /*bd5c0*/  BAR.SYNC.DEFER_BLOCKING 0x0 ;  /* 0x0000000000007b1d */ /* 0x000fec0000010000 */
[----:B------:R-:W0:Y:S02]  /*bd5d0*/  LDS.128 R4, [R25] ;  /* 0x0000000019047984 */ /* 0x000e240000000c00 */
[----:B------:R-:W-:Y:S01]  /*bd5e0*/  BAR.SYNC.DEFER_BLOCKING 0x0 ;  /* 0x0000000000007b1d */ /* 0x000fe20000010000 */
[----:B----4-:R-:W-:-:S05]  /*bd5f0*/  PRMT R10, R14, 0x5210, R10 ;  /* 0x000052100e0a7816 */ /* 0x010fca000000000a */
[----:B------:R-:W4:Y:S01]  /*bd600*/  LDL.LU R14, [R1+0x788] ;  /* 0x00078800010e7983 */ /* 0x000f220000300800 */
[----:B--2---:R-:W-:Y:S02]  /*bd610*/  PRMT R9, R22, 0x5210, R9 ;  /* 0x0000521016097816 */ /* 0x004fe40000000009 */
[----:B------:R-:W-:Y:S02]  /*bd620*/  PRMT R8, R21, 0x5210, R8 ;  /* 0x0000521015087816 */ /* 0x000fe40000000008 */
[----:B------:R-:W-:Y:S01]  /*bd630*/  PRMT R11, R15, 0x5210, R11 ;  /* 0x000052100f0b7816 */ /* 0x000fe2000000000b */
[----:B------:R-:W2:Y:S04]  /*bd640*/  LDL.LU R28, [R1+0x4e0] ;  /* 0x0004e000011c7983 */ /* 0x000ea80000300800 */
[----:B------:R-:W2:Y:S04]  /*bd650*/  LDL.LU R29, [R1+0x4dc] ;  /* 0x0004dc00011d7983 */ /* 0x000ea80000300800 */
[----:B------:R1:W-:Y:S01]  /*bd660*/  STSM.16.M88.4 [R0], R8 ;  /* 0x0000000800007844 */ /* 0x0003e20000000200 */
[----:B------:R-:W-:Y:S06]  /*bd670*/  BAR.SYNC.DEFER_BLOCKING 0x0 ;  /* 0x0000000000007b1d */ /* 0x000fec0000010000 */
[----:B0-----:R3:W-:Y:S04]  /*bd680*/  STL.64 [R1+0x1f0], R4 ;  /* 0x0001f00401007387 */ /* 0x0017e80000100a00 */
[----:B------:R0:W-:Y:S04]  /*bd690*/  STL.64 [R1+0x1f8], R6 ;  /* 0x0001f80601007387 */ /* 0x0001e80000100a00 */
[----:B------:R-:W2:Y:S04]  /*bd6a0*/  LDL.LU R26, [R1+0x4d8] ;  /* 0x0004d800011a7983 */ /* 0x000ea80000300800 */
[----:B------:R-:W2:Y:S04]  /*bd6b0*/  LDL R15, [R1+0x4d4] ;  /* 0x0004d400010f7983 */ /* 0x000ea80000100800 */
[----:B------:R-:W-:Y:S04]  /*bd6c0*/  STL [R1+0x4de0], R16 ;  /* 0x004de01001007387 */ /* 0x000fe80000100800 */
[----:B-1----:R-:W2:Y:S04]  /*bd6d0*/  LDL R10, [R1+0x7c4] ;  /* 0x0007c400010a7983 */ /* 0x002ea80000100800 */
[----:B------:R-:W2:Y:S01]  /*bd6e0*/  LDL.LU R11, [R1+0x7c0] ;  /* 0x0007c000010b7983 */ /* 0x000ea20000300800 */
[----:B---3--:R-:W-:-:S02]  /*bd6f0*/  PRMT R4, R19, 0x5210, R3 ;  /* 0x0000521013047816 */ /* 0x008fc40000000003 */
[----:B0-----:R-:W-:Y:S02]  /*bd700*/  PRMT R6, R18, 0x5210, R12 ;  /* 0x0000521012067816 */ /* 0x001fe4000000000c */
[----:B------:R-:W-:Y:S02]  /*bd710*/  PRMT R7, R17, 0x5210, R13 ;  /* 0x0000521011077816 */ /* 0x000fe4000000000d */
[----:B------:R-:W0:Y:S01]  /*bd720*/  LDS.128 R16, [R25] ;  /* 0x0000000019107984 */ /* 0x000e220000000c00 */
[----:B------:R-:W-:-:S03]  /*bd730*/  PRMT R5, R20, 0x5210, R2 ;  /* 0x0000521014057816 */ /* 0x000fc60000000002 */
[----:B------:R-:W3:Y:S04]  /*bd740*/  LDL.LU R20, [R1+0x47c] ;  /* 0x00047c0001147983 */ /* 0x000ee80000300800 */
[----:B------:R-:W3:Y:S04]  /*bd750*/  LDL.LU R21, [R1+0x478] ;  /* 0x0004780001157983 */ /* 0x000ee80000300800 */
[----:B------:R-:W3:Y:S04]  /*bd760*/  LDL.LU R22, [R1+0x474] ;  /* 0x0004740001167983 */ /* 0x000ee80000300800 */
[----:B------:R-:W3:Y:S01]  /*bd770*/  LDL.LU R23, [R1+0x470] ;  /* 0x0004700001177983 */ /* 0x000ee20000300800 */
[----:B------:R-:W-:Y:S06]  /*bd780*/  BAR.SYNC.DEFER_BLOCKING 0x0 ;  /* 0x0000000000007b1d */ /* 0x000fec0000010000 */
[----:B0-----:R0:W-:Y:S04]  /*bd790*/  STL.64 [R1+0xd0], R16 ;  /* 0x0000d01001007387 */ /* 0x0011e80000100a00 */
[----:B------:R1:W-:Y:S04]  /*bd7a0*/  STL.64 [R1+0xd8], R18 ;  /* 0x0000d81201007387 */ /* 0x0003e80000100a00 */
[----:B0-----:R-:W3:Y:S04]  /*bd7b0*/  LDL.LU R16, [R1+0x4de0] ;  /* 0x004de00001107983 */ /* 0x001ee80000300800 */
[----:B------:R-:W3:Y:S04]  /*bd7c0*/  LDL.LU R24, [R1+0x4f4] ;  /* 0x0004f40001187983 */ /* 0x000ee80000300800 */
[----:B-1----:R-:W3:Y:S04]  /*bd7d0*/  LDL.LU R19, [R1+0x4f0] ;  /* 0x0004f00001137983 */ /* 0x002ee80000300800 */
[----:B------:R-:W3:Y:S04]  /*bd7e0*/  LDL.LU R18, [R1+0x4e8] ;  /* 0x0004e80001127983 */ /* 0x000ee80000300800 */
[----:B------:R-:W3:Y:S04]  /*bd7f0*/  LDL R17, [R1+0x4ec] ;  /* 0x0004ec0001117983 */ /* 0x000ee80000100800 */
[----:B------:R-:W-:Y:S01]  /*bd800*/  STSM.16.M88.4 [R0], R4 ;  /* 0x0000000400007844 */ /* 0x000fe20000000200 */
[----:B------:R-:W-:Y:S01]  /*bd810*/  BAR.SYNC.DEFER_BLOCKING 0x0 ;  /* 0x0000000000007b1d */ /* 0x000fe20000010000 */
[----:B------:R-:W-:-:S07]  /*bd820*/  LOP3.LUT R3, R27, 0xffff, RZ, 0xc0, !PT ;  /* 0x0000ffff1b037812 */ /* 0x000fce00078ec0ff */
[----:B------:R-:W0:Y:S01]  /*bd830*/  LDC R27, c[0x0][0x3b4] ;  /* 0x0000ed00ff1b7b82 */ /* 0x000e220000000800 */
[----:B------:R-:W1:Y:S07]  /*bd840*/  LDS.128 R4, [R25] ;  /* 0x0000000019047984 */ /* 0x000e6e0000000c00 */
[----:B------:R-:W-:Y:S01]  /*bd850*/  BAR.SYNC.DEFER_BLOCKING 0x0 ;  /* 0x0000000000007b1d */ /* 0x000fe20000010000 */
[----:B----4-:R-:W-:-:S05]  /*bd860*/  LOP3.LUT R13, R14, 0xffff, RZ, 0xc0, !PT ;  /* 0x0000ffff0e0d7812 */ /* 0x010fca00078ec0ff */
[----:B------:R-:W4:Y:S01]  /*bd870*/  LDL.LU R14, [R1+0x268] ;  /* 0x00026800010e7983 */ /* 0x000f220000300800 */
[----:B--2---:R-:W-:Y:S02]  /*bd880*/  LOP3.LUT R2, R10, 0xffff, RZ, 0xc0, !PT ;  /* 0x0000ffff0a027812 */ /* 0x004fe400078ec0ff */
[----:B------:R-:W-:Y:S02]  /*bd890*/  LOP3.LUT R12, R11, 0xffff, RZ, 0xc0, !PT ;  /* 0x0000ffff0b0c7812 */ /* 0x000fe400078ec0ff */
[----:B------:R-:W-:Y:S02]  /*bd8a0*/  PRMT R10, R26, 0x4210, R3 ;  /* 0x000042101a0a7816 */ /* 0x000fe40000000003 */
[----:B------:R-:W-:Y:S02]  /*bd8b0*/  PRMT R11, R15, 0x4210, R13 ;  /* 0x000042100f0b7816 */ /* 0x000fe4000000000d */
[----:B------:R-:W-:Y:S02]  /*bd8c0*/  PRMT R8, R28, 0x4210, R2 ;  /* 0x000042101c087816 */ /* 0x000fe40000000002 */
[----:B------:R-:W-:Y:S01]  /*bd8d0*/  PRMT R9, R29, 0x4210, R12 ;  /* 0x000042101d097816 */ /* 0x000fe2000000000c */
[----:B------:R-:W2:Y:S04]  /*bd8e0*/  LDL.LU R28, [R1+0x270] ;  /* 0x00027000011c7983 */ /* 0x000ea80000300800 */
[----:B------:R-:W2:Y:S04]  /*bd8f0*/  LDL.LU R29, [R1+0x26c] ;  /* 0x00026c00011d7983 */ /* 0x000ea80000300800 */
[----:B------:R-:W-:Y:S01]  /*bd900*/  STSM.16.M88.4 [R0], R8 ;  /* 0x0000000800007844 */ /* 0x000fe20000000200 */
[----:B------:R-:W-:Y:S01]  /*bd910*/  BAR.SYNC.DEFER_BLOCKING 0x0 ;  /* 0x0000000000007b1d */ /* 0x000fe20000010000 */
[----:B---3--:R-:W-:-:S02]  /*bd920*/  LOP3.LUT R20, R20, 0xffff, RZ, 0xc0, !PT ;  /* 0x0000ffff14147812 */ /* 0x008fc400078ec0ff */
[----:B------:R-:W-:Y:S02]  /*bd930*/  LOP3.LUT R21, R21, 0xffff, RZ, 0xc0, !PT ;  /* 0x0000ffff15157812 */ /* 0x000fe400078ec0ff */
[----:B------:R-:W-:Y:S02]  /*bd940*/  LOP3.LUT R22, R22, 0xffff, RZ, 0xc0, !PT ;  /* 0x0000ffff16167812 */ /* 0x000fe400078ec0ff */
[----:B------:R-:W-:Y:S01]  /*bd950*/  LOP3.LUT R23, R23, 0xffff, RZ, 0xc0, !PT ;  /* 0x0000ffff17177812 */ /* 0x000fe200078ec0ff */
[----:B------:R-:W3:Y:S01]  /*bd960*/  LDS.128 R8, [R25] ;  /* 0x0000000019087984 */ /* 0x000ee20000000c00 */
[----:B------:R-:W-:Y:S01]  /*bd970*/  BAR.SYNC.DEFER_BLOCKING 0x0 ;  /* 0x0000000000007b1d */ /* 0x000fe20000010000 */
[----:B------:R-:W-:-:S05]  /*bd980*/  IMAD.MOV.U32 R15, RZ, RZ, R16 ;  /* 0x000000ffff0f7224 */ /* 0x000fca00078e0010 */
[----:B------:R-:W2:Y:S04]  /*bd990*/  LDL.LU R16, [R1+0x28] ;  /* 0x0000280001107983 */ /* 0x000ea80000300800 */
[----:B-1----:R1:W-:Y:S04]  /*bd9a0*/  STL.64 [R1+0xe0], R4 ;  /* 0x0000e00401007387 */ /* 0x0023e80000100a00 */
[----:B------:R0:W-:Y:S04]  /*bd9b0*/  STL.64 [R1+0xe8], R6 ;  /* 0x0000e80601007387 */ /* 0x0001e80000100a00 */
[----:B------:R-:W2:Y:S01]  /*bd9c0*/  LDL R26, [R1+0x182c] ;  /* 0x00182c00011a7983 */ /* 0x000ea20000100800 */
[----:B-1----:R-:W-:-:S02]  /*bd9d0*/  PRMT R4, R24, 0x4210, R20 ;  /* 0x0000421018047816 */ /* 0x002fc40000000014 */
[----:B------:R-:W-:Y:S02]  /*bd9e0*/  PRMT R5, R19, 0x4210, R21 ;  /* 0x0000421013057816 */ /* 0x000fe40000000015 */
[----:B0-----:R-:W-:Y:S02]  /*bd9f0*/  PRMT R6, R18, 0x4210, R22 ;  /* 0x0000421012067816 */ /* 0x001fe40000000016 */
[----:B------:R-:W-:Y:S01]  /*bda00*/  PRMT R7, R17, 0x4210, R23 ;  /* 0x0000421011077816 */ /* 0x000fe20000000017 */
[----:B------:R-:W2:Y:S04]  /*bda10*/  LDL.LU R24, [R1+0x274] ;  /* 0x0002740001187983 */ /* 0x000ea80000300800 */
[----:B------:R-:W2:Y:S04]  /*bda20*/  LDL.LU R19, [R1+0x278] ;  /* 0x0002780001137983 */ /* 0x000ea80000300800 */
[----:B------:R4:W-:Y:S01]  /*bda30*/  STSM.16.M88.4 [R0], R4 ;  /* 0x0000000400007844 */ /* 0x0009e20000000200 */
[----:B------:R-:W-:Y:S06]  /*bda40*/  BAR.SYNC.DEFER_BLOCKING 0x0 ;  /* 0x0000000000007b1d */ /* 0x000fec0000010000 */
[----:B---3--:R-:W-:Y:S04]  /*bda50*/  STL.64 [R1+0xc0], R8 ;  /* 0x0000c00801007387 */ /* 0x008fe80000100a00 */
[----:B------:R-:W-:Y:S04]  /*bda60*/  STL.64 [R1+0xc8], R10 ;  /* 0x0000c80a01007387 */ /* 0x000fe80000100a00 */
[----:B------:R-:W3:Y:S04]  /*bda70*/  LDL.LU R18, [R1+0x27c] ;  /* 0x00027c0001127983 */ /* 0x000ee80000300800 */
[----:B------:R-:W0:Y:S01]  /*bda80*/  LDS.128 R8, [R25] ;  /* 0x0000000019087984 */ /* 0x000e220000000c00 */
[----:B------:R-:W-:Y:S01]  /*bda90*/  BAR.SYNC.DEFER_BLOCKING 0x0 ;  /* 0x0000000000007b1d */ /* 0x000fe20000010000 */
[----:B----4-:R-:W-:-:S05]  /*bdaa0*/  PRMT R4, R14, 0x5210, R2 ;  /* 0x000052100e047816 */ /* 0x010fca0000000002 */
[----:B------:R-:W4:Y:S04]  /*bdab0*/  LDL.LU R14, [R1+0x2c] ;  /* 0x00002c00010e7983 */ /* 0x000f280000300800 */
[----:B0-----:R-:W-:Y:S04]  /*bdac0*/  STL.64 [R1+0x4038], R8 ;  /* 0x0040380801007387 */ /* 0x001fe80000100a00 */
[----:B------:R-:W-:Y:S04]  /*bdad0*/  STL [R1+0x44a0], R9 ;  /* 0x0044a00901007387 */ /* 0x000fe80000100800 */
[----:B------:R0:W-:Y:S04]  /*bdae0*/  STL [R1+0x4028], R10 ;  /* 0x0040280a01007387 */ /* 0x0001e80000100800 */
[----:B0-----:R-:W3:Y:S01]  /*bdaf0*/  LDL.LU R10, [R1+0x177c] ;  /* 0x00177c00010a7983 */ /* 0x001ee20000300800 */
[----:B--2---:R-:W-:-:S02]  /*bdb00*/  PRMT R6, R28, 0x5210, R3 ;  /* 0x000052101c067816 */ /* 0x004fc40000000003 */
[----:B------:R-:W-:Y:S01]  /*bdb10*/  PRMT R5, R29, 0x5210, R12 ;  /* 0x000052101d057816 */ /* 0x000fe2000000000c */
[----:B------:R-:W-:Y:S01]  /*bdb20*/  IMAD.MOV.U32 R29, RZ, RZ, R15 ;  /* 0x000000ffff1d7224 */ /* 0x000fe200078e000f */
[----:B------:R-:W-:-:S05]  /*bdb30*/  PRMT R7, R16, 0x5210, R13 ;  /* 0x0000521010077816 */ /* 0x000fca000000000d */
[----:B------:R0:W-:Y:S01]  /*bdb40*/  STSM.16.M88.4 [R0], R4 ;  /* 0x0000000400007844 */ /* 0x0001e20000000200 */
[----:B------:R-:W-:Y:S01]  /*bdb50*/  BAR.SYNC.DEFER_BLOCKING 0x0 ;  /* 0x0000000000007b1d */ /* 0x000fe20000010000 */
[----:B------:R-:W-:-:S05]  /*bdb60*/  IMAD R17, R26, UR34, RZ ;  /* 0x000000221a117c24 */ /* 0x000fca000f8e02ff */
[C---:B------:R-:W-:Y:S01]  /*bdb70*/  IADD3 R16, P1, PT, R17.reuse, UR32, RZ ;  /* 0x0000002011107c10 */ /* 0x040fe2000ff3e0ff */
[----:B------:R1:W-:Y:S04]  /*bdb80*/  STL [R1+0x400c], R11 ;  /* 0x00400c0b01007387 */ /* 0x0003e80000100800 */
[----:B------:R-:W2:Y:S01]  /*bdb90*/  LDL.LU R28, [R1+0x1c0] ;  /* 0x0001c000011c7983 */ /* 0x000ea20000300800 */
[----:B0-----:R-:W-:Y:S01]  /*bdba0*/  LEA.HI.X.SX32 R5, R17, UR33, 0x1, P1 ;  /* 0x0000002111057c11 */ /* 0x001fe200088f0eff */
[----:B------:R-:W0:Y:S01]  /*bdbb0*/  LDC R6, c[0x0][0x3b4] ;  /* 0x0000ed00ff067b82 */ /* 0x000e220000000800 */
[----:B----4-:R-:W-:Y:S02]  /*bdbc0*/  PRMT R23, R14, 0x5210, R23 ;  /* 0x000052100e177816 */ /* 0x010fe40000000017 */
[----:B------:R-:W-:Y:S01]  /*bdbd0*/  PRMT R20, R24, 0x5210, R20 ;  /* 0x0000521018147816 */ /* 0x000fe20000000014 */
[----:B------:R-:W4:Y:S04]  /*bdbe0*/  LDS.128 R12, [R25] ;  /* 0x00000000190c7984 */ /* 0x000f280000000c00 */
[----:B------:R-:W-:Y:S01]  /*bdbf0*/  BAR.SYNC.DEFER_BLOCKING 0x0 ;  /* 0x0000000000007b1d */ /* 0x000fe20000010000 */
[----:B---3--:R-:W-:Y:S01]  /*bdc00*/  IMAD R2, R10, UR35, RZ ;  /* 0x000000230a027c24 */ /* 0x008fe2000f8e02ff */
[----:B------:R-:W-:-:S02]  /*bdc10*/  ISETP.GE.AND P1, PT, R26, UR36, PT ;  /* 0x000000241a007c0c */ /* 0x000fc4000bf26270 */
[----:B------:R-:W-:Y:S02]  /*bdc20*/  PRMT R21, R19, 0x5210, R21 ;  /* 0x0000521013157816 */ /* 0x000fe40000000015 */
[----:B------:R-:W-:Y:S01]  /*bdc30*/  PRMT R22, R18, 0x5210, R22 ;  /* 0x0000521012167816 */ /* 0x000fe20000000016 */
[----:B------:R-:W3:Y:S01]  /*bdc40*/  LDCU.64 UR32, c[0x0][0x398] ;  /* 0x00007300ff2077ac */ /* 0x000ee20008000a00 */
[----:B------:R-:W-:Y:S01]  /*bdc50*/  SHF.R.S32.HI R4, RZ, 0x1f, R2 ;  /* 0x0000001fff047819 */ /* 0x000fe20000011402 */
[----:B------:R-:W0:Y:S01]  /*bdc60*/  LDCU.64 UR34, c[0x0][0x398] ;  /* 0x00007300ff2277ac */ /* 0x000e220008000a00 */
[----:B------:R-:W0:Y:S03]  /*bdc70*/  LDC R26, c[0x0][0x3b4] ;  /* 0x0000ed00ff1a7b82 */ /* 0x000e260000000800 */
[----:B------:R-:W-:Y:S04]  /*bdc80*/  STL [R1+0x4], R4 ;  /* 0x0000040401007387 */ /* 0x000fe80000100800 */
[----:B------:R-:W2:Y:S04]  /*bdc90*/  LDL R8, [R1+0x1844] ;  /* 0x0018440001087983 */ /* 0x000ea80000100800 */
[----:B-1----:R-:W2:Y:S04]  /*bdca0*/  LDL R11, [R1+0x1848] ;  /* 0x00184800010b7983 */ /* 0x002ea80000100800 */
[----:B------:R-:W2:Y:S04]  /*bdcb0*/  LDL R9, [R1+0x1840] ;  /* 0x0018400001097983 */ /* 0x000ea80000100800 */
[----:B------:R-:W-:Y:S04]  /*bdcc0*/  STL [R1+0x4ddc], R5 ;  /* 0x004ddc0501007387 */ /* 0x000fe80000100800 */
[----:B------:R1:W-:Y:S04]  /*bdcd0*/  STL [R1+0x4620], R25 ;  /* 0x0046201901007387 */ /* 0x0003e80000100800 */
[----:B-1----:R-:W2:Y:S04]  /*bdce0*/  LDL R25, [R1+0x183c] ;  /* 0x00183c0001197983 */ /* 0x002ea80000100800 */
[----:B----4-:R1:W-:Y:S04]  /*bdcf0*/  STL.64 [R1+0x4030], R12 ;  /* 0x0040300c01007387 */ /* 0x0103e80000100a00 */
[----:B-1----:R-:W4:Y:S04]  /*bdd00*/  LDL R12, [R1+0x1834] ;  /* 0x00183400010c7983 */ /* 0x002f280000100800 */
[----:B------:R-:W-:Y:S04]  /*bdd10*/  STL [R1+0x4270], R13 ;  /* 0x0042700d01007387 */ /* 0x000fe80000100800 */
[----:B------:R-:W-:Y:S04]  /*bdd20*/  STL [R1+0x42d0], R13 ;  /* 0x0042d00d01007387 */ /* 0x000fe80000100800 */
[----:B------:R-:W-:Y:S04]  /*bdd30*/  STL [R1+0x4330], R13 ;  /* 0x0043300d01007387 */ /* 0x000fe80000100800 */
[----:B------:R-:W-:Y:S04]  /*bdd40*/  STL [R1+0x4390], R13 ;  /* 0x0043900d01007387 */ /* 0x000fe80000100800 */
[----:B------:R-:W-:Y:S04]  /*bdd50*/  STL [R1+0x43f8], R13 ;  /* 0x0043f80d01007387 */ /* 0x000fe80000100800 */
[----:B------:R-:W-:Y:S04]  /*bdd60*/  STL [R1+0x4460], R13 ;  /* 0x0044600d01007387 */ /* 0x000fe80000100800 */
[----:B------:R1:W-:Y:S04]  /*bdd70*/  STL [R1+0x44d8], R13 ;  /* 0x0044d80d01007387 */ /* 0x0003e80000100800 */
[----:B-1----:R-:W2:Y:S04]  /*bdd80*/  LDL.LU R13, [R1+0x180] ;  /* 0x00018000010d7983 */ /* 0x002ea80000300800 */
[----:B------:R1:W-:Y:S04]  /*bdd90*/  STL [R1+0x4010], R14 ;  /* 0x0040100e01007387 */ /* 0x0003e80000100800 */
[----:B-1----:R-:W2:Y:S04]  /*bdda0*/  LDL.LU R14, [R1+0x182c] ;  /* 0x00182c00010e7983 */ /* 0x002ea80000300800 */
[----:B------:R1:W-:Y:S04]  /*bddb0*/  STL [R1+0x4008], R15 ;  /* 0x0040080f01007387 */ /* 0x0003e80000100800 */
[----:B-1----:R-:W2:Y:S01]  /*bddc0*/  LDL.LU R15, [R1+0x1830] ;  /* 0x00183000010f7983 */ /* 0x002ea20000300800 */
[----:B------:R-:W-:Y:S01]  /*bddd0*/  ISETP.LT.AND P1, PT, R10, UR31, !P1 ;  /* 0x0000001f0a007c0c */ /* 0x000fe2000cf21270 */
[----:B------:R-:W1:Y:S01]  /*bdde0*/  LDCU UR31, c[0x0][0x3b8] ;  /* 0x00007700ff1f77ac */ /* 0x000e620008000800 */
[----:B------:R-:W-:Y:S01]  /*bddf0*/  IADD3 R2, P2, PT, R2, R16, RZ ;  /* 0x0000001002027210 */ /* 0x000fe20007f5e0ff */
[----:B------:R0:W-:Y:S01]  /*bde00*/  STSM.16.M88.4 [R0], R20 ;  /* 0x0000001400007844 */ /* 0x0001e20000000200 */
[----:B------:R-:W-:Y:S03]  /*bde10*/  BAR.SYNC.DEFER_BLOCKING 0x0 ;  /* 0x0000000000007b1d */ /* 0x000fe60000010000 */
[----:B------:R-:W-:-:S02]  /*bde20*/  IMAD.X R3, R4, 0x1, R5, P2 ;  /* 0x0000000104037824 */ /* 0x000fc400010e0605 */
[----:B0-----:R-:W-:Y:S02]  /*bde30*/  IMAD R23, R6, 0x80, R17 ;  /* 0x0000008006177824 */ /* 0x001fe400078e0211 */
[----:B-1----:R-:W-:Y:S01]  /*bde40*/  IMAD R5, R10, UR31, RZ ;  /* 0x0000001f0a057c24 */ /* 0x002fe2000f8e02ff */
[----:B------:R-:W0:Y:S08]  /*bde50*/  LDC R20, c[0x0][0x3b4] ;  /* 0x0000ed00ff147b82 */ /* 0x000e300000000800 */
[----:B------:R-:W1:Y:S01]  /*bde60*/  LDC R22, c[0x0][0x3b4] ;  /* 0x0000ed00ff167b82 */ /* 0x000e620000000800 */
[----:B--2---:R-:W-:-:S05]  /*bde70*/  IMAD R0, R15, UR43, RZ ;  /* 0x0000002b0f007c24 */ /* 0x004fca000f8e02ff */
[----:B------:R-:W-:-:S04]  /*bde80*/  IADD3 R17, P3, PT, R0, UR40, RZ ;  /* 0x0000002800117c10 */ /* 0x000fc8000ff7e0ff */
[----:B------:R-:W-:Y:S01]  /*bde90*/  IADD3 R18, P4, PT, R5, R17, RZ ;  /* 0x0000001105127210 */ /* 0x000fe20007f9e0ff */
[----:B------:R2:W-:Y:S04]  /*bdea0*/  STL [R1+0x4dd8], R17 ;  /* 0x004dd81101007387 */ /* 0x0005e80000100800 */
[----:B--2---:R-:W2:Y:S01]  /*bdeb0*/  LDL.LU R17, [R1+0x4] ;  /* 0x0000040001117983 */ /* 0x004ea20000300800 */
[----:B------:R-:W-:-:S05]  /*bdec0*/  PRMT R4, R28, 0x7770, RZ ;  /* 0x000077701c047816 */ /* 0x000fca00000000ff */
[----:B------:R0:W-:Y:S01]  /*bded0*/  @P1 STG.E.U8 desc[UR28][R2.64], R4 ;  /* 0x0000000402001986 */ /* 0x0001e2000c10111c */
[----:B------:R-:W-:Y:S01]  /*bdee0*/  ISETP.GE.AND P2, PT, R15, UR42, PT ;  /* 0x0000002a0f007c0c */ /* 0x000fe2000bf46270 */
[----:B0-----:R-:W0:Y:S03]  /*bdef0*/  LDC R4, c[0x0][0x3b4] ;  /* 0x0000ed00ff047b82 */ /* 0x001e260000000800 */
[C---:B---3--:R-:W-:Y:S02]  /*bdf00*/  ISETP.LT.AND P2, PT, R10.reuse, UR33, !P2 ;  /* 0x000000210a007c0c */ /* 0x048fe4000d741270 */
[----:B------:R-:W-:Y:S02]  /*bdf10*/  ISETP.GE.AND P1, PT, R10, UR37, PT ;  /* 0x000000250a007c0c */ /* 0x000fe4000bf26270 */
[----:B------:R-:W-:Y:S02]  /*bdf20*/  LEA.HI.X.SX32 R3, R0, UR41, 0x1, P3 ;  /* 0x0000002900037c11 */ /* 0x000fe400098f0eff */
[----:B------:R-:W-:-:S02]  /*bdf30*/  IADD3 R24, P3, PT, R23, UR38, RZ ;  /* 0x0000002617187c10 */ /* 0x000fc4000ff7e0ff */
[----:B------:R-:W-:Y:S02]  /*bdf40*/  PRMT R2, R28, 0x7771, RZ ;  /* 0x000077711c027816 */ /* 0x000fe400000000ff */
[----:B------:R-:W-:Y:S01]  /*bdf50*/  ISETP.LT.AND P5, PT, R11, UR34, !P1 ;  /* 0x000000220b007c0c */ /* 0x000fe2000cfa1270 */
[----:B------:R-:W3:Y:S01]  /*bdf60*/  LDCU.64 UR36, c[0x0][0x398] ;  /* 0x00007300ff2477ac */ /* 0x000ee20008000a00 */
[----:B------:R-:W-:Y:S02]  /*bdf70*/  LEA.HI.X.SX32 R0, R23, UR39, 0x1, P3 ;  /* 0x0000002717007c11 */ /* 0x000fe400098f0eff */
[----:B------:R-:W-:Y:S01]  /*bdf80*/  IADD3 R6, P3, PT, R5, R24, RZ ;  /* 0x0000001805067210 */ /* 0x000fe20007f7e0ff */
[----:B------:R-:W0:Y:S01]  /*bdf90*/  LDCU.64 UR42, c[0x0][0x390] ;  /* 0x00007200ff2a77ac */ /* 0x000e220008000a00 */
[----:B------:R-:W0:Y:S01]  /*bdfa0*/  LDCU.64 UR38, c[0x0][0x398] ;  /* 0x00007300ff2677ac */ /* 0x000e220008000a00 */
[----:B------:R-:W0:Y:S01]  /*bdfb0*/  LDCU.64 UR40, c[0x0][0x398] ;  /* 0x00007300ff2877ac */ /* 0x000e220008000a00 */
[----:B------:R-:W0:Y:S01]  /*bdfc0*/  LDCU UR33, c[0x0][0x3b8] ;  /* 0x00007700ff2177ac */ /* 0x000e220008000800 */
[----:B------:R-:W0:Y:S02]  /*bdfd0*/  LDCU UR34, c[0x0][0x3b8] ;  /* 0x00007700ff2277ac */ /* 0x000e240008000800 */
[----:B0-----:R-:W-:-:S02]  /*bdfe0*/  IMAD R23, R4, 0x40, R23 ;  /* 0x0000004004177824 */ /* 0x001fc400078e0217 */
[C---:B--2---:R-:W-:Y:S02]  /*bdff0*/  IMAD.X R19, R17.reuse, 0x1, R3, P4 ;  /* 0x0000000111137824 */ /* 0x044fe400020e0603 */
[----:B------:R-:W-:-:S03]  /*be000*/  IMAD.X R7, R17, 0x1, R0, P3 ;  /* 0x0000000111077824 */ /* 0x000fc600018e0600 */
[----:B------:R0:W-:Y:S02]  /*be010*/  @P2 STG.E.U8 desc[UR28][R18.64], R2 ;  /* 0x0000000212002986 */ /* 0x0001e4000c10111c */
[----:B0-----:R-:W-:-:S05]  /*be020*/  PRMT R2, R28, 0x7772, RZ ;  /* 0x000077721c027816 */ /* 0x001fca00000000ff */
[----:B------:R0:W-:Y:S02]  /*be030*/  @P5 STG.E.U8 desc[UR28][R6.64], R2 ;  /* 0x0000000206005986 */ /* 0x0001e4000c10111c */
[----:B0-----:R-:W-:Y:S01]  /*be040*/  IADD3 R6, P2, PT, R23, UR44, RZ ;  /* 0x0000002c17067c10 */ /* 0x001fe2000ff5e0ff */
[----:B------:R-:W-:-:S03]  /*be050*/  IMAD R7, R20, 0x40, R23 ;  /* 0x0000004014077824 */ /* 0x000fc600078e0217 */
[----:B------:R-:W-:Y:S02]  /*be060*/  LEA.HI.X.SX32 R23, R23, UR45, 0x1, P2 ;  /* 0x0000002d17177c11 */ /* 0x000fe400090f0eff */
[----:B------:R-:W-:Y:S02]  /*be070*/  IADD3 R18, P5, PT, R5, R6, RZ ;  /* 0x0000000605127210 */ /* 0x000fe40007fbe0ff */
[----:B---3--:R-:W-:Y:S02]  /*be080*/  ISETP.LT.AND P3, PT, R8, UR36, !P1 ;  /* 0x0000002408007c0c */ /* 0x008fe4000cf61270 */
[----:B------:R-:W-:Y:S02]  /*be090*/  IADD3 R4, P4, PT, R7, UR42, RZ ;  /* 0x0000002a07047c10 */ /* 0x000fe4000ff9e0ff */
[----:B------:R-:W-:Y:S01]  /*be0a0*/  PRMT R2, R28, 0x7773, RZ ;  /* 0x000077731c027816 */ /* 0x000fe200000000ff */
[----:B------:R0:W-:Y:S01]  /*be0b0*/  STL [R1+0x4dc8], R23 ;  /* 0x004dc81701007387 */ /* 0x0001e20000100800 */
[----:B------:R-:W-:-:S02]  /*be0c0*/  IMAD.X R19, R17, 0x1, R23, P5 ;  /* 0x0000000111137824 */ /* 0x000fc400028e0617 */
[----:B-1----:R-:W-:Y:S01]  /*be0d0*/  IMAD R22, R22, 0x40, R7 ;  /* 0x0000004016167824 */ /* 0x002fe200078e0207 */
[----:B------:R-:W-:Y:S01]  /*be0e0*/  ISETP.LT.AND P2, PT, R9, UR38, !P1 ;  /* 0x0000002609007c0c */ /* 0x000fe2000cf41270 */
[----:B------:R-:W4:Y:S01]  /*be0f0*/  LDCU.64 UR44, c[0x0][0x398] ;  /* 0x00007300ff2c77ac */ /* 0x000f220008000a00 */
[----:B------:R-:W1:Y:S01]  /*be100*/  LDCU UR36, c[0x0][0x3b8] ;  /* 0x00007700ff2477ac */ /* 0x000e620008000800 */
[----:B0-----:R-:W2:Y:S01]  /*be110*/  LDL R23, [R1+0x1838] ;  /* 0x0018380001177983 */ /* 0x001ea20000100800 */
[----:B------:R-:W-:Y:S01]  /*be120*/  LEA.HI.X.SX32 R7, R7, UR43, 0x1, P4 ;  /* 0x0000002b07077c11 */ /* 0x000fe2000a0f0eff */
[----:B------:R-:W2:Y:S02]  /*be130*/  LDCU.64 UR42, c[0x0][0x398] ;  /* 0x00007300ff2a77ac */ /* 0x000ea40008000a00 */
[----:B------:R0:W-:Y:S01]  /*be140*/  @P3 STG.E.U8 desc[UR28][R18.64], R2 ;  /* 0x0000000212003986 */ /* 0x0001e2000c10111c */
[----:B------:R-:W-:Y:S01]  /*be150*/  IADD3 R20, P4, PT, R5, R4, RZ ;  /* 0x0000000405147210 */ /* 0x000fe20007f9e0ff */
[----:B------:R-:W-:Y:S01]  /*be160*/  IMAD.MOV.U32 R9, RZ, RZ, R29 ;  /* 0x000000ffff097224 */ /* 0x000fe200078e001d */
[----:B------:R-:W3:Y:S03]  /*be170*/  LDCU UR38, c[0x0][0x3b8] ;  /* 0x00007700ff2677ac */ /* 0x000ee60008000800 */
[----:B------:R-:W-:Y:S01]  /*be180*/  IMAD.X R21, R17, 0x1, R7, P4 ;  /* 0x0000000111157824 */ /* 0x000fe200020e0607 */
[----:B0-----:R-:W-:Y:S01]  /*be190*/  IADD3 R2, P3, PT, R22, UR46, RZ ;  /* 0x0000002e16027c10 */ /* 0x001fe2000ff7e0ff */
[----:B------:R-:W-:Y:S01]  /*be1a0*/  IMAD R19, R26, 0x40, R22 ;  /* 0x000000401a137824 */ /* 0x000fe200078e0216 */
[----:B------:R-:W-:-:S02]  /*be1b0*/  PRMT R18, R13, 0x7770, RZ ;  /* 0x000077700d127816 */ /* 0x000fc400000000ff */
[----:B------:R-:W-:Y:S01]  /*be1c0*/  LEA.HI.X.SX32 R22, R22, UR47, 0x1, P3 ;  /* 0x0000002f16167c11 */ /* 0x000fe200098f0eff */
[----:B------:R-:W0:Y:S02]  /*be1d0*/  LDCU.64 UR46, c[0x0][0x390] ;  /* 0x00007200ff2e77ac */ /* 0x000e240008000a00 */
[----:B------:R1:W-:Y:S01]  /*be1e0*/  @P2 STG.E.U8 desc[UR28][R20.64], R18 ;  /* 0x0000001214002986 */ /* 0x0003e2000c10111c */
[----:B------:R-:W-:Y:S02]  /*be1f0*/  ISETP.LT.AND P4, PT, R25, UR40, !P1 ;  /* 0x0000002819007c0c */ /* 0x000fe4000cf81270 */
[----:B------:R-:W-:Y:S01]  /*be200*/  IADD3 R26, P5, PT, R5, R2, RZ ;  /* 0x00000002051a7210 */ /* 0x000fe20007fbe0ff */
[----:B------:R0:W-:Y:S01]  /*be210*/  STL.64 [R1+0x4dd0], R6 ;  /* 0x004dd00601007387 */ /* 0x0001e20000100a00 */
[----:B------:R-:W2:Y:S01]  /*be220*/  LDCU UR40, c[0x0][0x3b8] ;  /* 0x00007700ff2877ac */ /* 0x000ea20008000800 */
[----:B-1----:R-:W-:Y:S01]  /*be230*/  IADD3 R18, P2, PT, R19, UR48, RZ ;  /* 0x0000003013127c10 */ /* 0x002fe2000ff5e0ff */
[----:B0-----:R-:W-:-:S03]  /*be240*/  IMAD R7, R27, 0x40, R19 ;  /* 0x000000401b077824 */ /* 0x001fc600078e0213 */
[----:B------:R-:W-:Y:S02]  /*be250*/  LEA.HI.X.SX32 R21, R19, UR49, 0x1, P2 ;  /* 0x0000003113157c11 */ /* 0x000fe400090f0eff */
[----:B----4-:R-:W-:Y:S01]  /*be260*/  ISETP.LT.AND P2, PT, R12, UR44, !P1 ;  /* 0x0000002c0c007c0c */ /* 0x010fe2000cf41270 */
[----:B------:R-:W-:Y:S01]  /*be270*/  IMAD.X R27, R17, 0x1, R22, P5 ;  /* 0x00000001111b7824 */ /* 0x000fe200028e0616 */
[----:B------:R-:W-:Y:S01]  /*be280*/  PRMT R19, R13, 0x7771, RZ ;  /* 0x000077710d137816 */ /* 0x000fe200000000ff */
[----:B------:R-:W4:Y:S04]  /*be290*/  LDL R6, [R1+0x1840] ;  /* 0x0018400001067983 */ /* 0x000f280000100800 */
[----:B------:R0:W-:Y:S01]  /*be2a0*/  STL [R1+0x4db0], R18 ;  /* 0x004db01201007387 */ /* 0x0001e20000100800 */
[----:B------:R-:W1:Y:S01]  /*be2b0*/  LDCU.64 UR48, c[0x0][0x398] ;  /* 0x00007300ff3077ac */ /* 0x000e620008000a00 */
[----:B------:R-:W0:Y:S02]  /*be2c0*/  LDCU UR44, c[0x0][0x3b8] ;  /* 0x00007700ff2c77ac */ /* 0x000e240008000800 */
[----:B------:R0:W-:Y:S01]  /*be2d0*/  @P4 STG.E.U8 desc[UR28][R26.64], R19 ;  /* 0x000000131a004986 */ /* 0x0001e2000c10111c */
[----:B------:R-:W-:Y:S01]  /*be2e0*/  ISETP.LT.AND P4, PT, R25, UR32, !P0 ;  /* 0x0000002019007c0c */ /* 0x000fe2000c781270 */
[----:B------:R-:W0:Y:S01]  /*be2f0*/  LDCU UR32, c[0x0][0x3b8] ;  /* 0x00007700ff2077ac */ /* 0x000e220008000800 */
[----:B--2---:R-:W-:-:S02]  /*be300*/  ISETP.LT.AND P3, PT, R23, UR42, !P1 ;  /* 0x0000002a17007c0c */ /* 0x004fc4000cf61270 */
[----:B------:R-:W-:Y:S01]  /*be310*/  IADD3 R28, P1, PT, R5, R18, RZ ;  /* 0x00000012051c7210 */ /* 0x000fe20007f3e0ff */
[----:B------:R-:W2:Y:S01]  /*be320*/  LDCU UR42, c[0x0][0x3b8] ;  /* 0x00007700ff2a77ac */ /* 0x000ea20008000800 */
[----:B0-----:R-:W2:Y:S03]  /*be330*/  LDL.LU R18, [R1+0x80] ;  /* 0x0000800001127983 */ /* 0x001ea60000300800 */
[----:B------:R-:W-:Y:S01]  /*be340*/  IMAD.X R29, R17, 0x1, R21, P1 ;  /* 0x00000001111d7824 */ /* 0x000fe200008e0615 */
[C---:B------:R-:W-:Y:S01]  /*be350*/  IADD3 R20, P1, PT, R7.reuse, UR46, RZ ;  /* 0x0000002e07147c10 */ /* 0x040fe2000ff3e0ff */
[----:B------:R-:W-:Y:S01]  /*be360*/  STL [R1+0x4db4], R21 ;  /* 0x004db41501007387 */ /* 0x000fe20000100800 */
[----:B------:R-:W0:Y:S02]  /*be370*/  LDCU UR46, c[0x0][0x3b8] ;  /* 0x00007700ff2e77ac */ /* 0x000e240008000800 */
[----:B------:R-:W-:-:S02]  /*be380*/  LEA.HI.X.SX32 R19, R7, UR47, 0x1, P1 ;  /* 0x0000002f07137c11 */ /* 0x000fc400088f0eff */
[----:B------:R-:W-:Y:S01]  /*be390*/  IADD3 R26, P5, PT, R5, R20, RZ ;  /* 0x00000014051a7210 */ /* 0x000fe20007fbe0ff */
[----:B------:R1:W-:Y:S01]  /*be3a0*/  STL [R1+0x4db8], R25 ;  /* 0x004db81901007387 */ /* 0x0003e20000100800 */
[----:B------:R-:W0:Y:S03]  /*be3b0*/  LDCU UR47, c[0x0][0x3b8] ;  /* 0x00007700ff2f77ac */ /* 0x000e260008000800 */
[----:B------:R-:W-:Y:S02]  /*be3c0*/  IMAD.X R27, R17, 0x1, R19, P5 ;  /* 0x00000001111b7824 */ /* 0x000fe400028e0613 */
[----:B-1----:R-:W-:Y:S01]  /*be3d0*/  VIADD R25, R5, UR61 ;  /* 0x0000003d05197c36 */ /* 0x002fe20008000000 */
[C---:B------:R-:W-:Y:S01]  /*be3e0*/  PRMT R21, R13.reuse, 0x7772, RZ ;  /* 0x000077720d157816 */ /* 0x040fe200000000ff */
[----:B------:R-:W3:Y:S04]  /*be3f0*/  LDL.LU R5, [R1+0x4ddc] ;  /* 0x004ddc0001057983 */ /* 0x000ee80000300800 */
[----:B------:R-:W3:Y:S01]  /*be400*/  LDL.LU R17, [R1+0x4dd8] ;  /* 0x004dd80001117983 */ /* 0x000ee20000300800 */
[----:B------:R-:W-:Y:S01]  /*be410*/  ISETP.LT.AND P1, PT, R14, UR48, !P0 ;  /* 0x000000300e007c0c */ /* 0x000fe2000c721270 */
[----:B------:R-:W1:Y:S02]  /*be420*/  LDCU UR61, c[0x0][0x3b8] ;  /* 0x00007700ff3d77ac */ /* 0x000e640008000800 */
[----:B------:R0:W-:Y:S04]  /*be430*/  @P3 STG.E.U8 desc[UR28][R28.64], R21 ;  /* 0x000000151c003986 */ /* 0x0001e8000c10111c */
[----:B------:R-:W-:Y:S01]  /*be440*/  STL [R1+0x28], R25 ;  /* 0x0000281901007387 */ /* 0x000fe20000100800 */
[----:B------:R-:W1:Y:S01]  /*be450*/  LDCU UR48, c[0x0][0x3b8] ;  /* 0x00007700ff3077ac */ /* 0x000e620008000800 */
[----:B0-----:R-:W-:-:S02]  /*be460*/  PRMT R28, R13, 0x7773, RZ ;  /* 0x000077730d1c7816 */ /* 0x001fc400000000ff */
[----:B----4-:R-:W-:Y:S02]  /*be470*/  ISETP.LT.AND P3, PT, R6, UR30, !P0 ;  /* 0x0000001e06007c0c */ /* 0x010fe4000c761270 */
[----:B------:R-:W-:Y:S02]  /*be480*/  SHF.R.S32.HI R21, RZ, 0x1f, R25 ;  /* 0x0000001fff157819 */ /* 0x000fe40000011419 */
[----:B------:R-:W-:Y:S01]  /*be490*/  IADD3 R6, P5, PT, R25, R16, RZ ;  /* 0x0000001019067210 */ /* 0x000fe20007fbe0ff */
[----:B------:R-:W0:Y:S01]  /*be4a0*/  LDCU.64 UR30, c[0x0][0x398] ;  /* 0x00007300ff1e77ac */ /* 0x000e220008000a00 */
[----:B------:R2:W-:Y:S01]  /*be4b0*/  @P2 STG.E.U8 desc[UR28][R26.64], R28 ;  /* 0x0000001c1a002986 */ /* 0x0005e2000c10111c */
[----:B------:R-:W-:-:S03]  /*be4c0*/  ISETP.LT.AND P2, PT, R15, UR52, !P0 ;  /* 0x000000340f007c0c */ /* 0x000fc6000c741270 */
[----:B------:R-:W-:Y:S01]  /*be4d0*/  STL [R1+0x34], R21 ;  /* 0x0000341501007387 */ /* 0x000fe20000100800 */
[----:B------:R-:W4:Y:S01]  /*be4e0*/  LDCU UR52, c[0x0][0x3b8] ;  /* 0x00007700ff3477ac */ /* 0x000f220008000800 */
[C---:B--2---:R-:W-:Y:S01]  /*be4f0*/  PRMT R26, R18.reuse, 0x7770, RZ ;  /* 0x00007770121a7816 */ /* 0x044fe200000000ff */
[----:B---3--:R-:W-:Y:S01]  /*be500*/  IMAD.X R7, R21, 0x1, R5, P5 ;  /* 0x0000000115077824 */ /* 0x008fe200028e0605 */
[----:B------:R-:W-:Y:S01]  /*be510*/  IADD3 R28, P6, PT, R25, R17, RZ ;  /* 0x00000011191c7210 */ /* 0x000fe20007fde0ff */
[----:B------:R2:W-:Y:S04]  /*be520*/  STL.64 [R1+0x4dc0], R16 ;  /* 0x004dc01001007387 */ /* 0x0005e80000100a00 */
[----:B------:R3:W-:Y:S01]  /*be530*/  @P1 STG.E.U8 desc[UR28][R6.64], R26 ;  /* 0x0000001a06001986 */ /* 0x0007e2000c10111c */
[----:B------:R-:W-:Y:S01]  /*be540*/  IMAD.X R29, R21, 0x1, R3, P6 ;  /* 0x00000001151d7824 */ /* 0x000fe200030e0603 */
[----:B--2---:R-:W-:-:S02]  /*be550*/  PRMT R16, R18, 0x7771, RZ ;  /* 0x0000777112107816 */ /* 0x004fc400000000ff */
[----:B---3--:R-:W2:Y:S04]  /*be560*/  LDL.LU.64 R6, [R1+0x4dd0] ;  /* 0x004dd00001067983 */ /* 0x008ea80000300a00 */
[----:B------:R3:W-:Y:S01]  /*be570*/  @P2 STG.E.U8 desc[UR28][R28.64], R16 ;  /* 0x000000101c002986 */ /* 0x0007e2000c10111c */
[----:B------:R-:W-:-:S03]  /*be580*/  ISETP.LT.AND P2, PT, R23, UR4, !P0 ;  /* 0x0000000417007c0c */ /* 0x000fc6000c741270 */
[----:B------:R-:W4:Y:S01]  /*be590*/  LDL.LU R23, [R1+0x4dc8] ;  /* 0x004dc80001177983 */ /* 0x000f220000300800 */
[----:B0-----:R-:W-:Y:S02]  /*be5a0*/  ISETP.LT.AND P1, PT, R11, UR30, !P0 ;  /* 0x0000001e0b007c0c */ /* 0x001fe4000c721270 */
[----:B------:R-:W-:Y:S02]  /*be5b0*/  IADD3 R26, P6, PT, R25, R24, RZ ;  /* 0x00000018191a7210 */ /* 0x000fe40007fde0ff */
[----:B------:R-:W-:Y:S02]  /*be5c0*/  PRMT R13, R18, 0x7772, RZ ;  /* 0x00007772120d7816 */ /* 0x000fe400000000ff */
[----:B------:R-:W-:Y:S01]  /*be5d0*/  ISETP.LT.AND P5, PT, R8, UR50, !P0 ;  /* 0x0000003208007c0c */ /* 0x000fe2000c7a1270 */
[----:B------:R-:W0:Y:S01]  /*be5e0*/  LDCU UR30, c[0x0][0x3b8] ;  /* 0x00007700ff1e77ac */ /* 0x000e220008000800 */
[----:B------:R-:W0:Y:S01]  /*be5f0*/  LDCU UR4, c[0x0][0x3b8] ;  /* 0x00007700ff0477ac */ /* 0x000e220008000800 */
[----:B------:R-:W-:Y:S01]  /*be600*/  IMAD.X R27, R21, 0x1, R0, P6 ;  /* 0x00000001151b7824 */ /* 0x000fe200030e0600 */
[----:B------:R-:W0:Y:S04]  /*be610*/  LDCU UR50, c[0x0][0x39c] ;  /* 0x00007380ff3277ac */ /* 0x000e280008000800 */
[----:B------:R1:W-:Y:S01]  /*be620*/  @P1 STG.E.U8 desc[UR28][R26.64], R13 ;  /* 0x0000000d1a001986 */ /* 0x0003e2000c10111c */
[----:B---3--:R-:W-:Y:S01]  /*be630*/  PRMT R29, R18, 0x7773, RZ ;  /* 0x00007773121d7816 */ /* 0x008fe200000000ff */
[----:B-1----:R-:W-:-:S02]  /*be640*/  VIADD R13, R25, UR44 ;  /* 0x0000002c190d7c36 */ /* 0x002fc40008000000 */
[----:B------:R-:W-:Y:S01]  /*be650*/  VIADD R28, R10, 0x2 ;  /* 0x000000020a1c7836 */ /* 0x000fe20000000000 */
[C---:B------:R-:W-:Y:S02]  /*be660*/  IADD3 R16, P6, PT, R25.reuse, R4, RZ ;  /* 0x0000000419107210 */ /* 0x040fe40007fde0ff */
[----:B------:R-:W-:Y:S01]  /*be670*/  ISETP.LT.AND P0, PT, R12, UR5, !P0 ;  /* 0x000000050c007c0c */ /* 0x000fe2000c701270 */
[----:B------:R-:W1:Y:S01]  /*be680*/  LDCU UR44, c[0x0][0x3b8] ;  /* 0x00007700ff2c77ac */ /* 0x000e620008000800 */
[----:B------:R-:W-:Y:S04]  /*be690*/  STL [R1+0x2c], R13 ;  /* 0x00002c0d01007387 */ /* 0x000fe80000100800 */
[----:B------:R-:W3:Y:S01]  /*be6a0*/  LDL R18, [R1+0x1b0] ;  /* 0x0001b00001127983 */ /* 0x000ee20000100800 */
[----:B------:R-:W0:Y:S01]  /*be6b0*/  LDCU UR5, c[0x0][0x3b8] ;  /* 0x00007700ff0577ac */ /* 0x000e220008000800 */
[----:B--2---:R-:W-:-:S05]  /*be6c0*/  IADD3 R26, P1, PT, R25, R6, RZ ;  /* 0x00000006191a7210 */ /* 0x004fca0007f3e0ff */
[C---:B----4-:R-:W-:Y:S01]  /*be6d0*/  IMAD.X R27, R21.reuse, 0x1, R23, P1 ;  /* 0x00000001151b7824 */ /* 0x050fe200008e0617 */
[----:B------:R-:W-:Y:S01]  /*be6e0*/  ISETP.GE.AND P1, PT, R28, UR6, PT ;  /* 0x000000061c007c0c */ /* 0x000fe2000bf26270 */
[----:B------:R-:W-:Y:S01]  /*be6f0*/  IMAD.X R17, R21, 0x1, R7, P6 ;  /* 0x0000000115117824 */ /* 0x000fe200030e0607 */
[----:B------:R-:W2:Y:S02]  /*be700*/  LDCU UR6, c[0x0][0x3b8] ;  /* 0x00007700ff0677ac */ /* 0x000ea40008000800 */
[----:B------:R4:W-:Y:S02]  /*be710*/  @P5 STG.E.U8 desc[UR28][R26.64], R29 ;  /* 0x0000001d1a005986 */ /* 0x0009e4000c10111c */
[----:B----4-:R-:W-:Y:S01]  /*be720*/  VIADD R29, R13, UR46 ;  /* 0x0000002e0d1d7c36 */ /* 0x010fe20008000000 */
[----:B---3--:R-:W-:-:S03]  /*be730*/  PRMT R26, R18, 0x7770, RZ ;  /* 0x00007770121a7816 */ /* 0x008fc600000000ff */
[----:B------:R-:W-:Y:S01]  /*be740*/  VIADD R28, R29, UR47 ;  /* 0x0000002f1d1c7c36 */ /* 0x000fe20008000000 */
[----:B------:R-:W-:Y:S02]  /*be750*/  PRMT R18, R18, 0x7771, RZ ;  /* 0x0000777112127816 */ /* 0x000fe400000000ff */
[----:B------:R-:W-:Y:S02]  /*be760*/  ISETP.LT.AND P5, PT, R14, UR7, !P1 ;  /* 0x000000070e007c0c */ /* 0x000fe4000cfa1270 */
[----:B------:R-:W-:Y:S01]  /*be770*/  ISETP.LT.AND P6, PT, R15, UR8, !P1 ;  /* 0x000000080f007c0c */ /* 0x000fe2000cfc1270 */
[----:B------:R-:W-:Y:S01]  /*be780*/  VIADD R13, R28, UR48 ;  /* 0x000000301c0d7c36 */ /* 0x000fe20008000000 */
[----:B------:R-:W-:Y:S04]  /*be790*/  STL [R1+0x4d40], R28 ;  /* 0x004d401c01007387 */ /* 0x000fe80000100800 */
[----:B------:R-:W-:Y:S04]  /*be7a0*/  @P3 STG.E.U8 desc[UR28][R16.64], R26 ;  /* 0x0000001a10003986 */ /* 0x000fe8000c10111c */
[----:B------:R3:W-:Y:S01]  /*be7b0*/  STL [R1+0x18], R13 ;  /* 0x0000180d01007387 */ /* 0x0007e20000100800 */
[----:B------:R-:W4:Y:S01]  /*be7c0*/  LDCU UR8, c[0x0][0x39c] ;  /* 0x00007380ff0877ac */ /* 0x000f220008000800 */
[----:B------:R-:W0:Y:S01]  /*be7d0*/  LDCU UR46, c[0x0][0x39c] ;  /* 0x00007380ff2e77ac */ /* 0x000e220008000800 */
[----:B------:R-:W0:Y:S01]  /*be7e0*/  LDCU UR7, c[0x0][0x3b8] ;  /* 0x00007700ff0777ac */ /* 0x000e220008000800 */
[----:B------:R-:W0:Y:S01]  /*be7f0*/  LDCU UR47, c[0x0][0x39c] ;  /* 0x00007380ff2f77ac */ /* 0x000e220008000800 */
[----:B------:R-:W0:Y:S01]  /*be800*/  LDCU UR48, c[0x0][0x39c] ;  /* 0x00007380ff3077ac */ /* 0x000e220008000800 */
[----:B---3--:R-:W-:Y:S01]  /*be810*/  VIADD R13, R13, UR61 ;  /* 0x0000003d0d0d7c36 */ /* 0x008fe20008000000 */
[----:B------:R-:W3:Y:S04]  /*be820*/  LDCU UR61, c[0x0][0x3b8] ;  /* 0x00007700ff3d77ac */ /* 0x000ee80008000800 */
[----:B------:R0:W-:Y:S02]  /*be830*/  STL [R1+0x10], R13 ;  /* 0x0000100d01007387 */ /* 0x0001e40000100800 */
[----:B0-----:R-:W-:Y:S01]  /*be840*/  VIADD R13, R13, UR52 ;  /* 0x000000340d0d7c36 */ /* 0x001fe20008000000 */
[----:B------:R-:W-:Y:S01]  /*be850*/  IADD3 R26, P3, PT, R25, R2, RZ ;  /* 0x00000002191a7210 */ /* 0x000fe20007f7e0ff */
[----:B------:R-:W0:Y:S03]  /*be860*/  LDCU UR52, c[0x0][0x39c] ;  /* 0x00007380ff3477ac */ /* 0x000e260008000800 */
[----:B------:R3:W-:Y:S02]  /*be870*/  STL [R1+0x260], R13 ;  /* 0x0002600d01007387 */ /* 0x0007e40000100800 */
[----:B---3--:R-:W-:-:S02]  /*be880*/  VIADD R13, R13, UR61 ;  /* 0x0000003d0d0d7c36 */ /* 0x008fc40008000000 */
[----:B------:R-:W-:Y:S01]  /*be890*/  IMAD.X R27, R21, 0x1, R22, P3 ;  /* 0x00000001151b7824 */ /* 0x000fe200018e0616 */
[----:B------:R-:W3:Y:S01]  /*be8a0*/  LDCU UR61, c[0x0][0x39c] ;  /* 0x00007380ff3d77ac */ /* 0x000ee20008000800 */
[----:B------:R-:W-:Y:S01]  /*be8b0*/  VIADD R28, R13, UR77 ;  /* 0x0000004d0d1c7c36 */ /* 0x000fe20008000000 */
[----:B------:R0:W-:Y:S04]  /*be8c0*/  STL [R1+0x25c], R13 ;  /* 0x00025c0d01007387 */ /* 0x0001e80000100800 */
[----:B------:R-:W-:Y:S01]  /*be8d0*/  @P4 STG.E.U8 desc[UR28][R26.64], R18 ;  /* 0x000000121a004986 */ /* 0x000fe2000c10111c */
[----:B------:R-:W1:Y:S01]  /*be8e0*/  LDCU UR77, c[0x0][0x39c] ;  /* 0x00007380ff4d77ac */ /* 0x000e620008000800 */
[----:B0-----:R-:W-:Y:S01]  /*be8f0*/  VIADD R13, R28, UR76 ;  /* 0x0000004c1c0d7c36 */ /* 0x001fe20008000000 */
[----:B------:R-:W0:Y:S04]  /*be900*/  LDCU UR76, c[0x0][0x39c] ;  /* 0x00007380ff4c77ac */ /* 0x000e280008000800 */
[----:B------:R1:W-:Y:S02]  /*be910*/  STL [R1+0x1c0], R13 ;  /* 0x0001c00d01007387 */ /* 0x0003e40000100800 */
[----:B-1----:R-:W-:-:S02]  /*be920*/  VIADD R13, R13, UR75 ;  /* 0x0000004b0d0d7c36 */ /* 0x002fc40008000000 */
[----:B------:R-:W-:Y:S01]  /*be930*/  VIADD R27, R10, 0x3 ;  /* 0x000000030a1b7836 */ /* 0x000fe20000000000 */
[----:B------:R-:W1:Y:S02]  /*be940*/  LDCU UR75, c[0x0][0x39c] ;  /* 0x00007380ff4b77ac */ /* 0x000e640008000800 */
[----:B------:R0:W-:Y:S02]  /*be950*/  STL [R1+0x180], R13 ;  /* 0x0001800d01007387 */ /* 0x0001e40000100800 */
[----:B0-----:R-:W-:Y:S01]  /*be960*/  VIADD R13, R13, UR74 ;  /* 0x0000004a0d0d7c36 */ /* 0x001fe20008000000 */
[----:B----4-:R-:W-:Y:S01]  /*be970*/  ISETP.GE.AND P3, PT, R27, UR8, PT ;  /* 0x000000081b007c0c */ /* 0x010fe2000bf66270 */
[----:B------:R-:W0:Y:S01]  /*be980*/  LDCU UR74, c[0x0][0x39c] ;  /* 0x00007380ff4a77ac */ /* 0x000e220008000800 */
[----:B------:R-:W4:Y:S02]  /*be990*/  LDCU UR8, c[0x0][0x39c] ;  /* 0x00007380ff0877ac */ /* 0x000f240008000800 */
[----:B------:R1:W-:Y:S04]  /*be9a0*/  STL [R1+0x14], R13 ;  /* 0x0000140d01007387 */ /* 0x0003e80000100800 */
[----:B------:R-:W2:Y:S01]  /*be9b0*/  LDL.LU.64 R16, [R1+0x4dc0] ;  /* 0x004dc00001107983 */ /* 0x000ea20000300a00 */
[----:B-1----:R-:W-:Y:S01]  /*be9c0*/  VIADD R13, R13, UR73 ;  /* 0x000000490d0d7c36 */ /* 0x002fe20008000000 */
[----:B------:R-:W1:Y:S04]  /*be9d0*/  LDCU UR73, c[0x0][0x39c] ;  /* 0x00007380ff4977ac */ /* 0x000e680008000800 */
[----:B------:R0:W-:Y:S04]  /*be9e0*/  STL [R1+0xc], R13 ;  /* 0x00000c0d01007387 */ /* 0x0001e80000100800 */
[----:B------:R-:W2:Y:S01]  /*be9f0*/  LDL.LU R25, [R1+0x4db8] ;  /* 0x004db80001197983 */ /* 0x000ea20000300800 */
[----:B0-----:R-:W-:Y:S01]  /*bea00*/  VIADD R13, R13, UR72 ;  /* 0x000000480d0d7c36 */ /* 0x001fe20008000000 */
[----:B------:R-:W0:Y:S04]  /*bea10*/  LDCU UR72, c[0x0][0x39c] ;  /* 0x00007380ff4877ac */ /* 0x000e280008000800 */
[----:B------:R1:W-:Y:S04]  /*bea20*/  STL [R1+0x8], R13 ;  /* 0x0000080d01007387 */ /* 0x0003e80000100800 */
[----:B------:R-:W2:Y:S01]  /*bea30*/  LDL.LU R21, [R1+0x4db4] ;  /* 0x004db40001157983 */ /* 0x000ea20000300800 */
[----:B-1----:R-:W-:Y:S01]  /*bea40*/  VIADD R13, R13, UR71 ;  /* 0x000000470d0d7c36 */ /* 0x002fe20008000000 */
[----:B------:R-:W1:Y:S04]  /*bea50*/  LDCU UR71, c[0x0][0x39c] ;  /* 0x00007380ff4777ac */ /* 0x000e680008000800 */
[----:B------:R0:W-:Y:S04]  /*bea60*/  STL [R1+0x4], R13 ;  /* 0x0000040d01007387 */ /* 0x0001e80000100800 */
[----:B------:R-:W3:Y:S01]  /*bea70*/  LDL.LU R18, [R1+0x4db0] ;  /* 0x004db00001127983 */ /* 0x000ee20000300800 */
[----:B0-----:R-:W-:Y:S01]  /*bea80*/  VIADD R13, R13, UR70 ;  /* 0x000000460d0d7c36 */ /* 0x001fe20008000000 */
[----:B------:R-:W0:Y:S04]  /*bea90*/  LDCU UR70, c[0x0][0x39c] ;  /* 0x00007380ff4677ac */ /* 0x000e280008000800 */
[----:B------:R-:W-:Y:S04]  /*beaa0*/  STL [R1], R13 ;  /* 0x0000000d01007387 */ /* 0x000fe80000100800 */
[----:B------:R-:W-:Y:S04]  /*beab0*/  STL.64 [R1+0x4da8], R6 ;  /* 0x004da80601007387 */ /* 0x000fe80000100a00 */
[----:B------:R0:W-:Y:S04]  /*beac0*/  STL.64 [R1+0x4da0], R22 ;  /* 0x004da01601007387 */ /* 0x0001e80000100a00 */
[----:B0-----:R-:W3:Y:S04]  /*bead0*/  LDL.LU R23, [R1+0x28] ;  /* 0x0000280001177983 */ /* 0x001ee80000300800 */
[----:B------:R0:W-:Y:S04]  /*beae0*/  STL [R1+0x4d80], R29 ;  /* 0x004d801d01007387 */ /* 0x0001e80000100800 */
[----:B0-----:R-:W4:Y:S04]  /*beaf0*/  LDL.LU R29, [R1+0x1b0] ;  /* 0x0001b000011d7983 */ /* 0x001f280000300800 */
[----:B------:R0:W-:Y:S04]  /*beb00*/  STL.64 [R1+0x4d78], R14 ;  /* 0x004d780e01007387 */ /* 0x0001e80000100a00 */
[----:B0-----:R-:W4:Y:S01]  /*beb10*/  LDL.LU R14, [R1+0x34] ;  /* 0x00003400010e7983 */ /* 0x001f220000300800 */
[----:B------:R-:W-:Y:S01]  /*beb20*/  VIADD R26, R13, UR69 ;  /* 0x000000450d1a7c36 */ /* 0x000fe20008000000 */
[----:B------:R-:W0:Y:S03]  /*beb30*/  LDCU UR69, c[0x0][0x39c] ;  /* 0x00007380ff4577ac */ /* 0x000e260008000800 */
[----:B------:R-:W-:Y:S01]  /*beb40*/  VIADD R27, R26, UR68 ;  /* 0x000000441a1b7c36 */ /* 0x000fe20008000000 */
[----:B------:R1:W-:Y:S01]  /*beb50*/  STL [R1+0x4a34], R26 ;  /* 0x004a341a01007387 */ /* 0x0003e20000100800 */
[----:B------:R-:W0:Y:S02]  /*beb60*/  LDCU UR68, c[0x0][0x39c] ;  /* 0x00007380ff4477ac */ /* 0x000e240008000800 */
[----:B------:R-:W-:Y:S01]  /*beb70*/  VIADD R13, R27, UR67 ;  /* 0x000000431b0d7c36 */ /* 0x000fe20008000000 */
[----:B------:R-:W0:Y:S01]  /*beb80*/  LDCU UR67, c[0x0][0x39c] ;  /* 0x00007380ff4377ac */ /* 0x000e220008000800 */
[----:B-1----:R-:W4:Y:S04]  /*beb90*/  LDL.LU R26, [R1+0x2c] ;  /* 0x00002c00011a7983 */ /* 0x002f280000300800 */
[----:B------:R-:W-:Y:S04]  /*beba0*/  STL [R1+0x49f8], R27 ;  /* 0x0049f81b01007387 */ /* 0x000fe80000100800 */
[----:B------:R-:W-:Y:S04]  /*bebb0*/  STL [R1+0x1c], R13 ;  /* 0x00001c0d01007387 */ /* 0x000fe80000100800 */
[----:B--2---:R-:W-:Y:S01]  /*bebc0*/  STL.64 [R1+0x4d88], R20 ;  /* 0x004d881401007387 */ /* 0x004fe20000100a00 */
[----:B---3--:R-:W-:-:S02]  /*bebd0*/  IADD3 R6, P4, PT, R23, R18, RZ ;  /* 0x0000001217067210 */ /* 0x008fc40007f9e0ff */
[----:B----4-:R-:W-:-:S03]  /*bebe0*/  PRMT R15, R29, 0x7772, RZ ;  /* 0x000077721d0f7816 */ /* 0x010fc600000000ff */
[----:B------:R-:W-:-:S05]  /*bebf0*/  IMAD.X R7, R14, 0x1, R21, P4 ;  /* 0x000000010e077824 */ /* 0x000fca00020e0615 */
[----:B------:R1:W-:Y:S04]  /*bec00*/  @P2 STG.E.U8 desc[UR28][R6.64], R15 ;  /* 0x0000000f06002986 */ /* 0x0003e8000c10111c */
[----:B-1----:R-:W2:Y:S04]  /*bec10*/  LDL.LU.64 R6, [R1+0x4da8] ;  /* 0x004da80001067983 */ /* 0x002ea80000300a00 */
[----:B------:R1:W-:Y:S04]  /*bec20*/  STL.64 [R1+0x4d90], R18 ;  /* 0x004d901201007387 */ /* 0x0003e80000100a00 */
[----:B-1----:R-:W3:Y:S01]  /*bec30*/  LDL R18, [R1+0x1c4] ;  /* 0x0001c40001127983 */ /* 0x002ee20000100800 */
[----:B------:R-:W-:Y:S01]  /*bec40*/  IADD3 R22, P4, PT, R23, R20, RZ ;  /* 0x0000001417167210 */ /* 0x000fe20007f9e0ff */
[----:B------:R-:W-:-:S02]  /*bec50*/  VIADD R13, R13, UR66 ;  /* 0x000000420d0d7c36 */ /* 0x000fc40008000000 */
[----:B------:R-:W-:Y:S01]  /*bec60*/  VIADD R15, R10, 0x4 ;  /* 0x000000040a0f7836 */ /* 0x000fe20000000000 */
[----:B------:R-:W1:Y:S01]  /*bec70*/  LDCU UR66, c[0x0][0x39c] ;  /* 0x00007380ff4277ac */ /* 0x000e620008000800 */
[----:B------:R-:W-:Y:S01]  /*bec80*/  IMAD.X R23, R14, 0x1, R19, P4 ;  /* 0x000000010e177824 */ /* 0x000fe200020e0613 */
[----:B------:R-:W-:Y:S01]  /*bec90*/  PRMT R14, R29, 0x7773, RZ ;  /* 0x000077731d0e7816 */ /* 0x000fe200000000ff */
[----:B------:R4:W-:Y:S01]  /*beca0*/  STL [R1+0x20], R13 ;  /* 0x0000200d01007387 */ /* 0x0009e20000100800 */
[----:B------:R-:W-:-:S03]  /*becb0*/  SHF.R.S32.HI R29, RZ, 0x1f, R26 ;  /* 0x0000001fff1d7819 */ /* 0x000fc6000001141a */
[----:B------:R0:W-:Y:S01]  /*becc0*/  @P0 STG.E.U8 desc[UR28][R22.64], R14 ;  /* 0x0000000e16000986 */ /* 0x0001e2000c10111c */
[----:B----4-:R-:W-:Y:S01]  /*becd0*/  VIADD R13, R13, UR65 ;  /* 0x000000410d0d7c36 */ /* 0x010fe20008000000 */
[----:B------:R-:W-:Y:S01]  /*bece0*/  ISETP.GE.AND P2, PT, R15, UR46, PT ;  /* 0x0000002e0f007c0c */ /* 0x000fe2000bf46270 */
[----:B------:R-:W4:Y:S01]  /*becf0*/  LDCU UR46, c[0x0][0x398] ;  /* 0x00007300ff2e77ac */ /* 0x000f220008000800 */
[----:B------:R-:W1:Y:S02]  /*bed00*/  LDCU UR65, c[0x0][0x398] ;  /* 0x00007300ff4177ac */ /* 0x000e640008000800 */
[----:B------:R4:W-:Y:S01]  /*bed10*/  STL [R1+0x24], R13 ;  /* 0x0000240d01007387 */ /* 0x0009e20000100800 */
[----:B0-----:R-:W-:-:S03]  /*bed20*/  IADD3 R22, P0, PT, R26, R16, RZ ;  /* 0x000000101a167210 */ /* 0x001fc60007f1e0ff */
[----:B------:R-:W2:Y:S04]  /*bed30*/  LDL R27, [R1+0x1840] ;  /* 0x00184000011b7983 */ /* 0x000ea80000100800 */
[----:B------:R3:W-:Y:S01]  /*bed40*/  STL.64 [R1+0x4d98], R16 ;  /* 0x004d981001007387 */ /* 0x0007e20000100a00 */
[----:B------:R-:W-:Y:S02]  /*bed50*/  IMAD.X R23, R29, 0x1, R5, P0 ;  /* 0x000000011d177824 */ /* 0x000fe400000e0605 */
[----:B----4-:R-:W-:Y:S01]  /*bed60*/  VIADD R13, R13, UR64 ;  /* 0x000000400d0d7c36 */ /* 0x010fe20008000000 */
[----:B------:R-:W-:Y:S01]  /*bed70*/  IADD3 R20, P4, PT, R26, R17, RZ ;  /* 0x000000111a147210 */ /* 0x000fe20007f9e0ff */
[----:B------:R-:W0:Y:S02]  /*bed80*/  LDCU UR64, c[0x0][0x39c] ;  /* 0x00007380ff4077ac */ /* 0x000e240008000800 */
[----:B------:R-:W-:Y:S01]  /*bed90*/  VIADD R14, R13, UR63 ;  /* 0x0000003f0d0e7c36 */ /* 0x000fe20008000000 */
[----:B------:R-:W4:Y:S04]  /*beda0*/  LDCU UR63, c[0x0][0x398] ;  /* 0x00007300ff3f77ac */ /* 0x000f280008000800 */
[----:B------:R-:W-:Y:S01]  /*bedb0*/  STL [R1+0x30], R14 ;  /* 0x0000300e01007387 */ /* 0x000fe20000100800 */
[----:B---3--:R-:W-:-:S05]  /*bedc0*/  PRMT R16, R18, 0x7770, RZ ;  /* 0x0000777012107816 */ /* 0x008fca00000000ff */
[----:B------:R3:W-:Y:S04]  /*bedd0*/  @P5 STG.E.U8 desc[UR28][R22.64], R16 ;  /* 0x0000001016005986 */ /* 0x0007e8000c10111c */
[----:B---3--:R-:W3:Y:S01]  /*bede0*/  LDL.LU.64 R22, [R1+0x4da0] ;  /* 0x004da00001167983 */ /* 0x008ee20000300a00 */
[----:B------:R-:W-:Y:S01]  /*bedf0*/  IMAD.X R21, R29, 0x1, R3, P4 ;  /* 0x000000011d157824 */ /* 0x000fe200020e0603 */
[----:B------:R-:W-:Y:S01]  /*bee00*/  ISETP.LT.AND P4, PT, R11, UR46, !P1 ;  /* 0x0000002e0b007c0c */ /* 0x000fe2000cf81270 */
[----:B------:R-:W0:Y:S01]  /*bee10*/  LDCU UR46, c[0x0][0x398] ;  /* 0x00007300ff2e77ac */ /* 0x000e220008000800 */
[----:B------:R-:W-:Y:S02]  /*bee20*/  PRMT R15, R18, 0x7771, RZ ;  /* 0x00007771120f7816 */ /* 0x000fe400000000ff */
[----:B------:R-:W-:-:S02]  /*bee30*/  IADD3 R16, P0, PT, R26, R24, RZ ;  /* 0x000000181a107210 */ /* 0x000fc40007f1e0ff */
[----:B-1----:R-:W-:Y:S01]  /*bee40*/  ISETP.LT.AND P5, PT, R8, UR65, !P1 ;  /* 0x0000004108007c0c */ /* 0x002fe2000cfa1270 */
[----:B------:R-:W-:Y:S01]  /*bee50*/  VIADD R14, R14, UR9 ;  /* 0x000000090e0e7c36 */ /* 0x000fe20008000000 */
[C---:B------:R-:W-:Y:S01]  /*bee60*/  PRMT R19, R18.reuse, 0x7772, RZ ;  /* 0x0000777212137816 */ /* 0x040fe200000000ff */
[----:B------:R2:W-:Y:S01]  /*bee70*/  @P6 STG.E.U8 desc[UR28][R20.64], R15 ;  /* 0x0000000f14006986 */ /* 0x0005e2000c10111c */
[----:B------:R-:W-:Y:S01]  /*bee80*/  IMAD.X R17, R29, 0x1, R0, P0 ;  /* 0x000000011d117824 */ /* 0x000fe200000e0600 */
[----:B------:R-:W-:Y:S01]  /*bee90*/  PRMT R18, R18, 0x7773, RZ ;  /* 0x0000777312127816 */ /* 0x000fe200000000ff */
[----:B------:R-:W1:Y:S01]  /*beea0*/  LDCU UR9, c[0x0][0x39c] ;  /* 0x00007380ff0977ac */ /* 0x000e620008000800 */
[----:B------:R-:W0:Y:S01]  /*beeb0*/  LDCU UR65, c[0x0][0x39c] ;  /* 0x00007380ff4177ac */ /* 0x000e220008000800 */
[----:B--2---:R-:W-:Y:S01]  /*beec0*/  IADD3 R20, P0, PT, R26, R6, RZ ;  /* 0x000000061a147210 */ /* 0x004fe20007f1e0ff */
[----:B------:R-:W2:Y:S04]  /*beed0*/  LDL R15, [R1+0x1838] ;  /* 0x00183800010f7983 */ /* 0x000ea80000100800 */
[----:B------:R0:W-:Y:S04]  /*beee0*/  STL [R1+0x34], R14 ;  /* 0x0000340e01007387 */ /* 0x0001e80000100800 */
[----:B------:R1:W-:Y:S01]  /*beef0*/  @P4 STG.E.U8 desc[UR28][R16.64], R19 ;  /* 0x0000001310004986 */ /* 0x0003e2000c10111c */
[----:B0-----:R-:W-:-:S02]  /*bef00*/  VIADD R14, R14, UR10 ;  /* 0x0000000a0e0e7c36 */ /* 0x001fc40008000000 */
[----:B---3--:R-:W-:-:S03]  /*bef10*/  IMAD.X R21, R29, 0x1, R23, P0 ;  /* 0x000000011d157824 */ /* 0x008fc600000e0617 */
[----:B------:R-:W-:Y:S04]  /*bef20*/  STL [R1+0x38], R14 ;  /* 0x0000380e01007387 */ /* 0x000fe80000100800 */
[----:B-1----:R-:W3:Y:S01]  /*bef30*/  LDL.LU.64 R16, [R1+0x4d98] ;  /* 0x004d980001107983 */ /* 0x002ee20000300a00 */
[----:B----4-:R-:W-:Y:S01]  /*bef40*/  ISETP.LT.AND P4, PT, R27, UR63, !P1 ;  /* 0x0000003f1b007c0c */ /* 0x010fe2000cf81270 */
[----:B------:R-:W2:Y:S02]  /*bef50*/  LDCU UR10, c[0x0][0x398] ;  /* 0x00007300ff0a77ac */ /* 0x000ea40008000800 */
[----:B------:R-:W-:Y:S01]  /*bef60*/  @P5 STG.E.U8 desc[UR28][R20.64], R18 ;  /* 0x0000001214005986 */ /* 0x000fe2000c10111c */
[----:B------:R-:W-:Y:S01]  /*bef70*/  ISETP.LT.AND P5, PT, R25, UR46, !P1 ;  /* 0x0000002e19007c0c */ /* 0x000fe2000cfa1270 */
[----:B------:R-:W-:-:S02]  /*bef80*/  VIADD R25, R14, UR11 ;  /* 0x0000000b0e197c36 */ /* 0x000fc40008000000 */
[----:B------:R0:W-:Y:S01]  /*bef90*/  STL.64 [R1+0x4d70], R6 ;  /* 0x004d700601007387 */ /* 0x0001e20000100a00 */
[----:B------:R-:W1:Y:S01]  /*befa0*/  LDCU UR63, c[0x0][0x398] ;  /* 0x00007300ff3f77ac */ /* 0x000e620008000800 */
[----:B------:R-:W4:Y:S01]  /*befb0*/  LDCU UR11, c[0x0][0x39c] ;  /* 0x00007380ff0b77ac */ /* 0x000f220008000800 */
[----:B------:R-:W1:Y:S01]  /*befc0*/  LDCU UR46, c[0x0][0x39c] ;  /* 0x00007380ff2e77ac */ /* 0x000e620008000800 */
[----:B------:R2:W-:Y:S04]  /*befd0*/  STL [R1+0x3c], R25 ;  /* 0x00003c1901007387 */ /* 0x0005e80000100800 */
[----:B0-----:R-:W3:Y:S01]  /*befe0*/  LDL.LU R6, [R1+0x184] ;  /* 0x0001840001067983 */ /* 0x001ee20000300800 */
[C---:B------:R-:W-:Y:S01]  /*beff0*/  IADD3 R18, P0, PT, R26.reuse, R4, RZ ;  /* 0x000000041a127210 */ /* 0x040fe20007f1e0ff */
[----:B--2---:R-:W-:Y:S01]  /*bf000*/  VIADD R25, R25, UR12 ;  /* 0x0000000c19197c36 */ /* 0x004fe20008000000 */
[----:B------:R-:W0:Y:S03]  /*bf010*/  LDCU UR12, c[0x0][0x398] ;  /* 0x00007300ff0c77ac */ /* 0x000e260008000800 */
[C---:B------:R-:W-:Y:S01]  /*bf020*/  IMAD.X R19, R29.reuse, 0x1, R7, P0 ;  /* 0x000000011d137824 */ /* 0x040fe200000e0607 */
[----:B------:R-:W-:Y:S01]  /*bf030*/  IADD3 R20, P0, PT, R26, R2, RZ ;  /* 0x000000021a147210 */ /* 0x000fe20007f1e0ff */
[----:B------:R-:W-:Y:S04]  /*bf040*/  STL [R1+0x40], R25 ;  /* 0x0000401901007387 */ /* 0x000fe80000100800 */
[----:B------:R-:W-:Y:S01]  /*bf050*/  IMAD.X R21, R29, 0x1, R22, P0 ;  /* 0x000000011d157824 */ /* 0x000fe200000e0616 */
[----:B---3--:R-:W-:-:S02]  /*bf060*/  PRMT R14, R6, 0x7770, RZ ;  /* 0x00007770060e7816 */ /* 0x008fc400000000ff */
[----:B------:R-:W-:-:S03]  /*bf070*/  PRMT R7, R6, 0x7771, RZ ;  /* 0x0000777106077816 */ /* 0x000fc600000000ff */
[----:B------:R2:W-:Y:S04]  /*bf080*/  @P4 STG.E.U8 desc[UR28][R18.64], R14 ;  /* 0x0000000e12004986 */ /* 0x0005e8000c10111c */
[----:B------:R3:W-:Y:S04]  /*bf090*/  @P5 STG.E.U8 desc[UR28][R20.64], R7 ;  /* 0x0000000714005986 */ /* 0x0007e8000c10111c */
[----:B--2---:R-:W2:Y:S04]  /*bf0a0*/  LDL.LU.64 R18, [R1+0x4d90] ;  /* 0x004d900001127983 */ /* 0x004ea80000300a00 */
[----:B---3--:R-:W3:Y:S01]  /*bf0b0*/  LDL.LU.64 R20, [R1+0x4d88] ;  /* 0x004d880001147983 */ /* 0x008ee20000300a00 */
[----:B------:R-:W-:Y:S01]  /*bf0c0*/  ISETP.LT.AND P4, PT, R15, UR10, !P1 ;  /* 0x0000000a0f007c0c */ /* 0x000fe2000cf81270 */
[----:B------:R-:W-:Y:S01]  /*bf0d0*/  VIADD R25, R25, UR13 ;  /* 0x0000000d19197c36 */ /* 0x000fe20008000000 */
[----:B------:R-:W-:Y:S01]  /*bf0e0*/  PRMT R7, R6, 0x7772, RZ ;  /* 0x0000777206077816 */ /* 0x000fe200000000ff */
[----:B------:R-:W0:Y:S01]  /*bf0f0*/  LDCU UR10, c[0x0][0x398] ;  /* 0x00007300ff0a77ac */ /* 0x000e220008000800 */
[----:B--2---:R-:W-:-:S02]  /*bf100*/  IADD3 R14, P0, PT, R26, R18, RZ ;  /* 0x000000121a0e7210 */ /* 0x004fc40007f1e0ff */
[----:B------:R2:W-:Y:S01]  /*bf110*/  STL [R1+0x44], R25 ;  /* 0x0000441901007387 */ /* 0x0005e20000100800 */
[----:B-1----:R-:W-:Y:S02]  /*bf120*/  ISETP.LT.AND P1, PT, R12, UR63, !P1 ;  /* 0x0000003f0c007c0c */ /* 0x002fe4000cf21270 */
[----:B------:R-:W-:Y:S01]  /*bf130*/  PRMT R6, R6, 0x7773, RZ ;  /* 0x0000777306067816 */ /* 0x000fe200000000ff */
[----:B------:R-:W1:Y:S01]  /*bf140*/  LDCU UR63, c[0x0][0x398] ;  /* 0x00007300ff3f77ac */ /* 0x000e620008000800 */
[----:B---3--:R-:W-:Y:S01]  /*bf150*/  IMAD.X R15, R29, 0x1, R21, P0 ;  /* 0x000000011d0f7824 */ /* 0x008fe200000e0615 */
[----:B------:R-:W-:Y:S01]  /*bf160*/  IADD3 R26, P0, PT, R26, R20, RZ ;  /* 0x000000141a1a7210 */ /* 0x000fe20007f1e0ff */
[----:B------:R-:W3:Y:S01]  /*bf170*/  LDCU UR13, c[0x0][0x39c] ;  /* 0x00007380ff0d77ac */ /* 0x000ee20008000800 */
[----:B--2---:R-:W-:-:S03]  /*bf180*/  VIADD R25, R25, UR14 ;  /* 0x0000000e19197c36 */ /* 0x004fc60008000000 */
[----:B------:R-:W-:Y:S01]  /*bf190*/  IMAD.X R27, R29, 0x1, R19, P0 ;  /* 0x000000011d1b7824 */ /* 0x000fe200000e0613 */
[----:B------:R2:W-:Y:S04]  /*bf1a0*/  @P4 STG.E.U8 desc[UR28][R14.64], R7 ;  /* 0x000000070e004986 */ /* 0x0005e8000c10111c */
[----:B------:R-:W3:Y:S04]  /*bf1b0*/  LDL.LU R29, [R1+0x4d80] ;  /* 0x004d8000011d7983 */ /* 0x000ee80000300800 */
[----:B------:R0:W-:Y:S01]  /*bf1c0*/  STL [R1+0x48], R25 ;  /* 0x0000481901007387 */ /* 0x0001e20000100800 */
[----:B------:R-:W1:Y:S03]  /*bf1d0*/  LDCU UR14, c[0x0][0x39c] ;  /* 0x00007380ff0e77ac */ /* 0x000e660008000800 */
[----:B--2---:R-:W2:Y:S01]  /*bf1e0*/  LDL.LU.64 R14, [R1+0x4d78] ;  /* 0x004d7800010e7983 */ /* 0x004ea20000300a00 */
[----:B0-----:R-:W-:-:S03]  /*bf1f0*/  VIADD R25, R25, UR15 ;  /* 0x0000000f19197c36 */ /* 0x001fc60008000000 */
[----:B------:R-:W-:Y:S04]  /*bf200*/  STL.64 [R1+0x4d68], R12 ;  /* 0x004d680c01007387 */ /* 0x000fe80000100a00 */
[----:B------:R-:W-:Y:S04]  /*bf210*/  STL.64 [R1+0x4d60], R18 ;  /* 0x004d601201007387 */ /* 0x000fe80000100a00 */
[----:B------:R0:W-:Y:S04]  /*bf220*/  STL.64 [R1+0x4d58], R20 ;  /* 0x004d581401007387 */ /* 0x0001e80000100a00 */
[----:B------:R-:W-:Y:S04]  /*bf230*/  STL [R1+0x4c], R25 ;  /* 0x00004c1901007387 */ /* 0x000fe80000100800 */
[----:B------:R3:W-:Y:S01]  /*bf240*/  @P1 STG.E.U8 desc[UR28][R26.64], R6 ;  /* 0x000000061a001986 */ /* 0x0007e2000c10111c */
[----:B------:R-:W1:Y:S03]  /*bf250*/  LDCU UR15, c[0x0][0x398] ;  /* 0x00007300ff0f77ac */ /* 0x000e660008000800 */
[----:B0-----:R-:W4:Y:S04]  /*bf260*/  LDL R21, [R1+0x1840] ;  /* 0x0018400001157983 */ /* 0x001f280000100800 */
[----:B------:R-:W-:Y:S01]  /*bf270*/  STL [R1+0x4d50], R16 ;  /* 0x004d501001007387 */ /* 0x000fe20000100800 */
[----:B--2---:R-:W-:-:S03]  /*bf280*/  ISETP.LT.AND P5, PT, R15, UR10, !P3 ;  /* 0x0000000a0f007c0c */ /* 0x004fc6000dfa1270 */
[----:B------:R0:W-:Y:S01]  /*bf290*/  STL.64 [R1+0x4d48], R14 ;  /* 0x004d480e01007387 */ /* 0x0001e20000100a00 */
[----:B------:R-:W-:Y:S02]  /*bf2a0*/  ISETP.LT.AND P4, PT, R14, UR12, !P3 ;  /* 0x0000000c0e007c0c */ /* 0x000fe4000df81270 */
[C---:B---3--:R-:W-:Y:S01]  /*bf2b0*/  IADD3 R6, P0, PT, R29.reuse, R16, RZ ;  /* 0x000000101d067210 */ /* 0x048fe20007f1e0ff */
[----:B------:R-:W-:Y:S01]  /*bf2c0*/  IMAD.MOV.U32 R26, RZ, RZ, R28 ;  /* 0x000000ffff1a7224 */ /* 0x000fe200078e001c */
[----:B------:R-:W2:Y:S01]  /*bf2d0*/  LDCU UR12, c[0x0][0x398] ;  /* 0x00007300ff0c77ac */ /* 0x000ea20008000800 */
[----:B------:R-:W-:Y:S01]  /*bf2e0*/  IADD3 R18, P1, PT, R29, R17, RZ ;  /* 0x000000111d127210 */ /* 0x000fe20007f3e0ff */
[----:B------:R-:W-:Y:S01]  /*bf2f0*/  VIADD R25, R25, UR16 ;  /* 0x0000001019197c36 */ /* 0x000fe20008000000 */
[----:B------:R-:W3:Y:S01]  /*bf300*/  LDCU UR10, c[0x0][0x39c] ;  /* 0x00007380ff0a77ac */ /* 0x000ee20008000800 */
[----:B------:R-:W1:Y:S01]  /*bf310*/  LDCU UR16, c[0x0][0x39c] ;  /* 0x00007380ff1077ac */ /* 0x000e620008000800 */
[----:B0-----:R-:W2:Y:S04]  /*bf320*/  LDL.LU R15, [R1+0x84] ;  /* 0x00008400010f7983 */ /* 0x001ea80000300800 */
[----:B------:R0:W-:Y:S04]  /*bf330*/  STL [R1+0x4d44], R10 ;  /* 0x004d440a01007387 */ /* 0x0001e80000100800 */
[----:B------:R-:W3:Y:S01]  /*bf340*/  LDL R16, [R1+0x183c] ;  /* 0x00183c0001107983 */ /* 0x000ee20000100800 */
[----:B0-----:R-:W-:-:S05]  /*bf350*/  SHF.R.S32.HI R10, RZ, 0x1f, R29 ;  /* 0x0000001fff0a7819 */ /* 0x001fca000001141d */
[----:B------:R-:W-:Y:S01]  /*bf360*/  IMAD.X R7, R10, 0x1, R5, P0 ;  /* 0x000000010a077824 */ /* 0x000fe200000e0605 */
[----:B--2---:R-:W-:-:S05]  /*bf370*/  PRMT R13, R15, 0x7770, RZ ;  /* 0x000077700f0d7816 */ /* 0x004fca00000000ff */
[----:B------:R0:W-:Y:S04]  /*bf380*/  @P4 STG.E.U8 desc[UR28][R6.64], R13 ;  /* 0x0000000d06004986 */ /* 0x0001e8000c10111c */
[----:B0-----:R-:W2:Y:S04]  /*bf390*/  LDL.LU.64 R6, [R1+0x4d70] ;  /* 0x004d700001067983 */ /* 0x001ea80000300a00 */
[----:B------:R-:W4:Y:S01]  /*bf3a0*/  LDL R28, [R1+0x1b4] ;  /* 0x0001b400011c7983 */ /* 0x000f220000100800 */
[----:B------:R-:W-:Y:S01]  /*bf3b0*/  IMAD.X R19, R10, 0x1, R3, P1 ;  /* 0x000000010a137824 */ /* 0x000fe200008e0603 */
[----:B------:R-:W-:-:S02]  /*bf3c0*/  PRMT R12, R15, 0x7771, RZ ;  /* 0x000077710f0c7816 */ /* 0x000fc400000000ff */
[----:B-1----:R-:W-:Y:S01]  /*bf3d0*/  ISETP.LT.AND P4, PT, R11, UR63, !P3 ;  /* 0x0000003f0b007c0c */ /* 0x002fe2000df81270 */
[----:B------:R-:W3:Y:S02]  /*bf3e0*/  LDCU UR63, c[0x0][0x398] ;  /* 0x00007300ff3f77ac */ /* 0x000ee40008000800 */
[----:B------:R0:W-:Y:S01]  /*bf3f0*/  @P5 STG.E.U8 desc[UR28][R18.64], R12 ;  /* 0x0000000c12005986 */ /* 0x0001e2000c10111c */
[----:B------:R-:W-:Y:S02]  /*bf400*/  ISETP.LT.AND P5, PT, R8, UR12, !P3 ;  /* 0x0000000c08007c0c */ /* 0x000fe4000dfa1270 */
[----:B------:R-:W-:Y:S01]  /*bf410*/  PRMT R20, R15, 0x7772, RZ ;  /* 0x000077720f147816 */ /* 0x000fe200000000ff */
[----:B------:R-:W-:Y:S01]  /*bf420*/  VIADD R27, R25, UR17 ;  /* 0x00000011191b7c36 */ /* 0x000fe20008000000 */
[----:B0-----:R-:W-:Y:S02]  /*bf430*/  IADD3 R12, P0, PT, R29, R24, RZ ;  /* 0x000000181d0c7210 */ /* 0x001fe40007f1e0ff */
[----:B------:R-:W-:Y:S01]  /*bf440*/  PRMT R15, R15, 0x7773, RZ ;  /* 0x000077730f0f7816 */ /* 0x000fe200000000ff */
[----:B------:R-:W-:Y:S01]  /*bf450*/  STL [R1+0x4d00], R25 ;  /* 0x004d001901007387 */ /* 0x000fe20000100800 */
[----:B------:R-:W0:Y:S01]  /*bf460*/  LDCU UR17, c[0x0][0x398] ;  /* 0x00007300ff1177ac */ /* 0x000e220008000800 */
[----:B------:R-:W1:Y:S01]  /*bf470*/  LDCU UR12, c[0x0][0x39c] ;  /* 0x00007380ff0c77ac */ /* 0x000e620008000800 */
[----:B------:R-:W-:-:S02]  /*bf480*/  IMAD.X R13, R10, 0x1, R0, P0 ;  /* 0x000000010a0d7824 */ /* 0x000fc400000e0600 */
[----:B------:R-:W-:Y:S01]  /*bf490*/  VIADD R14, R27, UR18 ;  /* 0x000000121b0e7c36 */ /* 0x000fe20008000000 */
[----:B------:R-:W0:Y:S02]  /*bf4a0*/  LDCU UR18, c[0x0][0x39c] ;  /* 0x00007380ff1277ac */ /* 0x000e240008000800 */
[----:B------:R0:W-:Y:S04]  /*bf4b0*/  @P4 STG.E.U8 desc[UR28][R12.64], R20 ;  /* 0x000000140c004986 */ /* 0x0001e8000c10111c */
[----:B------:R-:W-:Y:S01]  /*bf4c0*/  STL [R1+0x58], R14 ;  /* 0x0000580e01007387 */ /* 0x000fe20000100800 */
[----:B---3--:R-:W-:Y:S02]  /*bf4d0*/  ISETP.LT.AND P4, PT, R16, UR63, !P3 ;  /* 0x0000003f10007c0c */ /* 0x008fe4000df81270 */
[----:B--2---:R-:W-:-:S02]  /*bf4e0*/  IADD3 R18, P1, PT, R29, R6, RZ ;  /* 0x000000061d127210 */ /* 0x004fc40007f3e0ff */
[----:B0-----:R-:W-:Y:S01]  /*bf4f0*/  IADD3 R20, P0, PT, R29, R4, RZ ;  /* 0x000000041d147210 */ /* 0x001fe20007f1e0ff */
[----:B------:R-:W2:Y:S01]  /*bf500*/  LDL.LU.64 R12, [R1+0x4d68] ;  /* 0x004d6800010c7983 */ /* 0x000ea20000300a00 */
[----:B----4-:R-:W-:Y:S01]  /*bf510*/  PRMT R16, R28, 0x7770, RZ ;  /* 0x000077701c107816 */ /* 0x010fe200000000ff */
[----:B------:R-:W-:Y:S02]  /*bf520*/  VIADD R25, R14, UR19 ;  /* 0x000000130e197c36 */ /* 0x000fe40008000000 */
[C---:B------:R-:W-:Y:S01]  /*bf530*/  IMAD.X R19, R10.reuse, 0x1, R23, P1 ;  /* 0x000000010a137824 */ /* 0x040fe200008e0617 */
[----:B------:R-:W-:Y:S01]  /*bf540*/  ISETP.LT.AND P1, PT, R21, UR15, !P3 ;  /* 0x0000000f15007c0c */ /* 0x000fe2000df21270 */
[----:B------:R-:W-:Y:S01]  /*bf550*/  IMAD.X R21, R10, 0x1, R7, P0 ;  /* 0x000000010a157824 */ /* 0x000fe200000e0607 */
[----:B------:R-:W0:Y:S01]  /*bf560*/  LDCU UR63, c[0x0][0x398] ;  /* 0x00007300ff3f77ac */ /* 0x000e220008000800 */
[----:B------:R-:W3:Y:S01]  /*bf570*/  LDCU UR19, c[0x0][0x39c] ;  /* 0x00007380ff1377ac */ /* 0x000ee20008000800 */
[----:B------:R4:W-:Y:S01]  /*bf580*/  @P5 STG.E.U8 desc[UR28][R18.64], R15 ;  /* 0x0000000f12005986 */ /* 0x0009e2000c10111c */
[----:B------:R-:W2:Y:S03]  /*bf590*/  LDCU UR15, c[0x0][0x398] ;  /* 0x00007300ff0f77ac */ /* 0x000ea60008000800 */
[----:B----4-:R-:W4:Y:S04]  /*bf5a0*/  LDL.LU.64 R18, [R1+0x4d60] ;  /* 0x004d600001127983 */ /* 0x010f280000300a00 */
[----:B------:R-:W-:Y:S04]  /*bf5b0*/  STL [R1+0x4d20], R4 ;  /* 0x004d200401007387 */ /* 0x000fe80000100800 */
[----:B------:R0:W-:Y:S04]  /*bf5c0*/  STL.64 [R1+0x4d30], R6 ;  /* 0x004d300601007387 */ /* 0x0001e80000100a00 */
[----:B------:R1:W-:Y:S04]  /*bf5d0*/  @P1 STG.E.U8 desc[UR28][R20.64], R16 ;  /* 0x0000001014001986 */ /* 0x0003e8000c10111c */
[----:B0-----:R-:W2:Y:S04]  /*bf5e0*/  LDL R7, [R1+0x1838] ;  /* 0x0018380001077983 */ /* 0x001ea80000100800 */
[----:B------:R-:W-:Y:S04]  /*bf5f0*/  STL.64 [R1+0x4d38], R22 ;  /* 0x004d381601007387 */ /* 0x000fe80000100a00 */
[----:B-1----:R-:W2:Y:S01]  /*bf600*/  LDL.LU.64 R20, [R1+0x4d58] ;  /* 0x004d580001147983 */ /* 0x002ea20000300a00 */
[----:B------:R-:W-:-:S02]  /*bf610*/  IADD3 R14, P0, PT, R29, R2, RZ ;  /* 0x000000021d0e7210 */ /* 0x000fc40007f1e0ff */
[----:B------:R-:W-:Y:S01]  /*bf620*/  PRMT R6, R28, 0x7771, RZ ;  /* 0x000077711c067816 */ /* 0x000fe200000000ff */
[----:B------:R-:W3:Y:S02]  /*bf630*/  LDL.LU R16, [R1+0x4d50] ;  /* 0x004d500001107983 */ /* 0x000ee40000300800 */
[----:B------:R-:W-:-:S05]  /*bf640*/  IMAD.X R15, R10, 0x1, R22, P0 ;  /* 0x000000010a0f7824 */ /* 0x000fca00000e0616 */
[----:B------:R0:W-:Y:S04]  /*bf650*/  @P4 STG.E.U8 desc[UR28][R14.64], R6 ;  /* 0x000000060e004986 */ /* 0x0001e8000c10111c */
[----:B0-----:R-:W3:Y:S01]  /*bf660*/  LDL.LU.64 R14, [R1+0x4d48] ;  /* 0x004d4800010e7983 */ /* 0x001ee20000300a00 */
[----:B----4-:R-:W-:-:S05]  /*bf670*/  IADD3 R22, P0, PT, R29, R18, RZ ;  /* 0x000000121d167210 */ /* 0x010fca0007f1e0ff */
[----:B--2---:R-:W-:Y:S01]  /*bf680*/  IMAD.X R23, R10, 0x1, R21, P0 ;  /* 0x000000010a177824 */ /* 0x004fe200000e0615 */
[----:B------:R-:W-:Y:S02]  /*bf690*/  IADD3 R6, P0, PT, R29, R20, RZ ;  /* 0x000000141d067210 */ /* 0x000fe40007f1e0ff */
[----:B------:R-:W2:Y:S01]  /*bf6a0*/  LDL.LU R29, [R1+0x260] ;  /* 0x00026000011d7983 */ /* 0x000ea20000300800 */
[----:B------:R-:W-:-:S03]  /*bf6b0*/  ISETP.LT.AND P1, PT, R7, UR17, !P3 ;  /* 0x0000001107007c0c */ /* 0x000fc6000df21270 */
[----:B------:R0:W-:Y:S01]  /*bf6c0*/  STL.64 [R1+0x4d10], R20 ;  /* 0x004d101401007387 */ /* 0x0001e20000100a00 */
[----:B------:R-:W-:Y:S01]  /*bf6d0*/  IMAD.X R7, R10, 0x1, R19, P0 ;  /* 0x000000010a077824 */ /* 0x000fe200000e0613 */
[----:B------:R-:W1:Y:S02]  /*bf6e0*/  LDCU UR17, c[0x0][0x398] ;  /* 0x00007300ff1177ac */ /* 0x000e640008000800 */
[----:B------:R-:W4:Y:S04]  /*bf6f0*/  LDL.LU R10, [R1+0x4d44] ;  /* 0x004d4400010a7983 */ /* 0x000f280000300800 */
[----:B------:R2:W-:Y:S01]  /*bf700*/  STL.64 [R1+0x4d18], R18 ;  /* 0x004d181201007387 */ /* 0x0005e20000100a00 */
[----:B0-----:R-:W-:Y:S02]  /*bf710*/  PRMT R21, R28, 0x7772, RZ ;  /* 0x000077721c157816 */ /* 0x001fe400000000ff */
[----:B------:R-:W-:Y:S01]  /*bf720*/  ISETP.LT.AND P3, PT, R12, UR15, !P3 ;  /* 0x0000000f0c007c0c */ /* 0x000fe2000df61270 */
[----:B--2---:R-:W-:Y:S01]  /*bf730*/  IMAD.MOV.U32 R19, RZ, RZ, R29 ;  /* 0x000000ffff137224 */ /* 0x004fe200078e001d */
[----:B------:R-:W-:Y:S01]  /*bf740*/  PRMT R29, R28, 0x7773, RZ ;  /* 0x000077731c1d7816 */ /* 0x000fe200000000ff */
[----:B------:R-:W-:Y:S01]  /*bf750*/  VIADD R4, R25, UR20 ;  /* 0x0000001419047c36 */ /* 0x000fe20008000000 */
[----:B------:R-:W2:Y:S01]  /*bf760*/  LDL.LU R28, [R1+0x4d40] ;  /* 0x004d4000011c7983 */ /* 0x000ea20000300800 */
[----:B------:R-:W-:-:S03]  /*bf770*/  IMAD.MOV.U32 R12, RZ, RZ, R9 ;  /* 0x000000ffff0c7224 */ /* 0x000fc600078e0009 */
[----:B------:R-:W-:Y:S01]  /*bf780*/  @P1 STG.E.U8 desc[UR28][R22.64], R21 ;  /* 0x0000001516001986 */ /* 0x000fe2000c10111c */
[----:B------:R-:W-:-:S04]  /*bf790*/  VIADD R9, R4, UR21 ;  /* 0x0000001504097c36 */ /* 0x000fc80008000000 */
[----:B------:R-:W-:Y:S01]  /*bf7a0*/  @P3 STG.E.U8 desc[UR28][R6.64], R29 ;  /* 0x0000001d06003986 */ /* 0x000fe2000c10111c */
[----:B------:R-:W-:Y:S01]  /*bf7b0*/  IMAD.MOV.U32 R20, RZ, RZ, R9 ;  /* 0x000000ffff147224 */ /* 0x000fe200078e0009 */
[----:B---3--:R-:W-:Y:S02]  /*bf7c0*/  ISETP.LT.AND P3, PT, R14, UR63, !P2 ;  /* 0x0000003f0e007c0c */ /* 0x008fe4000d761270 */
[----:B------:R0:W-:Y:S01]  /*bf7d0*/  STL.64 [R1+0x4178], R14 ;  /* 0x0041780e01007387 */ /* 0x0001e20000100a00 */
[----:B-1----:R-:W-:-:S03]  /*bf7e0*/  ISETP.LT.AND P4, PT, R15, UR17, !P2 ;  /* 0x000000110f007c0c */ /* 0x002fc6000d781270 */
[----:B------:R-:W-:Y:S01]  /*bf7f0*/  STL [R1+0x41a8], R15 ;  /* 0x0041a80f01007387 */ /* 0x000fe20000100800 */
[----:B------:R-:W-:-:S03]  /*bf800*/  VIADD R9, R20, UR22 ;  /* 0x0000001614097c36 */ /* 0x000fc60008000000 */
[----:B------:R-:W-:Y:S01]  /*bf810*/  STL [R1+0x42a0], R15 ;  /* 0x0042a00f01007387 */ /* 0x000fe20000100800 */
[----:B------:R-:W1:Y:S03]  /*bf820*/  LDCU UR22, c[0x0][0x398] ;  /* 0x00007300ff1677ac */ /* 0x000e660008000800 */
[----:B------:R-:W-:Y:S04]  /*bf830*/  STL [R1+0x4300], R15 ;  /* 0x0043000f01007387 */ /* 0x000fe80000100800 */
[----:B------:R-:W-:Y:S04]  /*bf840*/  STL [R1+0x4360], R15 ;  /* 0x0043600f01007387 */ /* 0x000fe80000100800 */
[----:B------:R-:W-:Y:S04]  /*bf850*/  STL [R1+0x43c0], R15 ;  /* 0x0043c00f01007387 */ /* 0x000fe80000100800 */
[----:B------:R-:W-:Y:S04]  /*bf860*/  STL [R1+0x4428], R15 ;  /* 0x0044280f01007387 */ /* 0x000fe80000100800 */
[----:B------:R3:W-:Y:S01]  /*bf870*/  STL.64 [R1+0x4cf8], R16 ;  /* 0x004cf81001007387 */ /* 0x0007e20000100a00 */
[----:B------:R-:W1:Y:S01]  /*bf880*/  LDCU UR63, c[0x0][0x398] ;  /* 0x00007300ff3f77ac */ /* 0x000e620008000800 */
[----:B0-----:R-:W-:-:S02]  /*bf890*/  PRMT R14, R12, 0x7771, RZ ;  /* 0x000077710c0e7816 */ /* 0x001fc400000000ff */
[----:B------:R-:W-:Y:S01]  /*bf8a0*/  STL.64 [R1+0x4d28], R2 ;  /* 0x004d280201007387 */ /* 0x000fe20000100a00 */
[----:B------:R-:W-:Y:S02]  /*bf8b0*/  IMAD.MOV.U32 R18, RZ, RZ, R19 ;  /* 0x000000ffff127224 */ /* 0x000fe400078e0013 */
[----:B------:R-:W-:Y:S02]  /*bf8c0*/  IMAD.MOV.U32 R19, RZ, RZ, R13 ;  /* 0x000000ffff137224 */ /* 0x000fe400078e000d */
[----:B------:R-:W-:Y:S02]  /*bf8d0*/  VIADD R13, R9, UR23 ;  /* 0x00000017090d7c36 */ /* 0x000fe40008000000 */
[----:B------:R-:W-:Y:S02]  /*bf8e0*/  IMAD.MOV.U32 R21, RZ, RZ, R4 ;  /* 0x000000ffff157224 */ /* 0x000fe400078e0004 */
[----:B------:R-:W-:Y:S01]  /*bf8f0*/  IMAD.MOV.U32 R4, RZ, RZ, R26 ;  /* 0x000000ffff047224 */ /* 0x000fe200078e001a */
[----:B------:R-:W0:Y:S01]  /*bf900*/  LDCU UR23, c[0x0][0x398] ;  /* 0x00007300ff1777ac */ /* 0x000e220008000800 */
[----:B------:R-:W-:Y:S01]  /*bf910*/  VIADD R26, R13, UR24 ;  /* 0x000000180d1a7c36 */ /* 0x000fe20008000000 */
[----:B------:R-:W0:Y:S01]  /*bf920*/  LDCU UR20, c[0x0][0x39c] ;  /* 0x00007380ff1477ac */ /* 0x000e220008000800 */
[----:B------:R-:W0:Y:S01]  /*bf930*/  LDCU UR15, c[0x0][0x39c] ;  /* 0x00007380ff0f77ac */ /* 0x000e220008000800 */
[----:B------:R-:W0:Y:S01]  /*bf940*/  LDCU UR21, c[0x0][0x39c] ;  /* 0x00007380ff1577ac */ /* 0x000e220008000800 */
[----:B------:R-:W0:Y:S01]  /*bf950*/  LDCU UR17, c[0x0][0x39c] ;  /* 0x00007380ff1177ac */ /* 0x000e220008000800 */
[----:B------:R-:W0:Y:S01]  /*bf960*/  LDCU UR24, c[0x0][0x39c] ;  /* 0x00007380ff1877ac */ /* 0x000e220008000800 */
[----:B--2---:R-:W-:-:S02]  /*bf970*/  SHF.R.S32.HI R29, RZ, 0x1f, R28 ;  /* 0x0000001fff1d7819 */ /* 0x004fc4000001141c */
[C---:B------:R-:W-:Y:S02]  /*bf980*/  IADD3 R22, P0, PT, R28.reuse, R16, RZ ;  /* 0x000000101c167210 */ /* 0x040fe40007f1e0ff */
[----:B------:R-:W-:Y:S02]  /*bf990*/  IADD3 R6, P1, PT, R28, R17, RZ ;  /* 0x000000111c067210 */ /* 0x000fe40007f3e0ff */
[----:B---3--:R-:W-:Y:S01]  /*bf9a0*/  PRMT R16, R12, 0x7770, RZ ;  /* 0x000077700c107816 */ /* 0x008fe200000000ff */
[C---:B------:R-:W-:Y:S02]  /*bf9b0*/  IMAD.X R23, R29.reuse, 0x1, R5, P0 ;  /* 0x000000011d177824 */ /* 0x040fe400000e0605 */
[----:B------:R-:W-:Y:S02]  /*bf9c0*/  IMAD.X R7, R29, 0x1, R3, P1 ;  /* 0x000000011d077824 */ /* 0x000fe400008e0603 */
[----:B------:R-:W-:Y:S01]  /*bf9d0*/  IMAD.MOV.U32 R17, RZ, RZ, R20 ;  /* 0x000000ffff117224 */ /* 0x000fe200078e0014 */
[----:B------:R2:W-:Y:S04]  /*bf9e0*/  @P3 STG.E.U8 desc[UR28][R22.64], R16 ;  /* 0x0000001016003986 */ /* 0x0005e8000c10111c */
[----:B------:R3:W-:Y:S01]  /*bf9f0*/  @P4 STG.E.U8 desc[UR28][R6.64], R14 ;  /* 0x0000000e06004986 */ /* 0x0007e2000c10111c */
[----:B------:R-:W-:Y:S01]  /*bfa00*/  IMAD.MOV.U32 R20, RZ, RZ, R25 ;  /* 0x000000ffff147224 */ /* 0x000fe200078e0019 */
[----:B-1----:R-:W-:-:S02]  /*bfa10*/  ISETP.LT.AND P3, PT, R11, UR22, !P2 ;  /* 0x000000160b007c0c */ /* 0x002fc4000d761270 */
[----:B--2---:R-:W2:Y:S04]  /*bfa20*/  LDL.LU.64 R22, [R1+0x4d38] ;  /* 0x004d380001167983 */ /* 0x004ea80000300a00 */
[----:B---3--:R-:W3:Y:S04]  /*bfa30*/  LDL.LU.64 R6, [R1+0x4d30] ;  /* 0x004d300001067983 */ /* 0x008ee80000300a00 */
[----:B------:R-:W2:Y:S04]  /*bfa40*/  LDL R14, [R1+0x183c] ;  /* 0x00183c00010e7983 */ /* 0x000ea80000100800 */
[----:B------:R-:W2:Y:S04]  /*bfa50*/  LDL.LU R25, [R1+0x188] ;  /* 0x0001880001197983 */ /* 0x000ea80000300800 */
[----:B----4-:R1:W-:Y:S01]  /*bfa60*/  STL.64 [R1+0x4180], R10 ;  /* 0x0041800a01007387 */ /* 0x0103e20000100a00 */
[----:B------:R-:W-:-:S02]  /*bfa70*/  IADD3 R2, P0, PT, R28, R24, RZ ;  /* 0x000000181c027210 */ /* 0x000fc40007f1e0ff */
[----:B------:R-:W-:Y:S01]  /*bfa80*/  ISETP.LT.AND P4, PT, R8, UR63, !P2 ;  /* 0x0000003f08007c0c */ /* 0x000fe2000d781270 */
[----:B------:R-:W-:Y:S01]  /*bfa90*/  VIADD R8, R26, UR25 ;  /* 0x000000191a087c36 */ /* 0x000fe20008000000 */
[----:B------:R-:W4:Y:S01]  /*bfaa0*/  LDCU UR22, c[0x0][0x398] ;  /* 0x00007300ff1677ac */ /* 0x000f220008000800 */
[----:B------:R-:W-:Y:S01]  /*bfab0*/  IMAD.MOV.U32 R16, RZ, RZ, R18 ;  /* 0x000000ffff107224 */ /* 0x000fe200078e0012 */
[----:B-1----:R-:W0:Y:S04]  /*bfac0*/  LDL R10, [R1+0x1840] ;  /* 0x00184000010a7983 */ /* 0x002e280000100800 */
[----:B------:R-:W-:Y:S04]  /*bfad0*/  STL [R1+0x418c], R11 ;  /* 0x00418c0b01007387 */ /* 0x000fe80000100800 */
[----:B------:R-:W-:Y:S04]  /*bfae0*/  STL [R1+0x4200], R11 ;  /* 0x0042000b01007387 */ /* 0x000fe80000100800 */
[----:B------:R1:W-:Y:S04]  /*bfaf0*/  STL [R1+0x425c], R11 ;  /* 0x00425c0b01007387 */ /* 0x0003e80000100800 */
[----:B------:R4:W-:Y:S01]  /*bfb00*/  STL [R1+0x4b80], R26 ;  /* 0x004b801a01007387 */ /* 0x0009e20000100800 */
[----:B------:R-:W-:Y:S01]  /*bfb10*/  IMAD.X R3, R29, 0x1, R0, P0 ;  /* 0x000000011d037824 */ /* 0x000fe200000e0600 */
[----:B------:R-:W0:Y:S01]  /*bfb20*/  LDCU UR25, c[0x0][0x39c] ;  /* 0x00007380ff1977ac */ /* 0x000e220008000800 */
[----:B------:R-:W0:Y:S01]  /*bfb30*/  LDCU UR63, c[0x0][0x39c] ;  /* 0x00007380ff3f77ac */ /* 0x000e220008000800 */
[----:B-1----:R-:W-:-:S02]  /*bfb40*/  IMAD.MOV.U32 R11, RZ, RZ, R19 ;  /* 0x000000ffff0b7224 */ /* 0x002fc400078e0013 */
[----:B------:R-:W-:Y:S02]  /*bfb50*/  IMAD.MOV.U32 R19, RZ, RZ, R12 ;  /* 0x000000ffff137224 */ /* 0x000fe400078e000c */
[----:B----4-:R-:W-:-:S03]  /*bfb60*/  IMAD.MOV.U32 R26, RZ, RZ, R4 ;  /* 0x000000ffff1a7224 */ /* 0x010fc600078e0004 */
[----:B------:R-:W-:Y:S01]  /*bfb70*/  PRMT R4, R19, 0x7772, RZ ;  /* 0x0000777213047816 */ /* 0x000fe200000000ff */
[----:B------:R-:W-:Y:S04]  /*bfb80*/  STL.64 [R1+0x4560], R8 ;  /* 0x0045600801007387 */ /* 0x000fe80000100a00 */
[----:B------:R1:W-:Y:S04]  /*bfb90*/  @P3 STG.E.U8 desc[UR28][R2.64], R4 ;  /* 0x0000000402003986 */ /* 0x0003e8000c10111c */
[----:B-1----:R-:W4:Y:S04]  /*bfba0*/  LDL.LU.64 R2, [R1+0x4d28] ;  /* 0x004d280001027983 */ /* 0x002f280000300a00 */
[----:B------:R-:W4:Y:S01]  /*bfbb0*/  LDL.LU R4, [R1+0x4d20] ;  /* 0x004d200001047983 */ /* 0x000f220000300800 */
[----:B------:R-:W-:-:S05]  /*bfbc0*/  IMAD.MOV.U32 R9, RZ, RZ, R19 ;  /* 0x000000ffff097224 */ /* 0x000fca00078e0013 */
[----:B------:R-:W-:Y:S01]  /*bfbd0*/  PRMT R9, R9, 0x7773, RZ ;  /* 0x0000777309097816 */ /* 0x000fe200000000ff */
[----:B------:R-:W-:Y:S02]  /*bfbe0*/  VIADD R12, R8, UR26 ;  /* 0x0000001a080c7c36 */ /* 0x000fe40008000000 */
[----:B------:R-:W-:Y:S02]  /*bfbf0*/  IMAD.MOV.U32 R8, RZ, RZ, R16 ;  /* 0x000000ffff087224 */ /* 0x000fe400078e0010 */
[----:B------:R-:W-:Y:S01]  /*bfc00*/  IMAD.MOV.U32 R16, RZ, RZ, R17 ;  /* 0x000000ffff107224 */ /* 0x000fe200078e0011 */
[----:B------:R-:W1:Y:S01]  /*bfc10*/  LDCU UR26, c[0x0][0x398] ;  /* 0x00007300ff1a77ac */ /* 0x000e620008000800 */
[----:B------:R-:W1:Y:S01]  /*bfc20*/  LDL R17, [R1+0x1838] ;  /* 0x0018380001117983 */ /* 0x000e620000100800 */
[----:B---3--:R-:W-:-:S05]  /*bfc30*/  IADD3 R18, P1, PT, R28, R6, RZ ;  /* 0x000000061c127210 */ /* 0x008fca0007f3e0ff */
[----:B--2---:R-:W-:Y:S01]  /*bfc40*/  IMAD.X R19, R29, 0x1, R23, P1 ;  /* 0x000000011d137824 */ /* 0x004fe200008e0617 */
[----:B------:R-:W-:-:S04]  /*bfc50*/  ISETP.LT.AND P3, PT, R14, UR22, !P2 ;  /* 0x000000160e007c0c */ /* 0x000fc8000d761270 */
[----:B------:R2:W-:Y:S01]  /*bfc60*/  @P4 STG.E.U8 desc[UR28][R18.64], R9 ;  /* 0x0000000912004986 */ /* 0x0005e2000c10111c */
[----:B0-----:R-:W-:Y:S01]  /*bfc70*/  ISETP.LT.AND P1, PT, R10, UR23, !P2 ;  /* 0x000000170a007c0c */ /* 0x001fe2000d721270 */
[----:B------:R-:W-:Y:S02]  /*bfc80*/  VIADD R14, R12, UR27 ;  /* 0x0000001b0c0e7c36 */ /* 0x000fe40008000000 */
[----:B------:R-:W-:Y:S01]  /*bfc90*/  IMAD.MOV.U32 R10, RZ, RZ, R21 ;  /* 0x000000ffff0a7224 */ /* 0x000fe200078e0015 */
[----:B------:R-:W0:Y:S01]  /*bfca0*/  LDCU UR23, c[0x0][0x398] ;  /* 0x00007300ff1777ac */ /* 0x000e220008000800 */
[----:B------:R-:W3:Y:S01]  /*bfcb0*/  LDCU UR22, c[0x0][0x39c] ;  /* 0x00007380ff1677ac */ /* 0x000ee20008000800 */
[----:B------:R-:W0:Y:S01]  /*bfcc0*/  LDCU UR27, c[0x0][0x39c] ;  /* 0x00007380ff1b77ac */ /* 0x000e220008000800 */
[----:B--2---:R-:W-:Y:S01]  /*bfcd0*/  IMAD.MOV.U32 R9, RZ, RZ, R20 ;  /* 0x000000ffff097224 */ /* 0x004fe200078e0014 */
[----:B------:R-:W2:Y:S01]  /*bfce0*/  LDL.LU.64 R18, [R1+0x4d18] ;  /* 0x004d180001127983 */ /* 0x000ea20000300a00 */
[----:B----4-:R-:W-:-:S03]  /*bfcf0*/  IADD3 R20, P0, PT, R28, R4, RZ ;  /* 0x000000041c147210 */ /* 0x010fc60007f1e0ff */
[----:B------:R-:W-:Y:S04]  /*bfd00*/  STL.64 [R1+0x4cf0], R4 ;  /* 0x004cf00401007387 */ /* 0x000fe80000100a00 */
[----:B------:R4:W-:Y:S01]  /*bfd10*/  STL.64 [R1+0x4a98], R12 ;  /* 0x004a980c01007387 */ /* 0x0009e20000100a00 */
[----:B------:R-:W-:-:S03]  /*bfd20*/  IMAD.X R21, R29, 0x1, R7, P0 ;  /* 0x000000011d157824 */ /* 0x000fc600000e0607 */
[----:B------:R0:W-:Y:S04]  /*bfd30*/  STL.64 [R1+0x4d08], R6 ;  /* 0x004d080601007387 */ /* 0x0001e80000100a00 */
[----:B------:R1:W-:Y:S01]  /*bfd40*/  STL.64 [R1+0x4ce8], R2 ;  /* 0x004ce80201007387 */ /* 0x0003e20000100a00 */
[----:B----4-:R-:W-:Y:S02]  /*bfd50*/  PRMT R12, R25, 0x7770, RZ ;  /* 0x00007770190c7816 */ /* 0x010fe400000000ff */
[----:B0-----:R-:W-:Y:S02]  /*bfd60*/  IADD3 R6, P0, PT, R28, R2, RZ ;  /* 0x000000021c067210 */ /* 0x001fe40007f1e0ff */
[----:B-1----:R-:W4:Y:S04]  /*bfd70*/  LDL R2, [R1+0x1834] ;  /* 0x0018340001027983 */ /* 0x002f280000100800 */
[----:B------:R-:W-:Y:S04]  /*bfd80*/  STL [R1+0x44c0], R14 ;  /* 0x0044c00e01007387 */ /* 0x000fe80000100800 */
[----:B------:R-:W-:Y:S04]  /*bfd90*/  STL [R1+0x4504], R15 ;  /* 0x0045040f01007387 */ /* 0x000fe80000100800 */
[----:B------:R-:W-:Y:S04]  /*bfda0*/  STL.64 [R1+0x4cd8], R22 ;  /* 0x004cd81601007387 */ /* 0x000fe80000100a00 */
[----:B------:R0:W-:Y:S04]  /*bfdb0*/  @P1 STG.E.U8 desc[UR28][R20.64], R12 ;  /* 0x0000000c14001986 */ /* 0x0001e8000c10111c */
[----:B0-----:R-:W3:Y:S01]  /*bfdc0*/  LDL.LU.64 R20, [R1+0x4d10] ;  /* 0x004d100001147983 */ /* 0x001ee20000300a00 */
[----:B------:R-:W-:-:S02]  /*bfdd0*/  IMAD.MOV.U32 R4, RZ, RZ, R11 ;  /* 0x000000ffff047224 */ /* 0x000fc400078e000b */
[----:B------:R-:W-:Y:S02]  /*bfde0*/  VIADD R11, R14, UR54 ;  /* 0x000000360e0b7c36 */ /* 0x000fe40008000000 */
[----:B------:R-:W-:Y:S01]  /*bfdf0*/  IMAD.X R7, R29, 0x1, R22, P0 ;  /* 0x000000011d077824 */ /* 0x000fe200000e0616 */
[----:B------:R-:W-:Y:S01]  /*bfe00*/  PRMT R14, R25, 0x7771, RZ ;  /* 0x00007771190e7816 */ /* 0x000fe200000000ff */
[----:B------:R-:W-:Y:S02]  /*bfe10*/  IMAD.MOV.U32 R12, RZ, RZ, R4 ;  /* 0x000000ffff0c7224 */ /* 0x000fe400078e0004 */
[----:B------:R-:W-:Y:S02]  /*bfe20*/  IMAD.MOV.U32 R4, RZ, RZ, R8 ;  /* 0x000000ffff047224 */ /* 0x000fe400078e0008 */
[----:B------:R-:W-:Y:S01]  /*bfe30*/  IMAD.MOV.U32 R8, RZ, RZ, R16 ;  /* 0x000000ffff087224 */ /* 0x000fe200078e0010 */
[----:B------:R-:W-:Y:S01]  /*bfe40*/  ISETP.LT.AND P1, PT, R17, UR26, !P2 ;  /* 0x0000001a11007c0c */ /* 0x000fe2000d721270 */
[----:B------:R0:W-:Y:S01]  /*bfe50*/  @P3 STG.E.U8 desc[UR28][R6.64], R14 ;  /* 0x0000000e06003986 */ /* 0x0001e2000c10111c */
[----:B------:R-:W-:Y:S01]  /*bfe60*/  IMAD.MOV.U32 R15, RZ, RZ, R4 ;  /* 0x000000ffff0f7224 */ /* 0x000fe200078e0004 */
[----:B------:R-:W1:Y:S01]  /*bfe70*/  LDCU UR54, c[0x0][0x39c] ;  /* 0x00007380ff3677ac */ /* 0x000e620008000800 */
[----:B------:R-:W1:Y:S01]  /*bfe80*/  LDCU UR26, c[0x0][0x39c] ;  /* 0x00007380ff1a77ac */ /* 0x000e620008000800 */
[----:B0-----:R-:W-:-:S02]  /*bfe90*/  IMAD.MOV.U32 R14, RZ, RZ, R9 ;  /* 0x000000ffff0e7224 */ /* 0x001fc400078e0009 */
[----:B------:R-:W-:Y:S02]  /*bfea0*/  IMAD.MOV.U32 R9, RZ, RZ, R10 ;  /* 0x000000ffff097224 */ /* 0x000fe400078e000a */
[----:B------:R-:W-:Y:S01]  /*bfeb0*/  VIADD R10, R11, UR55 ;  /* 0x000000370b0a7c36 */ /* 0x000fe20008000000 */
[----:B------:R-:W3:Y:S01]  /*bfec0*/  LDL.LU.64 R6, [R1+0x4d08] ;  /* 0x004d080001067983 */ /* 0x000ee20000300a00 */
[----:B------:R-:W0:Y:S01]  /*bfed0*/  LDCU UR55, c[0x0][0x39c] ;  /* 0x00007380ff3777ac */ /* 0x000e220008000800 */
[----:B--2---:R-:W-:Y:S02]  /*bfee0*/  IADD3 R16, P0, PT, R28, R18, RZ ;  /* 0x000000121c107210 */ /* 0x004fe40007f1e0ff */
[----:B----4-:R-:W-:Y:S02]  /*bfef0*/  ISETP.LT.AND P2, PT, R2, UR23, !P2 ;  /* 0x0000001702007c0c */ /* 0x010fe4000d741270 */
[----:B------:R-:W-:Y:S01]  /*bff00*/  PRMT R2, R25, 0x7772, RZ ;  /* 0x0000777219027816 */ /* 0x000fe200000000ff */
[----:B------:R-:W2:Y:S01]  /*bff10*/  LDCU UR23, c[0x0][0x39c] ;  /* 0x00007380ff1777ac */ /* 0x000ea20008000800 */
[C---:B---3--:R-:W-:Y:S01]  /*bff20*/  IMAD.X R17, R29.reuse, 0x1, R21, P0 ;  /* 0x000000011d117824 */ /* 0x048fe200000e0615 */
[----:B------:R-:W-:Y:S01]  /*bff30*/  IADD3 R22, P0, PT, R28, R20, RZ ;  /* 0x000000141c167210 */ /* 0x000fe20007f1e0ff */
[----:B------:R-:W-:Y:S04]  /*bff40*/  STL [R1+0x4c7c], R20 ;  /* 0x004c7c1401007387 */ /* 0x000fe80000100800 */
[----:B------:R-:W-:Y:S04]  /*bff50*/  STL.64 [R1+0x4430], R10 ;  /* 0x0044300a01007387 */ /* 0x000fe80000100a00 */
[----:B------:R-:W-:Y:S04]  /*bff60*/  STL [R1+0x47e8], R11 ;  /* 0x0047e80b01007387 */ /* 0x000fe80000100800 */
[----:B------:R-:W-:Y:S04]  /*bff70*/  STL [R1+0x4a70], R11 ;  /* 0x004a700b01007387 */ /* 0x000fe80000100800 */
[----:B------:R-:W-:Y:S01]  /*bff80*/  STL [R1+0x4ce0], R11 ;  /* 0x004ce00b01007387 */ /* 0x000fe20000100800 */
[----:B------:R-:W-:-:S03]  /*bff90*/  IMAD.X R23, R29, 0x1, R19, P0 ;  /* 0x000000011d177824 */ /* 0x000fc600000e0613 */
[----:B------:R3:W-:Y:S01]  /*bffa0*/  STL [R1+0x4c70], R19 ;  /* 0x004c701301007387 */ /* 0x0007e20000100800 */
[----:B------:R-:W-:-:S03]  /*bffb0*/  PRMT R29, R25, 0x7773, RZ ;  /* 0x00007773191d7816 */ /* 0x000fc600000000ff */
[----:B------:R4:W-:Y:S04]  /*bffc0*/  @P1 STG.E.U8 desc[UR28][R16.64], R2 ;  /* 0x0000000210001986 */ /* 0x0009e8000c10111c */
[----:B---3--:R-:W3:Y:S04]  /*bffd0*/  LDL.LU R19, [R1+0x10] ;  /* 0x0000100001137983 */ /* 0x008ee80000300800 */
[----:B------:R-:W2:Y:S04]  /*bffe0*/  LDL.LU R25, [R1+0x4d00] ;  /* 0x004d000001197983 */ /* 0x000ea80000300800 */
[----:B----4-:R-:W4:Y:S04]  /*bfff0*/  LDL.LU.64 R16, [R1+0x4cf8] ;  /* 0x004cf80001107983 */ /* 0x010f280000300a00 */
[----:B------:R0:W-:Y:S04]  /*c0000*/  STL.64 [R1+0x4cc0], R12 ;  /* 0x004cc00c01007387 */ /* 0x0001e80000100a00 */
[----:B0-----:R-:W2:Y:S01]  /*c0010*/  LDL R12, [R1+0x18] ;  /* 0x00001800010c7983 */ /* 0x001ea20000100800 */
[----:B------:R-:W-:-:S03]  /*c0020*/  VIADD R28, R10, UR56 ;  /* 0x000000380a1c7c36 */ /* 0x000fc60008000000 */
[----:B------:R0:W-:Y:S01]  /*c0030*/  @P2 STG.E.U8 desc[UR28][R22.64], R29 ;  /* 0x0000001d16002986 */ /* 0x0001e2000c10111c */
[----:B------:R-:W1:Y:S01]  /*c0040*/  LDCU UR56, c[0x0][0x398] ;  /* 0x00007300ff3877ac */ /* 0x000e620008000800 */
[----:B0-----:R-:W-:Y:S01]  /*c0050*/  VIADD R29, R28, UR57 ;  /* 0x000000391c1d7c36 */ /* 0x001fe20008000000 */
[----:B------:R-:W0:Y:S04]  /*c0060*/  LDCU UR57, c[0x0][0x398] ;  /* 0x00007300ff3977ac */ /* 0x000e280008000800 */
[----:B------:R-:W-:Y:S04]  /*c0070*/  STL.64 [R1+0x43e0], R28 ;  /* 0x0043e01c01007387 */ /* 0x000fe80000100a00 */
[----:B------:R-:W-:Y:S04]  /*c0080*/  STL [R1+0x4598], R29 ;  /* 0x0045981d01007387 */ /* 0x000fe80000100800 */
[----:B------:R-:W-:Y:S04]  /*c0090*/  STL [R1+0x4ab4], R29 ;  /* 0x004ab41d01007387 */ /* 0x000fe80000100800 */
[----:B------:R-:W-:Y:S04]  /*c00a0*/  STL [R1+0x4b94], R29 ;  /* 0x004b941d01007387 */ /* 0x000fe80000100800 */
[----:B------:R-:W-:Y:S01]  /*c00b0*/  STL [R1+0x4c24], R29 ;  /* 0x004c241d01007387 */ /* 0x000fe20000100800 */
[----:B--2---:R-:W-:-:S02]  /*c00c0*/  SHF.R.S32.HI R20, RZ, 0x1f, R12 ;  /* 0x0000001fff147819 */ /* 0x004fc4000001140c */
[----:B------:R-:W-:-:S03]  /*c00d0*/  IADD3 R4, P4, PT, R12, R6, RZ ;  /* 0x000000060c047210 */ /* 0x000fc60007f9e0ff */
[----:B------:R-:W-:Y:S04]  /*c00e0*/  STL [R1+0x2c], R20 ;  /* 0x00002c1401007387 */ /* 0x000fe80000100800 */
[----:B------:R2:W-:Y:S04]  /*c00f0*/  STL [R1+0xaf0], R4 ;  /* 0x000af00401007387 */ /* 0x0005e80000100800 */
[----:B--2---:R-:W2:Y:S04]  /*c0100*/  LDL.LU.64 R4, [R1+0x4cf0] ;  /* 0x004cf00001047983 */ /* 0x004ea80000300a00 */
[----:B------:R0:W-:Y:S04]  /*c0110*/  STL.64 [R1+0x4cd0], R6 ;  /* 0x004cd00601007387 */ /* 0x0001e80000100a00 */
[----:B0-----:R0:W3:Y:S01]  /*c0120*/  LDL.64 R6, [R1+0xaf0] ;  /* 0x000af00001067983 */ /* 0x0010e20000100a00 */
[----:B--2---:R-:W-:-:S05]  /*c0130*/  IADD3 R2, P0, PT, R12, R4, RZ ;  /* 0x000000040c027210 */ /* 0x004fca0007f1e0ff */
[----:B------:R2:W-:Y:S04]  /*c0140*/  STL [R1+0xae8], R2 ;  /* 0x000ae80201007387 */ /* 0x0005e80000100800 */
[----:B--2---:R-:W2:Y:S01]  /*c0150*/  LDL.LU.64 R2, [R1+0x4ce8] ;  /* 0x004ce80001027983 */ /* 0x004ea20000300a00 */
[C---:B----4-:R-:W-:Y:S02]  /*c0160*/  IADD3 R10, P1, PT, R12.reuse, R16, RZ ;  /* 0x000000100c0a7210 */ /* 0x050fe40007f3e0ff */
[C---:B------:R-:W-:Y:S02]  /*c0170*/  IADD3 R22, P2, PT, R12.reuse, R17, RZ ;  /* 0x000000110c167210 */ /* 0x040fe40007f5e0ff */
[----:B------:R-:W-:Y:S01]  /*c0180*/  IADD3 R28, P3, PT, R12, R24, RZ ;  /* 0x000000180c1c7210 */ /* 0x000fe20007f7e0ff */
[----:B------:R-:W-:Y:S01]  /*c0190*/  IMAD.X R11, R20, 0x1, R5, P1 ;  /* 0x00000001140b7824 */ /* 0x000fe200008e0605 */
[----:B---3--:R-:W-:-:S02]  /*c01a0*/  SHF.R.S32.HI R7, RZ, 0x1f, R19 ;  /* 0x0000001fff077819 */ /* 0x008fc40000011413 */
[----:B--2---:R-:W-:Y:S01]  /*c01b0*/  IADD3 R12, P5, PT, R12, R2, RZ ;  /* 0x000000020c0c7210 */ /* 0x004fe20007fbe0ff */
[----:B------:R-:W-:-:S04]  /*c01c0*/  IMAD.X R23, R20, 0x1, R3, P2 ;  /* 0x0000000114177824 */ /* 0x000fc800010e0603 */
[----:B------:R-:W-:Y:S04]  /*c01d0*/  STL [R1+0x4cc8], R12 ;  /* 0x004cc80c01007387 */ /* 0x000fe80000100800 */
[----:B------:R2:W-:Y:S04]  /*c01e0*/  STL.64 [R1+0xb08], R10 ;  /* 0x000b080a01007387 */ /* 0x0005e80000100a00 */
[----:B--2---:R0:W2:Y:S04]  /*c01f0*/  LDL.LU R11, [R1+0x4ce0] ;  /* 0x004ce000010b7983 */ /* 0x0040a80000300800 */
[----:B------:R3:W-:Y:S01]  /*c0200*/  STL.64 [R1+0xb00], R22 ;  /* 0x000b001601007387 */ /* 0x0007e20000100a00 */
[----:B------:R-:W-:-:S03]  /*c0210*/  IADD3 R10, P2, PT, R19, R16, RZ ;  /* 0x00000010130a7210 */ /* 0x000fc60007f5e0ff */
[----:B---3--:R-:W3:Y:S04]  /*c0220*/  LDL.LU.64 R22, [R1+0x4cd8] ;  /* 0x004cd80001167983 */ /* 0x008ee80000300a00 */
[----:B------:R4:W-:Y:S04]  /*c0230*/  STL [R1+0xad0], R10 ;  /* 0x000ad00a01007387 */ /* 0x0009e80000100800 */
[----:B------:R-:W-:Y:S04]  /*c0240*/  STL [R1+0x188], R7 ;  /* 0x0001880701007387 */ /* 0x000fe80000100800 */
[----:B------:R-:W-:Y:S04]  /*c0250*/  STL.64 [R1+0x4cb0], R16 ;  /* 0x004cb01001007387 */ /* 0x000fe80000100a00 */
[----:B------:R0:W-:Y:S01]  /*c0260*/  STL [R1+0x4cb8], R17 ;  /* 0x004cb81101007387 */ /* 0x0001e20000100800 */
[----:B----4-:R-:W-:-:S03]  /*c0270*/  IADD3 R10, P1, PT, R19, R17, RZ ;  /* 0x00000011130a7210 */ /* 0x010fc60007f3e0ff */
[----:B0-----:R0:W4:Y:S01]  /*c0280*/  LDL.64 R16, [R1+0xad0] ;  /* 0x000ad00001107983 */ /* 0x0011220000100a00 */
[----:B------:R-:W-:-:S05]  /*c0290*/  IMAD.X R29, R20, 0x1, R0, P3 ;  /* 0x00000001141d7824 */ /* 0x000fca00018e0600 */
[----:B------:R0:W-:Y:S04]  /*c02a0*/  STL.64 [R1+0xaf8], R28 ;  /* 0x000af81c01007387 */ /* 0x0001e80000100a00 */
[----:B------:R1:W-:Y:S01]  /*c02b0*/  STL.64 [R1+0x4c98], R24 ;  /* 0x004c981801007387 */ /* 0x0003e20000100a00 */
[----:B0-----:R-:W-:-:S03]  /*c02c0*/  IADD3 R28, P3, PT, R19, R24, RZ ;  /* 0x00000018131c7210 */ /* 0x001fc60007f7e0ff */
[----:B-1----:R0:W2:Y:S01]  /*c02d0*/  LDL.64 R24, [R1+0xae8] ;  /* 0x000ae80001187983 */ /* 0x0020a20000100a00 */
[----:B---3--:R-:W-:-:S05]  /*c02e0*/  IMAD.X R7, R20, 0x1, R23, P4 ;  /* 0x0000000114077824 */ /* 0x008fca00020e0617 */
[----:B------:R1:W-:Y:S04]  /*c02f0*/  STL [R1+0xaf4], R7 ;  /* 0x000af40701007387 */ /* 0x0003e80000100800 */
[----:B-1----:R-:W3:Y:S01]  /*c0300*/  LDL.LU.64 R6, [R1+0x4cd0] ;  /* 0x004cd00001067983 */ /* 0x002ee20000300a00 */
[----:B----4-:R-:W-:-:S03]  /*c0310*/  IMAD.MOV.U32 R17, RZ, RZ, R15 ;  /* 0x000000ffff117224 */ /* 0x010fc600078e000f */
[----:B------:R-:W4:Y:S01]  /*c0320*/  LDL R15, [R1+0x25c] ;  /* 0x00025c00010f7983 */ /* 0x000f220000100800 */
[----:B---3--:R-:W-:-:S03]  /*c0330*/  IADD3 R12, P4, PT, R19, R6, RZ ;  /* 0x00000006130c7210 */ /* 0x008fc60007f9e0ff */
[----:B----4-:R1:W-:Y:S04]  /*c0340*/  STL [R1+0x4c78], R15 ;  /* 0x004c780f01007387 */ /* 0x0103e80000100800 */
[----:B-1----:R-:W3:Y:S04]  /*c0350*/  LDL.LU R15, [R1+0x18] ;  /* 0x00001800010f7983 */ /* 0x002ee80000300800 */
[----:B------:R1:W-:Y:S04]  /*c0360*/  STL [R1+0xab8], R12 ;  /* 0x000ab80c01007387 */ /* 0x0003e80000100800 */
[----:B-1----:R-:W4:Y:S01]  /*c0370*/  LDL.LU R12, [R1+0x4cc8] ;  /* 0x004cc800010c7983 */ /* 0x002f220000300800 */
[----:B--2---:R-:W-:-:S02]  /*c0380*/  IMAD.X R25, R20, 0x1, R7, P0 ;  /* 0x0000000114197824 */ /* 0x004fc400000e0607 */
[----:B------:R-:W-:Y:S01]  /*c0390*/  IMAD.X R13, R20, 0x1, R22, P5 ;  /* 0x00000001140d7824 */ /* 0x000fe200028e0616 */
[----:B------:R-:W-:Y:S04]  /*c03a0*/  STL.64 [R1+0x4ca0], R6 ;  /* 0x004ca00601007387 */ /* 0x000fe80000100a00 */
[----:B------:R1:W-:Y:S04]  /*c03b0*/  STL [R1+0x4ca8], R7 ;  /* 0x004ca80701007387 */ /* 0x0003e80000100800 */
[----:B-1----:R0:W2:Y:S04]  /*c03c0*/  LDL.64 R6, [R1+0xab8] ;  /* 0x000ab80001067983 */ /* 0x0020a80000100a00 */
[----:B------:R-:W-:Y:S04]  /*c03d0*/  STL [R1+0xaec], R25 ;  /* 0x000aec1901007387 */ /* 0x000fe80000100800 */
[----:B----4-:R1:W-:Y:S04]  /*c03e0*/  STL.64 [R1+0xae0], R12 ;  /* 0x000ae00c01007387 */ /* 0x0103e80000100a00 */
[----:B-1----:R-:W4:Y:S01]  /*c03f0*/  LDL.LU.64 R12, [R1+0x4cc0] ;  /* 0x004cc000010c7983 */ /* 0x002f220000300a00 */
[----:B------:R-:W-:-:S03]  /*c0400*/  SHF.R.S32.HI R11, RZ, 0x1f, R19 ;  /* 0x0000001fff0b7819 */ /* 0x000fc60000011413 */
[----:B------:R-:W-:Y:S04]  /*c0410*/  STL.64 [R1+0x4c80], R20 ;  /* 0x004c801401007387 */ /* 0x000fe80000100a00 */
[----:B------:R1:W-:Y:S02]  /*c0420*/  STL [R1+0x4c88], R21 ;  /* 0x004c881501007387 */ /* 0x0003e40000100800 */
[----:B-1----:R-:W-:Y:S02]  /*c0430*/  IMAD.MOV.U32 R21, RZ, RZ, R17 ;  /* 0x000000ffff157224 */ /* 0x002fe400078e0011 */
[----:B------:R-:W-:Y:S01]  /*c0440*/  IMAD.X R17, R11, 0x1, R5, P2 ;  /* 0x000000010b117824 */ /* 0x000fe200010e0605 */
[----:B----4-:R-:W-:Y:S04]  /*c0450*/  STL.64 [R1+0x4c90], R12 ;  /* 0x004c900c01007387 */ /* 0x010fe80000100a00 */
[----:B------:R1:W-:Y:S04]  /*c0460*/  STL [R1+0xad4], R17 ;  /* 0x000ad41101007387 */ /* 0x0003e80000100800 */
[----:B-1----:R0:W4:Y:S01]  /*c0470*/  LDL.LU R17, [R1+0x4cb8] ;  /* 0x004cb80001117983 */ /* 0x0021220000300800 */
[----:B---3--:R-:W-:Y:S01]  /*c0480*/  IADD3 R16, P2, PT, R15, R18, RZ ;  /* 0x000000120f107210 */ /* 0x008fe20007f5e0ff */
[----:B------:R-:W-:Y:S01]  /*c0490*/  IMAD.X R11, R11, 0x1, R3, P1 ;  /* 0x000000010b0b7824 */ /* 0x000fe200008e0603 */
[----:B--2---:R-:W-:-:S03]  /*c04a0*/  SHF.R.S32.HI R7, RZ, 0x1f, R21 ;  /* 0x0000001fff077819 */ /* 0x004fc60000011415 */
[----:B------:R4:W-:Y:S04]  /*c04b0*/  STL [R1+0xad8], R16 ;  /* 0x000ad81001007387 */ /* 0x0009e80000100800 */
[----:B----4-:R-:W2:Y:S04]  /*c04c0*/  LDL.LU.64 R16, [R1+0x4cb0] ;  /* 0x004cb00001107983 */ /* 0x010ea80000300a00 */
[----:B------:R1:W-:Y:S04]  /*c04d0*/  STL.64 [R1+0xac8], R10 ;  /* 0x000ac80a01007387 */ /* 0x0003e80000100a00 */
[----:B------:R3:W-:Y:S01]  /*c04e0*/  STL [R1+0x184], R7 ;  /* 0x0001840701007387 */ /* 0x0007e20000100800 */
[----:B-1----:R-:W-:-:S05]  /*c04f0*/  SHF.R.S32.HI R11, RZ, 0x1f, R19 ;  /* 0x0000001fff0b7819 */ /* 0x002fca0000011413 */
[C---:B------:R-:W-:Y:S02]  /*c0500*/  IMAD.X R29, R11.reuse, 0x1, R0, P3 ;  /* 0x000000010b1d7824 */ /* 0x040fe400018e0600 */
[----:B---3--:R-:W-:-:S03]  /*c0510*/  IMAD.X R7, R11, 0x1, R23, P4 ;  /* 0x000000010b077824 */ /* 0x008fc600020e0617 */
[----:B------:R-:W-:Y:S04]  /*c0520*/  STL.64 [R1+0xac0], R28 ;  /* 0x000ac01c01007387 */ /* 0x000fe80000100a00 */
[----:B------:R1:W-:Y:S04]  /*c0530*/  STL [R1+0xabc], R7 ;  /* 0x000abc0701007387 */ /* 0x0003e80000100800 */
[----:B-1----:R0:W3:Y:S01]  /*c0540*/  LDL.LU R7, [R1+0x4ca8] ;  /* 0x004ca80001077983 */ /* 0x0020e20000300800 */
[----:B--2---:R-:W-:-:S05]  /*c0550*/  IADD3 R6, P4, PT, R21, R17, RZ ;  /* 0x0000001115067210 */ /* 0x004fca0007f9e0ff */
[----:B------:R3:W-:Y:S04]  /*c0560*/  STL [R1+0xa90], R6 ;  /* 0x000a900601007387 */ /* 0x0007e80000100800 */
[----:B---3--:R-:W2:Y:S01]  /*c0570*/  LDL.LU.64 R6, [R1+0x4ca0] ;  /* 0x004ca00001067983 */ /* 0x008ea20000300a00 */
[----:B------:R-:W-:Y:S02]  /*c0580*/  IADD3 R24, P0, PT, R19, R4, RZ ;  /* 0x0000000413187210 */ /* 0x000fe40007f1e0ff */
[----:B------:R-:W-:Y:S01]  /*c0590*/  IADD3 R28, P3, PT, R21, R16, RZ ;  /* 0x00000010151c7210 */ /* 0x000fe20007f7e0ff */
[----:B------:R1:W-:Y:S04]  /*c05a0*/  STL.64 [R1+0x4c50], R16 ;  /* 0x004c501001007387 */ /* 0x0003e80000100a00 */
[----:B-1----:R0:W3:Y:S01]  /*c05b0*/  LDL.64 R16, [R1+0xad8] ;  /* 0x000ad80001107983 */ /* 0x0020e20000100a00 */
[----:B--2---:R-:W-:-:S05]  /*c05c0*/  IMAD.X R25, R11, 0x1, R7, P0 ;  /* 0x000000010b197824 */ /* 0x004fca00000e0607 */
[----:B------:R1:W-:Y:S04]  /*c05d0*/  STL.64 [R1+0xab0], R24 ;  /* 0x000ab01801007387 */ /* 0x0003e80000100a00 */
[----:B-1----:R-:W2:Y:S01]  /*c05e0*/  LDL.LU.64 R24, [R1+0x4c98] ;  /* 0x004c980001187983 */ /* 0x002ea20000300a00 */
[----:B------:R-:W-:Y:S02]  /*c05f0*/  IADD3 R20, P5, PT, R19, R2, RZ ;  /* 0x0000000213147210 */ /* 0x000fe40007fbe0ff */
[----:B--2---:R-:W-:-:S05]  /*c0600*/  IADD3 R12, P0, PT, R21, R24, RZ ;  /* 0x00000018150c7210 */ /* 0x004fca0007f1e0ff */
[----:B------:R1:W-:Y:S04]  /*c0610*/  STL [R1+0xa88], R12 ;  /* 0x000a880c01007387 */ /* 0x0003e80000100800 */
[----:B-1----:R-:W2:Y:S04]  /*c0620*/  LDL.LU.64 R12, [R1+0x4c90] ;  /* 0x004c9000010c7983 */ /* 0x002ea80000300a00 */
[----:B------:R1:W-:Y:S04]  /*c0630*/  STL.64 [R1+0x4c48], R24 ;  /* 0x004c481801007387 */ /* 0x0003e80000100a00 */
[----:B------:R-:W-:Y:S01]  /*c0640*/  STL [R1+0x4c58], R25 ;  /* 0x004c581901007387 */ /* 0x000fe20000100800 */
[----:B-1----:R-:W-:-:S02]  /*c0650*/  IMAD.MOV.U32 R24, RZ, RZ, R21 ;  /* 0x000000ffff187224 */ /* 0x002fc400078e0015 */
[----:B------:R-:W-:-:S05]  /*c0660*/  IMAD.X R21, R11, 0x1, R22, P5 ;  /* 0x000000010b157824 */ /* 0x000fca00028e0616 */
[----:B------:R1:W-:Y:S04]  /*c0670*/  STL.64 [R1+0xaa8], R20 ;  /* 0x000aa81401007387 */ /* 0x0003e80000100a00 */
[----:B-1----:R0:W4:Y:S04]  /*c0680*/  LDL.LU R21, [R1+0x4c88] ;  /* 0x004c880001157983 */ /* 0x0021280000300800 */
[----:B------:R-:W-:Y:S01]  /*c0690*/  STL.64 [R1+0x4c68], R22 ;  /* 0x004c681601007387 */ /* 0x000fe20000100a00 */
[----:B------:R-:W-:-:S03]  /*c06a0*/  IADD3 R20, P5, PT, R24, R6, RZ ;  /* 0x0000000618147210 */ /* 0x000fc60007fbe0ff */
[----:B------:R1:W-:Y:S04]  /*c06b0*/  STL [R1+0x4c74], R23 ;  /* 0x004c741701007387 */ /* 0x0003e80000100800 */
[----:B-1----:R0:W2:Y:S04]  /*c06c0*/  LDL.64 R22, [R1+0xa88] ;  /* 0x000a880001167983 */ /* 0x0020a80000100a00 */
[----:B------:R1:W-:Y:S04]  /*c06d0*/  STL [R1+0x4c34], R26 ;  /* 0x004c341a01007387 */ /* 0x0003e80000100800 */
[----:B-1----:R-:W2:Y:S04]  /*c06e0*/  LDL.LU R26, [R1+0x184] ;  /* 0x00018400011a7983 */ /* 0x002ea80000300800 */
[----:B------:R4:W-:Y:S04]  /*c06f0*/  STL [R1+0xa80], R20 ;  /* 0x000a801401007387 */ /* 0x0009e80000100800 */
[----:B----4-:R-:W3:Y:S04]  /*c0700*/  LDL.LU.64 R20, [R1+0x4c80] ;  /* 0x004c800001147983 */ /* 0x010ee80000300a00 */
[----:B------:R1:W-:Y:S04]  /*c0710*/  STL.64 [R1+0x4c60], R6 ;  /* 0x004c600601007387 */ /* 0x0003e80000100a00 */
[----:B-1----:R0:W4:Y:S01]  /*c0720*/  LDL.64 R6, [R1+0xa80] ;  /* 0x000a800001067983 */ /* 0x0021220000100a00 */
[----:B---3--:R-:W-:-:S03]  /*c0730*/  IMAD.X R17, R20, 0x1, R21, P2 ;  /* 0x0000000114117824 */ /* 0x008fc600010e0615 */
[----:B------:R-:W3:Y:S04]  /*c0740*/  LDL.LU R20, [R1+0x4c7c] ;  /* 0x004c7c0001147983 */ /* 0x000ee80000300800 */
[----:B--2---:R1:W-:Y:S04]  /*c0750*/  STL.64 [R1+0x4c40], R12 ;  /* 0x004c400c01007387 */ /* 0x0043e80000100a00 */
[----:B-1----:R0:W2:Y:S01]  /*c0760*/  LDL.64 R12, [R1+0xa90] ;  /* 0x000a9000010c7983 */ /* 0x0020a20000100a00 */
[----:B------:R-:W-:Y:S01]  /*c0770*/  IADD3 R10, P1, PT, R19, R18, RZ ;  /* 0x00000012130a7210 */ /* 0x000fe20007f3e0ff */
[----:B------:R-:W-:-:S04]  /*c0780*/  IMAD.X R29, R26, 0x1, R5, P3 ;  /* 0x000000011a1d7824 */ /* 0x000fc800018e0605 */
[----:B------:R-:W-:Y:S01]  /*c0790*/  IMAD.X R11, R11, 0x1, R21, P1 ;  /* 0x000000010b0b7824 */ /* 0x000fe200008e0615 */
[----:B------:R-:W-:Y:S01]  /*c07a0*/  STL [R1+0xadc], R17 ;  /* 0x000adc1101007387 */ /* 0x000fe20000100800 */
[----:B------:R-:W-:-:S03]  /*c07b0*/  IMAD.X R23, R26, 0x1, R0, P0 ;  /* 0x000000011a177824 */ /* 0x000fc600000e0600 */
[----:B------:R-:W-:Y:S04]  /*c07c0*/  STL.64 [R1+0xaa0], R10 ;  /* 0x000aa00a01007387 */ /* 0x000fe80000100a00 */
[----:B------:R-:W-:Y:S01]  /*c07d0*/  STL.64 [R1+0xa98], R28 ;  /* 0x000a981c01007387 */ /* 0x000fe20000100a00 */
[----:B--2---:R-:W-:Y:S01]  /*c07e0*/  IMAD.X R13, R26, 0x1, R3, P4 ;  /* 0x000000011a0d7824 */ /* 0x004fe200020e0603 */
[----:B---3--:R-:W-:-:S04]  /*c07f0*/  IADD3 R12, P4, PT, R15, R20, RZ ;  /* 0x000000140f0c7210 */ /* 0x008fc80007f9e0ff */
[----:B------:R1:W-:Y:S04]  /*c0800*/  STL [R1+0xa94], R13 ;  /* 0x000a940d01007387 */ /* 0x0003e80000100800 */
[----:B------:R-:W2:Y:S04]  /*c0810*/  LDL.LU R15, [R1+0x4c78] ;  /* 0x004c7800010f7983 */ /* 0x000ea80000300800 */
[----:B-1----:R-:W3:Y:S04]  /*c0820*/  LDL.LU R13, [R1+0x2c] ;  /* 0x00002c00010d7983 */ /* 0x002ee80000300800 */
[----:B------:R1:W-:Y:S04]  /*c0830*/  STL [R1+0xa8c], R23 ;  /* 0x000a8c1701007387 */ /* 0x0003e80000100800 */
[----:B-1----:R0:W2:Y:S01]  /*c0840*/  LDL.LU R23, [R1+0x4c74] ;  /* 0x004c740001177983 */ /* 0x0020a20000300800 */
[----:B------:R-:W-:-:S03]  /*c0850*/  IADD3 R22, P0, PT, R19, R20, RZ ;  /* 0x0000001413167210 */ /* 0x000fc60007f1e0ff */
[----:B------:R-:W3:Y:S04]  /*c0860*/  LDL.LU R19, [R1+0x4c70] ;  /* 0x004c700001137983 */ /* 0x000ee80000300800 */
[----:B------:R2:W-:Y:S04]  /*c0870*/  STL [R1+0xa50], R22 ;  /* 0x000a501601007387 */ /* 0x0005e80000100800 */
[----:B--2---:R-:W4:Y:S02]  /*c0880*/  LDL.LU.64 R22, [R1+0x4c68] ;  /* 0x004c680001167983 */ /* 0x004f240000300a00 */
[----:B----4-:R-:W-:-:S05]  /*c0890*/  IMAD.X R7, R26, 0x1, R23, P5 ;  /* 0x000000011a077824 */ /* 0x010fca00028e0617 */
[----:B------:R1:W-:Y:S04]  /*c08a0*/  STL [R1+0xa84], R7 ;  /* 0x000a840701007387 */ /* 0x0003e80000100800 */
[----:B-1----:R-:W2:Y:S01]  /*c08b0*/  LDL.LU.64 R6, [R1+0x4c60] ;  /* 0x004c600001067983 */ /* 0x002ea20000300a00 */
[C---:B------:R-:W-:Y:S02]  /*c08c0*/  IADD3 R16, P2, PT, R24.reuse, R4, RZ ;  /* 0x0000000418107210 */ /* 0x040fe40007f5e0ff */
[C---:B------:R-:W-:Y:S02]  /*c08d0*/  IADD3 R10, P1, PT, R24.reuse, R2, RZ ;  /* 0x00000002180a7210 */ /* 0x040fe40007f3e0ff */
[C---:B------:R-:W-:Y:S02]  /*c08e0*/  IADD3 R28, P3, PT, R24.reuse, R18, RZ ;  /* 0x00000012181c7210 */ /* 0x040fe40007f7e0ff */
[----:B------:R-:W-:-:S02]  /*c08f0*/  IADD3 R24, P5, PT, R24, R20, RZ ;  /* 0x0000001418187210 */ /* 0x000fc40007fbe0ff */
[----:B------:R-:W-:-:S03]  /*c0900*/  SHF.R.S32.HI R11, RZ, 0x1f, R15 ;  /* 0x0000001fff0b7819 */ /* 0x000fc6000001140f */
[----:B------:R-:W-:Y:S04]  /*c0910*/  STL [R1+0xa38], R24 ;  /* 0x000a381801007387 */ /* 0x000fe80000100800 */
[----:B------:R0:W4:Y:S01]  /*c0920*/  LDL.LU R25, [R1+0x4c58] ;  /* 0x004c580001197983 */ /* 0x0001220000300800 */
[----:B--2---:R-:W-:-:S05]  /*c0930*/  IMAD.X R17, R26, 0x1, R7, P2 ;  /* 0x000000011a117824 */ /* 0x004fca00010e0607 */
[----:B------:R1:W-:Y:S04]  /*c0940*/  STL.64 [R1+0xa78], R16 ;  /* 0x000a781001007387 */ /* 0x0003e80000100a00 */
[----:B------:R2:W-:Y:S04]  /*c0950*/  STL [R1+0x18], R11 ;  /* 0x0000180b01007387 */ /* 0x0005e80000100800 */
[----:B-1----:R-:W3:Y:S01]  /*c0960*/  LDL.LU.64 R16, [R1+0x4c50] ;  /* 0x004c500001107983 */ /* 0x002ee20000300a00 */
[----:B--2---:R-:W-:Y:S01]  /*c0970*/  IMAD.X R11, R26, 0x1, R22, P1 ;  /* 0x000000011a0b7824 */ /* 0x004fe200008e0616 */
[----:B---3--:R-:W-:-:S05]  /*c0980*/  IADD3 R24, P2, PT, R15, R16, RZ ;  /* 0x000000100f187210 */ /* 0x008fca0007f5e0ff */
[----:B------:R4:W-:Y:S04]  /*c0990*/  STL [R1+0xa30], R24 ;  /* 0x000a301801007387 */ /* 0x0009e80000100800 */
[----:B----4-:R-:W2:Y:S04]  /*c09a0*/  LDL.LU.64 R24, [R1+0x4c48] ;  /* 0x004c480001187983 */ /* 0x010ea80000300a00 */
[----:B------:R-:W-:Y:S04]  /*c09b0*/  STL.64 [R1+0x4c28], R22 ;  /* 0x004c281601007387 */ /* 0x000fe80000100a00 */
[----:B------:R1:W-:Y:S04]  /*c09c0*/  STL [R1+0x4c30], R23 ;  /* 0x004c301701007387 */ /* 0x0003e80000100800 */
[----:B-1----:R0:W3:Y:S04]  /*c09d0*/  LDL.64 R22, [R1+0xa30] ;  /* 0x000a300001167983 */ /* 0x0020e80000100a00 */
[----:B------:R1:W-:Y:S01]  /*c09e0*/  STL.64 [R1+0xa70], R10 ;  /* 0x000a700a01007387 */ /* 0x0003e20000100a00 */
[----:B------:R-:W-:-:S03]  /*c09f0*/  IMAD.X R29, R26, 0x1, R21, P3 ;  /* 0x000000011a1d7824 */ /* 0x000fc600018e0615 */
[----:B---3--:R-:W3:Y:S04]  /*c0a00*/  LDL.LU R23, [R1+0x188] ;  /* 0x0001880001177983 */ /* 0x008ee80000300800 */
[----:B-1----:R-:W4:Y:S01]  /*c0a10*/  LDL.LU R11, [R1+0x1c0] ;  /* 0x0001c000010b7983 */ /* 0x002f220000300800 */
[----:B------:R-:W-:-:S03]  /*c0a20*/  IMAD.X R13, R13, 0x1, R19, P4 ;  /* 0x000000010d0d7824 */ /* 0x000fc600020e0613 */
[----:B----4-:R-:W-:Y:S04]  /*c0a30*/  STL [R1+0x4bec], R11 ;  /* 0x004bec0b01007387 */ /* 0x010fe80000100800 */
[----:B------:R-:W-:Y:S04]  /*c0a40*/  STL.64 [R1+0x4c38], R16 ;  /* 0x004c381001007387 */ /* 0x000fe80000100a00 */
[----:B------:R1:W-:Y:S04]  /*c0a50*/  STL.64 [R1+0xa68], R28 ;  /* 0x000a681c01007387 */ /* 0x0003e80000100a00 */
[----:B--2---:R2:W-:Y:S01]  /*c0a60*/  STL.64 [R1+0x4c10], R24 ;  /* 0x004c101801007387 */ /* 0x0045e20000100a00 */
[----:B-1----:R-:W-:-:S03]  /*c0a70*/  IADD3 R28, P3, PT, R15, R24, RZ ;  /* 0x000000180f1c7210 */ /* 0x002fc60007f7e0ff */
[----:B--2---:R0:W3:Y:S04]  /*c0a80*/  LDL.64 R24, [R1+0xa50] ;  /* 0x000a500001187983 */ /* 0x0040e80000100a00 */
[----:B------:R1:W-:Y:S04]  /*c0a90*/  STL.64 [R1+0xa58], R12 ;  /* 0x000a580c01007387 */ /* 0x0003e80000100a00 */
[----:B-1----:R-:W2:Y:S01]  /*c0aa0*/  LDL.LU.64 R12, [R1+0x4c40] ;  /* 0x004c4000010c7983 */ /* 0x002ea20000300a00 */
[----:B------:R-:W-:-:S03]  /*c0ab0*/  IADD3 R16, P4, PT, R15, R6, RZ ;  /* 0x000000060f107210 */ /* 0x000fc60007f9e0ff */
[----:B--2---:R1:W-:Y:S04]  /*c0ac0*/  STL.64 [R1+0x4c00], R12 ;  /* 0x004c000c01007387 */ /* 0x0043e80000100a00 */
[----:B-1----:R0:W2:Y:S01]  /*c0ad0*/  LDL.64 R12, [R1+0xa38] ;  /* 0x000a3800010c7983 */ /* 0x0020a20000100a00 */
[----:B---3--:R-:W-:-:S03]  /*c0ae0*/  IMAD.X R25, R23, 0x1, R19, P0 ;  /* 0x0000000117197824 */ /* 0x008fc600000e0613 */
[----:B------:R1:W-:Y:S04]  /*c0af0*/  STL.64 [R1+0x4c18], R6 ;  /* 0x004c180601007387 */ /* 0x0003e80000100a00 */
[----:B------:R3:W-:Y:S01]  /*c0b00*/  STL [R1+0x4c20], R7 ;  /* 0x004c200701007387 */ /* 0x0007e20000100800 */
[----:B------:R-:W-:-:S03]  /*c0b10*/  IADD3 R10, P1, PT, R15, R17, RZ ;  /* 0x000000110f0a7210 */ /* 0x000fc60007f3e0ff */
[----:B------:R4:W-:Y:S01]  /*c0b20*/  STL [R1+0xa08], R16 ;  /* 0x000a081001007387 */ /* 0x0009e20000100800 */
[----:B-1----:R-:W-:Y:S02]  /*c0b30*/  IMAD.MOV.U32 R6, RZ, RZ, R16 ;  /* 0x000000ffff067224 */ /* 0x002fe400078e0010 */
[----:B---3--:R-:W-:Y:S02]  /*c0b40*/  IMAD.MOV.U32 R7, RZ, RZ, R17 ;  /* 0x000000ffff077224 */ /* 0x008fe400078e0011 */
[----:B----4-:R-:W3:Y:S04]  /*c0b50*/  LDL.LU.64 R16, [R1+0x4c38] ;  /* 0x004c380001107983 */ /* 0x010ee80000300a00 */
[----:B------:R-:W-:Y:S01]  /*c0b60*/  STL [R1+0xa54], R25 ;  /* 0x000a541901007387 */ /* 0x000fe20000100800 */
[----:B--2---:R-:W-:-:S03]  /*c0b70*/  IMAD.X R13, R26, 0x1, R19, P5 ;  /* 0x000000011a0d7824 */ /* 0x004fc600028e0613 */
[----:B------:R-:W2:Y:S04]  /*c0b80*/  LDL.LU R26, [R1+0x4c34] ;  /* 0x004c3400011a7983 */ /* 0x000ea80000300800 */
[----:B------:R-:W-:Y:S04]  /*c0b90*/  STL.64 [R1+0x4c08], R8 ;  /* 0x004c080801007387 */ /* 0x000fe80000100a00 */
[----:B------:R-:W-:Y:S01]  /*c0ba0*/  STL [R1+0xa3c], R13 ;  /* 0x000a3c0d01007387 */ /* 0x000fe20000100800 */
[----:B------:R-:W-:-:S03]  /*c0bb0*/  IADD3 R12, P5, PT, R15, R2, RZ ;  /* 0x000000020f0c7210 */ /* 0x000fc60007fbe0ff */
[----:B------:R1:W-:Y:S04]  /*c0bc0*/  STL [R1+0x4bf0], R2 ;  /* 0x004bf00201007387 */ /* 0x0003e80000100800 */
[----:B-1----:R-:W4:Y:S02]  /*c0bd0*/  LDL.LU R2, [R1+0x18] ;  /* 0x0000180001027983 */ /* 0x002f240000300800 */
[----:B----4-:R-:W-:-:S05]  /*c0be0*/  IMAD.X R23, R2, 0x1, R5, P2 ;  /* 0x0000000102177824 */ /* 0x010fca00010e0605 */
[----:B------:R1:W-:Y:S04]  /*c0bf0*/  STL [R1+0xa34], R23 ;  /* 0x000a341701007387 */ /* 0x0003e80000100800 */
[----:B-1----:R0:W4:Y:S01]  /*c0c00*/  LDL.LU R23, [R1+0x4c30] ;  /* 0x004c300001177983 */ /* 0x0021220000300800 */
[----:B------:R-:W-:-:S05]  /*c0c10*/  IADD3 R22, P2, PT, R15, R18, RZ ;  /* 0x000000120f167210 */ /* 0x000fca0007f5e0ff */
[----:B------:R4:W-:Y:S01]  /*c0c20*/  STL [R1+0x9e0], R22 ;  /* 0x0009e01601007387 */ /* 0x0009e20000100800 */
[----:B------:R-:W-:-:S03]  /*c0c30*/  IMAD.X R11, R2, 0x1, R3, P1 ;  /* 0x00000001020b7824 */ /* 0x000fc600008e0603 */
[----:B----4-:R-:W4:Y:S01]  /*c0c40*/  LDL.LU.64 R22, [R1+0x4c28] ;  /* 0x004c280001167983 */ /* 0x010f220000300a00 */
[C---:B------:R-:W-:Y:S01]  /*c0c50*/  IMAD.X R29, R2.reuse, 0x1, R0, P3 ;  /* 0x00000001021d7824 */ /* 0x040fe200018e0600 */
[----:B--2---:R-:W-:Y:S02]  /*c0c60*/  SHF.R.S32.HI R7, RZ, 0x1f, R26 ;  /* 0x0000001fff077819 */ /* 0x004fe4000001141a */
[----:B------:R-:W-:Y:S04]  /*c0c70*/  STL.64 [R1+0xa28], R10 ;  /* 0x000a280a01007387 */ /* 0x000fe80000100a00 */
[----:B------:R1:W-:Y:S04]  /*c0c80*/  STL.64 [R1+0xa20], R28 ;  /* 0x000a201c01007387 */ /* 0x0003e80000100a00 */
[----:B------:R4:W-:Y:S04]  /*c0c90*/  STL [R1+0x10], R7 ;  /* 0x0000100701007387 */ /* 0x0009e80000100800 */
[----:B-1----:R-:W2:Y:S01]  /*c0ca0*/  LDL.LU R29, [R1+0x4c24] ;  /* 0x004c2400011d7983 */ /* 0x002ea20000300800 */
[----:B----4-:R-:W-:-:S05]  /*c0cb0*/  IMAD.X R7, R2, 0x1, R23, P4 ;  /* 0x0000000102077824 */ /* 0x010fca00020e0617 */
[----:B------:R1:W-:Y:S04]  /*c0cc0*/  STL [R1+0xa0c], R7 ;  /* 0x000a0c0701007387 */ /* 0x0003e80000100800 */
[----:B-1----:R0:W4:Y:S01]  /*c0cd0*/  LDL.LU R7, [R1+0x4c20] ;  /* 0x004c200001077983 */ /* 0x0021220000300800 */
[----:B---3--:R-:W-:-:S05]  /*c0ce0*/  IADD3 R6, P4, PT, R26, R17, RZ ;  /* 0x000000111a067210 */ /* 0x008fca0007f9e0ff */
[----:B------:R4:W-:Y:S04]  /*c0cf0*/  STL [R1+0x9c8], R6 ;  /* 0x0009c80601007387 */ /* 0x0009e80000100800 */
[----:B----4-:R-:W3:Y:S01]  /*c0d00*/  LDL.LU.64 R6, [R1+0x4c18] ;  /* 0x004c180001067983 */ /* 0x010ee20000300a00 */
[----:B------:R-:W-:-:S03]  /*c0d10*/  IADD3 R24, P0, PT, R15, R4, RZ ;  /* 0x000000040f187210 */ /* 0x000fc60007f1e0ff */
[----:B------:R-:W-:Y:S02]  /*c0d20*/  STL.64 [R1+0x4bf8], R16 ;  /* 0x004bf81001007387 */ /* 0x000fe40000100a00 */
[----:B---3--:R-:W-:-:S05]  /*c0d30*/  IMAD.X R25, R2, 0x1, R7, P0 ;  /* 0x0000000102197824 */ /* 0x008fca00000e0607 */
[----:B------:R1:W-:Y:S04]  /*c0d40*/  STL.64 [R1+0x9f0], R24 ;  /* 0x0009f01801007387 */ /* 0x0003e80000100a00 */
[----:B-1----:R-:W3:Y:S01]  /*c0d50*/  LDL.LU.64 R24, [R1+0x4c10] ;  /* 0x004c100001187983 */ /* 0x002ee20000300a00 */
[----:B------:R-:W-:Y:S02]  /*c0d60*/  IADD3 R28, P3, PT, R26, R16, RZ ;  /* 0x000000101a1c7210 */ /* 0x000fe40007f7e0ff */
[----:B------:R-:W-:Y:S01]  /*c0d70*/  IADD3 R10, P1, PT, R15, R20, RZ ;  /* 0x000000140f0a7210 */ /* 0x000fe20007f3e0ff */
[----:B------:R-:W-:Y:S02]  /*c0d80*/  IMAD.X R13, R2, 0x1, R22, P5 ;  /* 0x00000001020d7824 */ /* 0x000fe400028e0616 */
[----:B------:R-:W-:Y:S04]  /*c0d90*/  STL [R1+0x9d0], R28 ;  /* 0x0009d01c01007387 */ /* 0x000fe80000100800 */
[----:B------:R-:W4:Y:S01]  /*c0da0*/  LDL.LU R15, [R1+0x180] ;  /* 0x00018000010f7983 */ /* 0x000f220000300800 */
[----:B---3--:R-:W-:-:S05]  /*c0db0*/  IADD3 R8, P0, PT, R26, R24, RZ ;  /* 0x000000181a087210 */ /* 0x008fca0007f1e0ff */
[----:B------:R1:W-:Y:S04]  /*c0dc0*/  STL [R1+0x9c0], R8 ;  /* 0x0009c00801007387 */ /* 0x0003e80000100800 */
[----:B-1----:R-:W3:Y:S04]  /*c0dd0*/  LDL.LU.64 R8, [R1+0x4c08] ;  /* 0x004c080001087983 */ /* 0x002ee80000300a00 */
[----:B------:R1:W-:Y:S04]  /*c0de0*/  STL.64 [R1+0x4bd8], R24 ;  /* 0x004bd81801007387 */ /* 0x0003e80000100a00 */
[----:B-1----:R0:W2:Y:S04]  /*c0df0*/  LDL.64 R24, [R1+0x9e0] ;  /* 0x0009e00001187983 */ /* 0x0020a80000100a00 */
[----:B------:R1:W-:Y:S04]  /*c0e00*/  STL.64 [R1+0x9e8], R12 ;  /* 0x0009e80c01007387 */ /* 0x0003e80000100a00 */
[----:B-1----:R-:W3:Y:S01]  /*c0e10*/  LDL.LU.64 R12, [R1+0x4c00] ;  /* 0x004c0000010c7983 */ /* 0x002ee20000300a00 */
[----:B------:R-:W-:-:S03]  /*c0e20*/  IADD3 R16, P5, PT, R26, R6, RZ ;  /* 0x000000061a107210 */ /* 0x000fc60007fbe0ff */
[----:B------:R1:W-:Y:S04]  /*c0e30*/  STL.64 [R1+0x4be0], R6 ;  /* 0x004be00601007387 */ /* 0x0003e80000100a00 */
[----:B------:R0:W-:Y:S01]  /*c0e40*/  STL [R1+0x4be8], R7 ;  /* 0x004be80701007387 */ /* 0x0001e20000100800 */
[----:B------:R-:W-:-:S03]  /*c0e50*/  IMAD.X R11, R2, 0x1, R19, P1 ;  /* 0x00000001020b7824 */ /* 0x000fc600008e0613 */
[----:B------:R4:W-:Y:S01]  /*c0e60*/  STL [R1+0x9b8], R16 ;  /* 0x0009b81001007387 */ /* 0x0009e20000100800 */
[----:B-1----:R-:W-:Y:S02]  /*c0e70*/  IMAD.MOV.U32 R6, RZ, RZ, R16 ;  /* 0x000000ffff067224 */ /* 0x002fe400078e0010 */
[----:B0-----:R-:W-:Y:S02]  /*c0e80*/  IMAD.MOV.U32 R7, RZ, RZ, R17 ;  /* 0x000000ffff077224 */ /* 0x001fe400078e0011 */
[----:B----4-:R-:W4:Y:S01]  /*c0e90*/  LDL.LU.64 R16, [R1+0x4bf8] ;  /* 0x004bf80001107983 */ /* 0x010f220000300a00 */
[----:B--2---:R-:W-:-:S03]  /*c0ea0*/  IMAD.X R25, R2, 0x1, R21, P2 ;  /* 0x0000000102197824 */ /* 0x004fc600010e0615 */
[----:B---3--:R0:W-:Y:S04]  /*c0eb0*/  STL.64 [R1+0x4bb0], R12 ;  /* 0x004bb00c01007387 */ /* 0x0081e80000100a00 */
[----:B0-----:R0:W2:Y:S04]  /*c0ec0*/  LDL.64 R12, [R1+0x9c0] ;  /* 0x0009c000010c7983 */ /* 0x0010a80000100a00 */
[----:B------:R-:W-:Y:S04]  /*c0ed0*/  STL [R1+0x9e4], R25 ;  /* 0x0009e41901007387 */ /* 0x000fe80000100800 */
[----:B------:R-:W3:Y:S04]  /*c0ee0*/  LDL.LU R2, [R1+0x4bf0] ;  /* 0x004bf00001027983 */ /* 0x000ee80000300800 */
[----:B------:R1:W-:Y:S04]  /*c0ef0*/  STL.64 [R1+0x9d8], R10 ;  /* 0x0009d80a01007387 */ /* 0x0003e80000100a00 */
[----:B-1----:R-:W4:Y:S04]  /*c0f00*/  LDL.LU R11, [R1+0x4bec] ;  /* 0x004bec00010b7983 */ /* 0x002f280000300800 */
[----:B------:R-:W-:Y:S04]  /*c0f10*/  STL.64 [R1+0x4bb8], R14 ;  /* 0x004bb80e01007387 */ /* 0x000fe80000100a00 */
[----:B------:R1:W-:Y:S04]  /*c0f20*/  STL [R1+0x4bc0], R15 ;  /* 0x004bc00f01007387 */ /* 0x0003e80000100800 */
[----:B-1----:R0:W2:Y:S04]  /*c0f30*/  LDL.64 R14, [R1+0x9c8] ;  /* 0x0009c800010e7983 */ /* 0x0020a80000100a00 */
[----:B------:R-:W-:Y:S04]  /*c0f40*/  STL.64 [R1+0x4bc8], R8 ;  /* 0x004bc80801007387 */ /* 0x000fe80000100a00 */
[----:B------:R-:W-:Y:S04]  /*c0f50*/  STL [R1+0x4bd0], R9 ;  /* 0x004bd00901007387 */ /* 0x000fe80000100800 */
[----:B------:R1:W-:Y:S04]  /*c0f60*/  STL [R1+0x4bc4], R27 ;  /* 0x004bc41b01007387 */ /* 0x0003e80000100800 */
[----:B-1----:R-:W2:Y:S01]  /*c0f70*/  LDL.LU R27, [R1+0x10] ;  /* 0x00001000011b7983 */ /* 0x002ea20000300800 */
[----:B------:R-:W-:-:S02]  /*c0f80*/  IMAD.MOV.U32 R9, RZ, RZ, R29 ;  /* 0x000000ffff097224 */ /* 0x000fc400078e001d */
[C---:B--2---:R-:W-:Y:S02]  /*c0f90*/  IMAD.X R9, R27.reuse, 0x1, R5, P3 ;  /* 0x000000011b097824 */ /* 0x044fe400018e0605 */
[C---:B------:R-:W-:Y:S02]  /*c0fa0*/  IMAD.X R15, R27.reuse, 0x1, R3, P4 ;  /* 0x000000011b0f7824 */ /* 0x040fe400020e0603 */
[C---:B------:R-:W-:Y:S02]  /*c0fb0*/  IMAD.X R13, R27.reuse, 0x1, R0, P0 ;  /* 0x000000011b0d7824 */ /* 0x040fe400000e0600 */
[----:B------:R-:W-:Y:S01]  /*c0fc0*/  IMAD.X R7, R27, 0x1, R23, P5 ;  /* 0x000000011b077824 */ /* 0x000fe200028e0617 */
[----:B------:R-:W-:Y:S04]  /*c0fd0*/  STL [R1+0x9d4], R9 ;  /* 0x0009d40901007387 */ /* 0x000fe80000100800 */
[----:B------:R-:W-:Y:S04]  /*c0fe0*/  STL [R1+0x9cc], R15 ;  /* 0x0009cc0f01007387 */ /* 0x000fe80000100800 */
[----:B------:R-:W-:Y:S04]  /*c0ff0*/  STL [R1+0x9c4], R13 ;  /* 0x0009c40d01007387 */ /* 0x000fe80000100800 */
[----:B------:R1:W-:Y:S04]  /*c1000*/  STL [R1+0x9bc], R7 ;  /* 0x0009bc0701007387 */ /* 0x0003e80000100800 */
[----:B-1----:R0:W2:Y:S01]  /*c1010*/  LDL.LU R7, [R1+0x4be8] ;  /* 0x004be80001077983 */ /* 0x0020a20000300800 */
[----:B----4-:R-:W-:-:S05]  /*c1020*/  IADD3 R6, P5, PT, R11, R17, RZ ;  /* 0x000000110b067210 */ /* 0x010fca0007fbe0ff */
[----:B------:R2:W-:Y:S04]  /*c1030*/  STL [R1+0x978], R6 ;  /* 0x0009780601007387 */ /* 0x0005e80000100800 */
[----:B--2---:R-:W2:Y:S01]  /*c1040*/  LDL.LU.64 R6, [R1+0x4be0] ;  /* 0x004be00001067983 */ /* 0x004ea20000300a00 */
[----:B------:R-:W-:-:S03]  /*c1050*/  IADD3 R24, P2, PT, R26, R4, RZ ;  /* 0x000000041a187210 */ /* 0x000fc60007f5e0ff */
[----:B------:R-:W-:Y:S02]  /*c1060*/  STL.64 [R1+0x4ba0], R16 ;  /* 0x004ba01001007387 */ /* 0x000fe40000100a00 */
[----:B--2---:R-:W-:-:S05]  /*c1070*/  IMAD.X R25, R27, 0x1, R7, P2 ;  /* 0x000000011b197824 */ /* 0x004fca00010e0607 */
[----:B------:R1:W-:Y:S04]  /*c1080*/  STL.64 [R1+0x9b0], R24 ;  /* 0x0009b01801007387 */ /* 0x0003e80000100a00 */
[----:B-1----:R-:W2:Y:S01]  /*c1090*/  LDL.LU.64 R24, [R1+0x4bd8] ;  /* 0x004bd80001187983 */ /* 0x002ea20000300a00 */
[----:B------:R-:W-:Y:S01]  /*c10a0*/  IMAD.MOV.U32 R8, RZ, RZ, R28 ;  /* 0x000000ffff087224 */ /* 0x000fe200078e001c */
[C---:B---3--:R-:W-:Y:S02]  /*c10b0*/  IADD3 R28, P1, PT, R26.reuse, R2, RZ ;  /* 0x000000021a1c7210 */ /* 0x048fe40007f3e0ff */
[----:B------:R-:W-:Y:S02]  /*c10c0*/  IADD3 R8, P3, PT, R26, R18, RZ ;  /* 0x000000121a087210 */ /* 0x000fe40007f7e0ff */
[----:B------:R-:W-:Y:S01]  /*c10d0*/  IADD3 R12, P0, PT, R11, R16, RZ ;  /* 0x000000100b0c7210 */ /* 0x000fe20007f1e0ff */
[----:B------:R-:W-:-:S02]  /*c10e0*/  IMAD.X R29, R27, 0x1, R22, P1 ;  /* 0x000000011b1d7824 */ /* 0x000fc400008e0616 */
[----:B------:R-:W-:Y:S01]  /*c10f0*/  IMAD.X R9, R27, 0x1, R21, P3 ;  /* 0x000000011b097824 */ /* 0x000fe200018e0615 */
[----:B--2---:R-:W-:-:S05]  /*c1100*/  IADD3 R16, P2, PT, R11, R24, RZ ;  /* 0x000000180b107210 */ /* 0x004fca0007f5e0ff */
[----:B------:R-:W-:Y:S04]  /*c1110*/  STL [R1+0x4ba8], R16 ;  /* 0x004ba81001007387 */ /* 0x000fe80000100800 */
[----:B------:R-:W-:Y:S04]  /*c1120*/  STL.64 [R1+0x4b98], R24 ;  /* 0x004b981801007387 */ /* 0x000fe80000100a00 */
[----:B------:R-:W2:Y:S04]  /*c1130*/  LDL.LU R10, [R1+0x14] ;  /* 0x00001400010a7983 */ /* 0x000ea80000300800 */
[----:B------:R-:W-:Y:S04]  /*c1140*/  STL.64 [R1+0x998], R28 ;  /* 0x0009981c01007387 */ /* 0x000fe80000100a00 */
[----:B------:R1:W-:Y:S04]  /*c1150*/  STL.64 [R1+0x990], R8 ;  /* 0x0009900801007387 */ /* 0x0003e80000100a00 */
[----:B-1----:R0:W3:Y:S01]  /*c1160*/  LDL.LU R9, [R1+0x4bd0] ;  /* 0x004bd00001097983 */ /* 0x0020e20000300800 */
[----:B------:R-:W-:-:S02]  /*c1170*/  IADD3 R14, P4, PT, R26, R20, RZ ;  /* 0x000000141a0e7210 */ /* 0x000fc40007f9e0ff */
[----:B------:R-:W-:-:S03]  /*c1180*/  IADD3 R8, P3, PT, R11, R4, RZ ;  /* 0x000000040b087210 */ /* 0x000fc60007f7e0ff */
[----:B------:R-:W-:Y:S02]  /*c1190*/  IMAD.X R15, R27, 0x1, R19, P4 ;  /* 0x000000011b0f7824 */ /* 0x000fe400020e0613 */
[----:B------:R3:W-:Y:S04]  /*c11a0*/  STL [R1+0x960], R8 ;  /* 0x0009600801007387 */ /* 0x0007e80000100800 */
[----:B---3--:R-:W3:Y:S04]  /*c11b0*/  LDL.LU.64 R8, [R1+0x4bc8] ;  /* 0x004bc80001087983 */ /* 0x008ee80000300a00 */
[----:B------:R-:W4:Y:S04]  /*c11c0*/  LDL.LU R27, [R1+0x4bc4] ;  /* 0x004bc400011b7983 */ /* 0x000f280000300800 */
[----:B------:R1:W-:Y:S04]  /*c11d0*/  STL.64 [R1+0x988], R14 ;  /* 0x0009880e01007387 */ /* 0x0003e80000100a00 */
[----:B-1----:R0:W2:Y:S01]  /*c11e0*/  LDL.LU R15, [R1+0x4bc0] ;  /* 0x004bc000010f7983 */ /* 0x0020a20000300800 */
[----:B------:R-:W-:-:S02]  /*c11f0*/  SHF.R.S32.HI R26, RZ, 0x1f, R11 ;  /* 0x0000001fff1a7819 */ /* 0x000fc4000001140b */
[----:B------:R-:W-:-:S03]  /*c1200*/  IADD3 R14, P4, PT, R11, R2, RZ ;  /* 0x000000020b0e7210 */ /* 0x000fc60007f9e0ff */
[----:B------:R-:W-:Y:S02]  /*c1210*/  IMAD.X R13, R26, 0x1, R5, P0 ;  /* 0x000000011a0d7824 */ /* 0x000fe400000e0605 */
[----:B------:R2:W-:Y:S04]  /*c1220*/  STL [R1+0x948], R14 ;  /* 0x0009480e01007387 */ /* 0x0005e80000100800 */
[----:B--2---:R-:W2:Y:S04]  /*c1230*/  LDL.LU.64 R14, [R1+0x4bb8] ;  /* 0x004bb800010e7983 */ /* 0x004ea80000300a00 */
[----:B------:R1:W-:Y:S04]  /*c1240*/  STL.64 [R1+0x980], R12 ;  /* 0x0009800c01007387 */ /* 0x0003e80000100a00 */
[----:B-1----:R-:W2:Y:S04]  /*c1250*/  LDL.LU.64 R12, [R1+0x4bb0] ;  /* 0x004bb000010c7983 */ /* 0x002ea80000300a00 */
[----:B------:R-:W-:Y:S04]  /*c1260*/  STL.64 [R1+0x4b88], R4 ;  /* 0x004b880401007387 */ /* 0x000fe80000100a00 */
[----:B------:R1:W-:Y:S01]  /*c1270*/  STL [R1+0x4b90], R5 ;  /* 0x004b900501007387 */ /* 0x0003e20000100800 */
[----:B------:R-:W-:-:S03]  /*c1280*/  IADD3 R16, P0, PT, R11, R18, RZ ;  /* 0x000000120b107210 */ /* 0x000fc60007f1e0ff */
[----:B-1----:R0:W3:Y:S04]  /*c1290*/  LDL.64 R4, [R1+0x948] ;  /* 0x0009480001047983 */ /* 0x0020e80000100a00 */
[----:B--2---:R1:W-:Y:S04]  /*c12a0*/  STL.64 [R1+0x4b78], R12 ;  /* 0x004b780c01007387 */ /* 0x0043e80000100a00 */
[----:B-1----:R0:W2:Y:S04]  /*c12b0*/  LDL.64 R12, [R1+0x978] ;  /* 0x00097800010c7983 */ /* 0x0020a80000100a00 */
[----:B------:R1:W-:Y:S04]  /*c12c0*/  STL [R1+0x940], R16 ;  /* 0x0009401001007387 */ /* 0x0003e80000100800 */
[----:B-1----:R-:W3:Y:S01]  /*c12d0*/  LDL.LU R16, [R1+0x4ba8] ;  /* 0x004ba80001107983 */ /* 0x002ee20000300800 */
[----:B------:R-:W-:Y:S01]  /*c12e0*/  IADD3 R28, P1, PT, R11, R6, RZ ;  /* 0x000000060b1c7210 */ /* 0x000fe20007f3e0ff */
[----:B------:R-:W-:-:S02]  /*c12f0*/  IMAD.X R17, R26, 0x1, R0, P2 ;  /* 0x000000011a117824 */ /* 0x000fc400010e0600 */
[C---:B--2---:R-:W-:Y:S01]  /*c1300*/  IMAD.X R13, R26.reuse, 0x1, R3, P5 ;  /* 0x000000011a0d7824 */ /* 0x044fe200028e0603 */
[----:B------:R-:W-:Y:S02]  /*c1310*/  IADD3 R12, P5, PT, R11, R20, RZ ;  /* 0x000000140b0c7210 */ /* 0x000fe40007fbe0ff */
[----:B------:R-:W-:Y:S02]  /*c1320*/  SHF.R.S32.HI R11, RZ, 0x1f, R15 ;  /* 0x0000001fff0b7819 */ /* 0x000fe4000001140f */
[----:B------:R-:W-:Y:S04]  /*c1330*/  STL [R1+0x97c], R13 ;  /* 0x00097c0d01007387 */ /* 0x000fe80000100800 */
[----:B------:R-:W-:Y:S04]  /*c1340*/  STL.64 [R1+0x4b70], R10 ;  /* 0x004b700a01007387 */ /* 0x000fe80000100a00 */
[----:B---3--:R1:W-:Y:S04]  /*c1350*/  STL.64 [R1+0x970], R16 ;  /* 0x0009701001007387 */ /* 0x0083e80000100a00 */
[----:B-1----:R-:W2:Y:S01]  /*c1360*/  LDL.LU.64 R16, [R1+0x4ba0] ;  /* 0x004ba00001107983 */ /* 0x002ea20000300a00 */
[----:B------:R-:W-:Y:S01]  /*c1370*/  IMAD.X R29, R26, 0x1, R23, P1 ;  /* 0x000000011a1d7824 */ /* 0x000fe200008e0617 */
[----:B--2---:R-:W-:-:S05]  /*c1380*/  IADD3 R24, P2, PT, R15, R16, RZ ;  /* 0x000000100f187210 */ /* 0x004fca0007f5e0ff */
[----:B------:R1:W-:Y:S04]  /*c1390*/  STL [R1+0x920], R24 ;  /* 0x0009201801007387 */ /* 0x0003e80000100800 */
[----:B-1----:R-:W2:Y:S04]  /*c13a0*/  LDL.LU.64 R24, [R1+0x4b98] ;  /* 0x004b980001187983 */ /* 0x002ea80000300a00 */
[----:B------:R1:W-:Y:S04]  /*c13b0*/  STL.64 [R1+0x968], R28 ;  /* 0x0009681c01007387 */ /* 0x0003e80000100a00 */
[----:B-1----:R-:W3:Y:S04]  /*c13c0*/  LDL.LU R29, [R1+0x4b94] ;  /* 0x004b9400011d7983 */ /* 0x002ee80000300800 */
[----:B------:R-:W2:Y:S04]  /*c13d0*/  LDL.LU R28, [R1+0xc] ;  /* 0x00000c00011c7983 */ /* 0x000ea80000300800 */
[----:B--2---:R1:W-:Y:S02]  /*c13e0*/  STL [R1+0x4b60], R28 ;  /* 0x004b601c01007387 */ /* 0x0043e40000100800 */
[----:B-1----:R-:W-:-:S05]  /*c13f0*/  IADD3 R28, P1, PT, R15, R17, RZ ;  /* 0x000000110f1c7210 */ /* 0x002fca0007f3e0ff */
[----:B------:R-:W-:Y:S04]  /*c1400*/  STL [R1+0x4b64], R28 ;  /* 0x004b641c01007387 */ /* 0x000fe80000100800 */
[----:B---3--:R1:W-:Y:S04]  /*c1410*/  STL [R1+0x4b68], R29 ;  /* 0x004b681d01007387 */ /* 0x0083e80000100800 */
[----:B-1----:R0:W2:Y:S04]  /*c1420*/  LDL.64 R28, [R1+0x920] ;  /* 0x00092000011c7983 */ /* 0x0020a80000100a00 */
[----:B------:R1:W-:Y:S04]  /*c1430*/  STL.64 [R1+0x4b58], R16 ;  /* 0x004b581001007387 */ /* 0x0003e80000100a00 */
[----:B-1----:R0:W3:Y:S01]  /*c1440*/  LDL.64 R16, [R1+0x960] ;  /* 0x0009600001107983 */ /* 0x0020e20000100a00 */
[----:B------:R-:W-:-:S02]  /*c1450*/  IMAD.X R5, R26, 0x1, R22, P4 ;  /* 0x000000011a057824 */ /* 0x000fc400020e0616 */
[----:B---3--:R-:W-:Y:S01]  /*c1460*/  IMAD.X R17, R26, 0x1, R7, P3 ;  /* 0x000000011a117824 */ /* 0x008fe200018e0607 */
[----:B------:R-:W-:-:S04]  /*c1470*/  IADD3 R16, P3, PT, R15, R24, RZ ;  /* 0x000000180f107210 */ /* 0x000fc80007f7e0ff */
[----:B------:R-:W-:Y:S04]  /*c1480*/  STL [R1+0x964], R17 ;  /* 0x0009641101007387 */ /* 0x000fe80000100800 */
[----:B------:R1:W-:Y:S04]  /*c1490*/  STL.64 [R1+0x4b38], R24 ;  /* 0x004b381801007387 */ /* 0x0003e80000100a00 */
[----:B-1----:R0:W3:Y:S04]  /*c14a0*/  LDL.64 R24, [R1+0x940] ;  /* 0x0009400001187983 */ /* 0x0020e80000100a00 */
[----:B------:R1:W-:Y:S04]  /*c14b0*/  STL [R1+0x94c], R5 ;  /* 0x00094c0501007387 */ /* 0x0003e80000100800 */
[----:B-1----:R0:W2:Y:S01]  /*c14c0*/  LDL.LU R5, [R1+0x4b90] ;  /* 0x004b900001057983 */ /* 0x0020a20000300800 */
[----:B------:R-:W-:-:S03]  /*c14d0*/  IADD3 R4, P4, PT, R15, R6, RZ ;  /* 0x000000060f047210 */ /* 0x000fc60007f9e0ff */
[----:B------:R-:W-:Y:S01]  /*c14e0*/  STL.64 [R1+0x4b50], R22 ;  /* 0x004b501601007387 */ /* 0x000fe20000100a00 */
[----:B------:R-:W-:-:S03]  /*c14f0*/  IMAD.X R13, R26, 0x1, R19, P5 ;  /* 0x000000011a0d7824 */ /* 0x000fc600028e0613 */
[----:B------:R2:W-:Y:S01]  /*c1500*/  STL [R1+0x908], R4 ;  /* 0x0009080401007387 */ /* 0x0005e20000100800 */
[----:B------:R-:W-:Y:S01]  /*c1510*/  IADD3 R10, P5, PT, R15, R2, RZ ;  /* 0x000000020f0a7210 */ /* 0x000fe20007fbe0ff */
[----:B---3--:R-:W-:Y:S02]  /*c1520*/  IMAD.X R25, R26, 0x1, R21, P0 ;  /* 0x000000011a197824 */ /* 0x008fe400000e0615 */
[----:B--2---:R-:W2:Y:S04]  /*c1530*/  LDL.LU.64 R4, [R1+0x4b88] ;  /* 0x004b880001047983 */ /* 0x004ea80000300a00 */
[----:B------:R-:W-:Y:S04]  /*c1540*/  STL.64 [R1+0x4b40], R6 ;  /* 0x004b400601007387 */ /* 0x000fe80000100a00 */
[----:B------:R1:W-:Y:S04]  /*c1550*/  STL [R1+0x4b48], R7 ;  /* 0x004b480701007387 */ /* 0x0003e80000100800 */
[----:B-1----:R0:W3:Y:S04]  /*c1560*/  LDL.64 R6, [R1+0x908] ;  /* 0x0009080001067983 */ /* 0x0020e80000100a00 */
[----:B------:R-:W-:Y:S04]  /*c1570*/  STL [R1+0x944], R25 ;  /* 0x0009441901007387 */ /* 0x000fe80000100800 */
[----:B------:R-:W2:Y:S04]  /*c1580*/  LDL.LU R26, [R1+0x4b80] ;  /* 0x004b8000011a7983 */ /* 0x000ea80000300800 */
[----:B------:R1:W-:Y:S04]  /*c1590*/  STL.64 [R1+0x928], R12 ;  /* 0x0009280c01007387 */ /* 0x0003e80000100a00 */
[----:B-1----:R-:W2:Y:S04]  /*c15a0*/  LDL.LU.64 R12, [R1+0x4b78] ;  /* 0x004b7800010c7983 */ /* 0x002ea80000300a00 */
[----:B------:R1:W-:Y:S04]  /*c15b0*/  STL [R1+0x8f0], R10 ;  /* 0x0008f00a01007387 */ /* 0x0003e80000100800 */
[----:B-1----:R-:W2:Y:S02]  /*c15c0*/  LDL.LU.64 R10, [R1+0x4b70] ;  /* 0x004b7000010a7983 */ /* 0x002ea40000300a00 */
[----:B--2---:R-:W-:Y:S01]  /*c15d0*/  IMAD.X R29, R11, 0x1, R5, P2 ;  /* 0x000000010b1d7824 */ /* 0x004fe200010e0605 */
[----:B------:R-:W-:-:S04]  /*c15e0*/  IADD3 R28, P2, PT, R15, R18, RZ ;  /* 0x000000120f1c7210 */ /* 0x000fc80007f5e0ff */
[----:B------:R1:W-:Y:S04]  /*c15f0*/  STL [R1+0x924], R29 ;  /* 0x0009241d01007387 */ /* 0x0003e80000100800 */
[----:B-1----:R0:W2:Y:S04]  /*c1600*/  LDL.LU R29, [R1+0x4b68] ;  /* 0x004b6800011d7983 */ /* 0x0020a80000300800 */
[----:B------:R1:W-:Y:S04]  /*c1610*/  STL [R1+0x8e8], R28 ;  /* 0x0008e81c01007387 */ /* 0x0003e80000100800 */
[----:B-1----:R-:W3:Y:S01]  /*c1620*/  LDL.LU R28, [R1+0x4b64] ;  /* 0x004b6400011c7983 */ /* 0x002ee20000300800 */
[----:B--2---:R-:W-:-:S05]  /*c1630*/  IMAD.X R29, R11, 0x1, R3, P1 ;  /* 0x000000010b1d7824 */ /* 0x004fca00008e0603 */
[----:B---3--:R1:W-:Y:S04]  /*c1640*/  STL.64 [R1+0x918], R28 ;  /* 0x0009181c01007387 */ /* 0x0083e80000100a00 */
[----:B-1----:R-:W2:Y:S04]  /*c1650*/  LDL.LU R28, [R1+0x4b60] ;  /* 0x004b6000011c7983 */ /* 0x002ea80000300800 */
[----:B------:R1:W-:Y:S01]  /*c1660*/  STL.64 [R1+0x4b30], R2 ;  /* 0x004b300201007387 */ /* 0x0003e20000100a00 */
[----:B------:R-:W-:Y:S02]  /*c1670*/  IADD3 R24, P0, PT, R15, R4, RZ ;  /* 0x000000040f187210 */ /* 0x000fe40007f1e0ff */
[----:B------:R-:W-:Y:S01]  /*c1680*/  SHF.R.S32.HI R29, RZ, 0x1f, R10 ;  /* 0x0000001fff1d7819 */ /* 0x000fe2000001140a */
[----:B------:R-:W-:Y:S01]  /*c1690*/  IMAD.X R17, R11, 0x1, R0, P3 ;  /* 0x000000010b117824 */ /* 0x000fe200018e0600 */
[----:B-1----:R-:W-:Y:S01]  /*c16a0*/  IADD3 R2, P1, PT, R15, R20, RZ ;  /* 0x000000140f027210 */ /* 0x002fe20007f3e0ff */
[----:B------:R-:W-:-:S02]  /*c16b0*/  IMAD.MOV.U32 R15, RZ, RZ, R14 ;  /* 0x000000ffff0f7224 */ /* 0x000fc400078e000e */
[----:B------:R-:W-:-:S05]  /*c16c0*/  IMAD.MOV.U32 R14, RZ, RZ, R9 ;  /* 0x000000ffff0e7224 */ /* 0x000fca00078e0009 */
[----:B------:R1:W-:Y:S04]  /*c16d0*/  STL.64 [R1+0x4b10], R14 ;  /* 0x004b100e01007387 */ /* 0x0003e80000100a00 */
[----:B-1----:R0:W3:Y:S04]  /*c16e0*/  LDL.64 R14, [R1+0x8f0] ;  /* 0x0008f000010e7983 */ /* 0x0020e80000100a00 */
[----:B--2---:R-:W-:Y:S04]  /*c16f0*/  STL.64 [R1+0x4b28], R28 ;  /* 0x004b281c01007387 */ /* 0x004fe80000100a00 */
[----:B------:R1:W-:Y:S04]  /*c1700*/  STL.64 [R1+0x910], R16 ;  /* 0x0009101001007387 */ /* 0x0003e80000100a00 */
[----:B-1----:R-:W2:Y:S02]  /*c1710*/  LDL.LU.64 R16, [R1+0x4b58] ;  /* 0x004b580001107983 */ /* 0x002ea40000300a00 */
[----:B--2---:R-:W-:-:S05]  /*c1720*/  IADD3 R22, P3, PT, R10, R16, RZ ;  /* 0x000000100a167210 */ /* 0x004fca0007f7e0ff */
[----:B------:R1:W-:Y:S04]  /*c1730*/  STL [R1+0x8d8], R22 ;  /* 0x0008d81601007387 */ /* 0x0003e80000100800 */
[----:B-1----:R-:W2:Y:S02]  /*c1740*/  LDL.LU.64 R22, [R1+0x4b50] ;  /* 0x004b500001167983 */ /* 0x002ea40000300a00 */
[----:B--2---:R-:W-:-:S05]  /*c1750*/  IMAD.X R7, R11, 0x1, R23, P4 ;  /* 0x000000010b077824 */ /* 0x004fca00020e0617 */
[----:B------:R1:W-:Y:S04]  /*c1760*/  STL [R1+0x90c], R7 ;  /* 0x00090c0701007387 */ /* 0x0003e80000100800 */
[----:B-1----:R0:W2:Y:S01]  /*c1770*/  LDL.LU R7, [R1+0x4b48] ;  /* 0x004b480001077983 */ /* 0x0020a20000300800 */
[----:B------:R-:W-:-:S03]  /*c1780*/  IADD3 R6, P4, PT, R10, R17, RZ ;  /* 0x000000110a067210 */ /* 0x000fc60007f9e0ff */
[----:B------:R-:W3:Y:S04]  /*c1790*/  LDL.LU R9, [R1+0x8] ;  /* 0x0000080001097983 */ /* 0x000ee80000300800 */
[----:B------:R2:W-:Y:S04]  /*c17a0*/  STL [R1+0x8d0], R6 ;  /* 0x0008d00601007387 */ /* 0x0005e80000100800 */
[----:B--2---:R-:W2:Y:S04]  /*c17b0*/  LDL.LU.64 R6, [R1+0x4b40] ;  /* 0x004b400001067983 */ /* 0x004ea80000300a00 */
[----:B------:R-:W-:Y:S01]  /*c17c0*/  STL.64 [R1+0x4b18], R16 ;  /* 0x004b181001007387 */ /* 0x000fe20000100a00 */
[----:B--2---:R-:W-:-:S05]  /*c17d0*/  IMAD.X R25, R11, 0x1, R7, P0 ;  /* 0x000000010b197824 */ /* 0x004fca00000e0607 */
[----:B------:R1:W-:Y:S04]  /*c17e0*/  STL.64 [R1+0x900], R24 ;  /* 0x0009001801007387 */ /* 0x0003e80000100a00 */
[----:B-1----:R-:W2:Y:S02]  /*c17f0*/  LDL.LU.64 R24, [R1+0x4b38] ;  /* 0x004b380001187983 */ /* 0x002ea40000300a00 */
[----:B--2---:R-:W-:-:S05]  /*c1800*/  IADD3 R16, P0, PT, R10, R24, RZ ;  /* 0x000000180a107210 */ /* 0x004fca0007f1e0ff */
[----:B------:R-:W-:Y:S04]  /*c1810*/  STL [R1+0x4b20], R16 ;  /* 0x004b201001007387 */ /* 0x000fe80000100800 */
[----:B------:R1:W-:Y:S04]  /*c1820*/  STL [R1+0x4b24], R17 ;  /* 0x004b241101007387 */ /* 0x0003e80000100800 */
[----:B-1----:R0:W2:Y:S04]  /*c1830*/  LDL.64 R16, [R1+0x8d8] ;  /* 0x0008d80001107983 */ /* 0x0020a80000100a00 */
[----:B------:R1:W-:Y:S04]  /*c1840*/  STL.64 [R1+0x4b00], R24 ;  /* 0x004b001801007387 */ /* 0x0003e80000100a00 */
[----:B-1----:R0:W2:Y:S01]  /*c1850*/  LDL.64 R24, [R1+0x8e8] ;  /* 0x0008e80001187983 */ /* 0x0020a20000100a00 */
[----:B---3--:R-:W-:-:S02]  /*c1860*/  IMAD.X R15, R11, 0x1, R22, P5 ;  /* 0x000000010b0f7824 */ /* 0x008fc400028e0616 */
[----:B------:R-:W-:-:S03]  /*c1870*/  IMAD.X R3, R11, 0x1, R19, P1 ;  /* 0x000000010b037824 */ /* 0x000fc600008e0613 */
[----:B------:R-:W-:Y:S04]  /*c1880*/  STL [R1+0x8f4], R15 ;  /* 0x0008f40f01007387 */ /* 0x000fe80000100800 */
[----:B------:R-:W-:Y:S04]  /*c1890*/  STL.64 [R1+0x4b08], R6 ;  /* 0x004b080601007387 */ /* 0x000fe80000100a00 */
[----:B------:R1:W-:Y:S04]  /*c18a0*/  STL.64 [R1+0x4af0], R8 ;  /* 0x004af00801007387 */ /* 0x0003e80000100a00 */
[----:B-1----:R0:W3:Y:S01]  /*c18b0*/  LDL.64 R8, [R1+0x8d0] ;  /* 0x0008d00001087983 */ /* 0x0020e20000100a00 */
[----:B--2---:R-:W-:-:S05]  /*c18c0*/  IMAD.X R25, R11, 0x1, R21, P2 ;  /* 0x000000010b197824 */ /* 0x004fca00010e0615 */
[----:B------:R-:W-:Y:S04]  /*c18d0*/  STL [R1+0x8ec], R25 ;  /* 0x0008ec1901007387 */ /* 0x000fe80000100800 */
[----:B------:R-:W-:Y:S04]  /*c18e0*/  STL.64 [R1+0x4ae0], R12 ;  /* 0x004ae00c01007387 */ /* 0x000fe80000100a00 */
[----:B------:R1:W-:Y:S04]  /*c18f0*/  STL.64 [R1+0x8e0], R2 ;  /* 0x0008e00201007387 */ /* 0x0003e80000100a00 */
[----:B-1----:R-:W2:Y:S02]  /*c1900*/  LDL.LU.64 R2, [R1+0x4b30] ;  /* 0x004b300001027983 */ /* 0x002ea40000300a00 */
[----:B--2---:R-:W-:-:S05]  /*c1910*/  IADD3 R28, P1, PT, R10, R2, RZ ;  /* 0x000000020a1c7210 */ /* 0x004fca0007f3e0ff */
[----:B------:R1:W-:Y:S04]  /*c1920*/  STL [R1+0x8a8], R28 ;  /* 0x0008a81c01007387 */ /* 0x0003e80000100800 */
[----:B-1----:R-:W2:Y:S02]  /*c1930*/  LDL.LU.64 R28, [R1+0x4b28] ;  /* 0x004b2800011c7983 */ /* 0x002ea40000300a00 */
[----:B--2---:R-:W-:Y:S01]  /*c1940*/  IMAD.X R17, R29, 0x1, R5, P3 ;  /* 0x000000011d117824 */ /* 0x004fe200018e0605 */
[----:B------:R-:W-:-:S04]  /*c1950*/  IADD3 R16, P3, PT, R10, R18, RZ ;  /* 0x000000120a107210 */ /* 0x000fc80007f7e0ff */
[----:B------:R1:W-:Y:S04]  /*c1960*/  STL [R1+0x8dc], R17 ;  /* 0x0008dc1101007387 */ /* 0x0003e80000100800 */
[----:B-1----:R0:W2:Y:S04]  /*c1970*/  LDL.LU R17, [R1+0x4b24] ;  /* 0x004b240001117983 */ /* 0x0020a80000300800 */
[----:B------:R-:W-:Y:S04]  /*c1980*/  STL.64 [R1+0x4af8], R4 ;  /* 0x004af80401007387 */ /* 0x000fe80000100a00 */
[----:B------:R1:W-:Y:S04]  /*c1990*/  STL [R1+0x8a0], R16 ;  /* 0x0008a01001007387 */ /* 0x0003e80000100800 */
[----:B-1----:R-:W4:Y:S01]  /*c19a0*/  LDL.LU R16, [R1+0x4b20] ;  /* 0x004b200001107983 */ /* 0x002f220000300800 */
[----:B---3--:R-:W-:-:S05]  /*c19b0*/  IMAD.X R9, R29, 0x1, R3, P4 ;  /* 0x000000011d097824 */ /* 0x008fca00020e0603 */
[----:B------:R-:W-:Y:S01]  /*c19c0*/  STL [R1+0x8d4], R9 ;  /* 0x0008d40901007387 */ /* 0x000fe20000100800 */
[----:B--2---:R-:W-:-:S05]  /*c19d0*/  IMAD.X R17, R29, 0x1, R0, P0 ;  /* 0x000000011d117824 */ /* 0x004fca00000e0600 */
[----:B----4-:R1:W-:Y:S04]  /*c19e0*/  STL.64 [R1+0x8c8], R16 ;  /* 0x0008c81001007387 */ /* 0x0103e80000100a00 */
[----:B-1----:R-:W2:Y:S01]  /*c19f0*/  LDL.LU.64 R16, [R1+0x4b18] ;  /* 0x004b180001107983 */ /* 0x002ea20000300a00 */
[----:B------:R-:W-:-:S05]  /*c1a00*/  IADD3 R14, P5, PT, R10, R6, RZ ;  /* 0x000000060a0e7210 */ /* 0x000fca0007fbe0ff */
[----:B------:R-:W-:Y:S01]  /*c1a10*/  IMAD.X R15, R29, 0x1, R23, P5 ;  /* 0x000000011d0f7824 */ /* 0x000fe200028e0617 */
[----:B--2---:R-:W-:-:S05]  /*c1a20*/  IADD3 R12, P0, PT, R28, R16, RZ ;  /* 0x000000101c0c7210 */ /* 0x004fca0007f1e0ff */
[----:B------:R-:W-:Y:S04]  /*c1a30*/  STL [R1+0x4ae8], R12 ;  /* 0x004ae80c01007387 */ /* 0x000fe80000100800 */
[----:B------:R1:W-:Y:S04]  /*c1a40*/  STL.64 [R1+0x8c0], R14 ;  /* 0x0008c00e01007387 */ /* 0x0003e80000100a00 */
[----:B-1----:R-:W2:Y:S01]  /*c1a50*/  LDL.LU.64 R14, [R1+0x4b10] ;  /* 0x004b1000010e7983 */ /* 0x002ea20000300a00 */
[----:B------:R-:W-:Y:S02]  /*c1a60*/  IADD3 R6, P5, PT, R28, R17, RZ ;  /* 0x000000111c067210 */ /* 0x000fe40007fbe0ff */
[C---:B------:R-:W-:Y:S01]  /*c1a70*/  IADD3 R24, P2, PT, R10.reuse, R4, RZ ;  /* 0x000000040a187210 */ /* 0x040fe20007f5e0ff */
[----:B--2---:R1:W-:Y:S04]  /*c1a80*/  STL.64 [R1+0x4ad0], R14 ;  /* 0x004ad00e01007387 */ /* 0x0043e80000100a00 */
[----:B-1----:R0:W2:Y:S04]  /*c1a90*/  LDL.64 R14, [R1+0x8a0] ;  /* 0x0008a000010e7983 */ /* 0x0020a80000100a00 */
[----:B------:R1:W-:Y:S04]  /*c1aa0*/  STL [R1+0x888], R6 ;  /* 0x0008880601007387 */ /* 0x0003e80000100800 */
[----:B-1----:R-:W3:Y:S04]  /*c1ab0*/  LDL.LU.64 R6, [R1+0x4b08] ;  /* 0x004b080001067983 */ /* 0x002ee80000300a00 */
[----:B------:R1:W-:Y:S01]  /*c1ac0*/  STL.64 [R1+0x4ad8], R16 ;  /* 0x004ad81001007387 */ /* 0x0003e20000100a00 */
[----:B------:R-:W-:Y:S01]  /*c1ad0*/  IADD3 R8, P4, PT, R10, R20, RZ ;  /* 0x000000140a087210 */ /* 0x000fe20007f9e0ff */
[----:B------:R-:W-:-:S02]  /*c1ae0*/  IMAD.MOV.U32 R10, RZ, RZ, R27 ;  /* 0x000000ffff0a7224 */ /* 0x000fc400078e001b */
[----:B-1----:R0:W4:Y:S01]  /*c1af0*/  LDL.64 R16, [R1+0x888] ;  /* 0x0008880001107983 */ /* 0x0021220000100a00 */
[----:B---3--:R-:W-:-:S05]  /*c1b00*/  IMAD.X R25, R29, 0x1, R7, P2 ;  /* 0x000000011d197824 */ /* 0x008fca00010e0607 */
[----:B------:R1:W-:Y:S04]  /*c1b10*/  STL.64 [R1+0x8b8], R24 ;  /* 0x0008b81801007387 */ /* 0x0003e80000100a00 */
[----:B-1----:R-:W3:Y:S04]  /*c1b20*/  LDL.LU.64 R24, [R1+0x4b00] ;  /* 0x004b000001187983 */ /* 0x002ee80000300a00 */
[----:B------:R-:W2:Y:S04]  /*c1b30*/  LDL R27, [R1+0x4] ;  /* 0x00000400011b7983 */ /* 0x000ea80000100800 */
[----:B--2---:R1:W-:Y:S04]  /*c1b40*/  STL.64 [R1+0x4aa0], R26 ;  /* 0x004aa01a01007387 */ /* 0x0043e80000100a00 */
[----:B-1----:R0:W2:Y:S01]  /*c1b50*/  LDL.64 R26, [R1+0x8a8] ;  /* 0x0008a800011a7983 */ /* 0x0020a20000100a00 */
[----:B---3--:R-:W-:Y:S01]  /*c1b60*/  IADD3 R4, P2, PT, R28, R24, RZ ;  /* 0x000000181c047210 */ /* 0x008fe20007f5e0ff */
[----:B------:R-:W-:-:S02]  /*c1b70*/  IMAD.X R15, R29, 0x1, R21, P3 ;  /* 0x000000011d0f7824 */ /* 0x000fc400018e0615 */
[C---:B------:R-:W-:Y:S01]  /*c1b80*/  IMAD.X R9, R29.reuse, 0x1, R19, P4 ;  /* 0x000000011d097824 */ /* 0x040fe200020e0613 */
[----:B------:R-:W-:Y:S01]  /*c1b90*/  IADD3 R12, P4, PT, R28, R2, RZ ;  /* 0x000000021c0c7210 */ /* 0x000fe20007f9e0ff */
[----:B------:R1:W-:Y:S04]  /*c1ba0*/  STL [R1+0x880], R4 ;  /* 0x0008800401007387 */ /* 0x0003e80000100800 */
[----:B-1----:R-:W3:Y:S01]  /*c1bb0*/  LDL.LU.64 R4, [R1+0x4af8] ;  /* 0x004af80001047983 */ /* 0x002ee20000300a00 */
[----:B--2---:R-:W-:-:S05]  /*c1bc0*/  IMAD.X R27, R29, 0x1, R22, P1 ;  /* 0x000000011d1b7824 */ /* 0x004fca00008e0616 */
[----:B------:R-:W-:Y:S04]  /*c1bd0*/  STL [R1+0x8ac], R27 ;  /* 0x0008ac1b01007387 */ /* 0x000fe80000100800 */
[----:B------:R-:W-:Y:S04]  /*c1be0*/  STL [R1+0x8a4], R15 ;  /* 0x0008a40f01007387 */ /* 0x000fe80000100800 */
[----:B------:R1:W-:Y:S04]  /*c1bf0*/  STL.64 [R1+0x898], R8 ;  /* 0x0008980801007387 */ /* 0x0003e80000100a00 */
[----:B-1----:R-:W2:Y:S04]  /*c1c00*/  LDL.LU.64 R8, [R1+0x4af0] ;  /* 0x004af00001087983 */ /* 0x002ea80000300a00 */
[----:B------:R1:W-:Y:S04]  /*c1c10*/  STL [R1+0x850], R12 ;  /* 0x0008500c01007387 */ /* 0x0003e80000100800 */
[----:B-1----:R-:W2:Y:S01]  /*c1c20*/  LDL.LU R12, [R1+0x4ae8] ;  /* 0x004ae800010c7983 */ /* 0x002ea20000300800 */
[----:B------:R-:W-:-:S05]  /*c1c30*/  SHF.R.S32.HI R11, RZ, 0x1f, R28 ;  /* 0x0000001fff0b7819 */ /* 0x000fca000001141c */
[----:B---3--:R-:W-:-:S05]  /*c1c40*/  IMAD.X R13, R11, 0x1, R5, P0 ;  /* 0x000000010b0d7824 */ /* 0x008fca00000e0605 */
[----:B--2---:R1:W-:Y:S04]  /*c1c50*/  STL.64 [R1+0x890], R12 ;  /* 0x0008900c01007387 */ /* 0x0043e80000100a00 */
[----:B-1----:R-:W2:Y:S04]  /*c1c60*/  LDL.LU.64 R12, [R1+0x4ae0] ;  /* 0x004ae000010c7983 */ /* 0x002ea80000300a00 */
[----:B------:R-:W-:Y:S01]  /*c1c70*/  STL.64 [R1+0x4ac0], R4 ;  /* 0x004ac00401007387 */ /* 0x000fe20000100a00 */
[C---:B------:R-:W-:Y:S02]  /*c1c80*/  IADD3 R14, P3, PT, R28.reuse, R4, RZ ;  /* 0x000000041c0e7210 */ /* 0x040fe40007f7e0ff */
[C---:B------:R-:W-:Y:S01]  /*c1c90*/  IADD3 R26, P1, PT, R28.reuse, R6, RZ ;  /* 0x000000061c1a7210 */ /* 0x040fe20007f3e0ff */
[----:B--2---:R1:W-:Y:S04]  /*c1ca0*/  STL.64 [R1+0x4aa8], R12 ;  /* 0x004aa80c01007387 */ /* 0x0043e80000100a00 */
[----:B-1----:R0:W2:Y:S01]  /*c1cb0*/  LDL.64 R12, [R1+0x880] ;  /* 0x00088000010c7983 */ /* 0x0020a20000100a00 */
[----:B------:R-:W-:Y:S01]  /*c1cc0*/  IADD3 R4, P0, PT, R28, R18, RZ ;  /* 0x000000121c047210 */ /* 0x000fe20007f1e0ff */
[----:B------:R-:W-:-:S02]  /*c1cd0*/  IMAD.MOV.U32 R29, RZ, RZ, R11 ;  /* 0x000000ffff1d7224 */ /* 0x000fc400078e000b */
[----:B----4-:R-:W-:Y:S01]  /*c1ce0*/  IMAD.X R17, R11, 0x1, R3, P5 ;  /* 0x000000010b117824 */ /* 0x010fe200028e0603 */
[----:B------:R-:W-:Y:S01]  /*c1cf0*/  SHF.R.S32.HI R11, RZ, 0x1f, R9 ;  /* 0x0000001fff0b7819 */ /* 0x000fe20000011409 */
[----:B------:R-:W-:Y:S04]  /*c1d00*/  STL [R1+0x4ac8], R4 ;  /* 0x004ac80401007387 */ /* 0x000fe80000100800 */
[----:B------:R-:W-:Y:S01]  /*c1d10*/  STL.64 [R1+0x4ab8], R18 ;  /* 0x004ab81201007387 */ /* 0x000fe20000100a00 */
[----:B------:R-:W-:-:S03]  /*c1d20*/  IMAD.X R27, R29, 0x1, R23, P1 ;  /* 0x000000011d1b7824 */ /* 0x000fc600008e0617 */
[----:B------:R1:W-:Y:S01]  /*c1d30*/  STL [R1+0x88c], R17 ;  /* 0x00088c1101007387 */ /* 0x0003e20000100800 */
[----:B------:R-:W-:-:S03]  /*c1d40*/  IMAD.X R15, R29, 0x1, R7, P3 ;  /* 0x000000011d0f7824 */ /* 0x000fc600018e0607 */
[----:B-1----:R-:W3:Y:S04]  /*c1d50*/  LDL.LU.64 R16, [R1+0x4ad8] ;  /* 0x004ad80001107983 */ /* 0x002ee80000300a00 */
[----:B------:R-:W-:Y:S01]  /*c1d60*/  STL [R1+0x4ab0], R11 ;  /* 0x004ab00b01007387 */ /* 0x000fe20000100800 */
[----:B--2---:R-:W-:-:S05]  /*c1d70*/  IMAD.X R13, R29, 0x1, R0, P2 ;  /* 0x000000011d0d7824 */ /* 0x004fca00010e0600 */
[----:B------:R-:W-:Y:S04]  /*c1d80*/  STL [R1+0x884], R13 ;  /* 0x0008840d01007387 */ /* 0x000fe80000100800 */
[----:B------:R-:W-:Y:S04]  /*c1d90*/  STL.64 [R1+0x878], R26 ;  /* 0x0008781a01007387 */ /* 0x000fe80000100a00 */
[----:B------:R1:W-:Y:S04]  /*c1da0*/  STL.64 [R1+0x870], R14 ;  /* 0x0008700e01007387 */ /* 0x0003e80000100a00 */
[----:B-1----:R-:W2:Y:S01]  /*c1db0*/  LDL.LU.64 R14, [R1+0x4ad0] ;  /* 0x004ad000010e7983 */ /* 0x002ea20000300a00 */
[----:B------:R-:W-:-:S03]  /*c1dc0*/  IADD3 R4, P3, PT, R9, R24, RZ ;  /* 0x0000001809047210 */ /* 0x000fc60007f7e0ff */
[----:B--2---:R-:W-:Y:S04]  /*c1dd0*/  STL.64 [R1+0x4a88], R14 ;  /* 0x004a880e01007387 */ /* 0x004fe80000100a00 */
[----:B------:R1:W-:Y:S04]  /*c1de0*/  STL [R1+0x4a90], R15 ;  /* 0x004a900f01007387 */ /* 0x0003e80000100800 */
[----:B-1----:R0:W2:Y:S04]  /*c1df0*/  LDL.64 R14, [R1+0x850] ;  /* 0x00085000010e7983 */ /* 0x0020a80000100a00 */
[----:B------:R1:W-:Y:S04]  /*c1e00*/  STL [R1+0x818], R4 ;  /* 0x0008180401007387 */ /* 0x0003e80000100800 */
[----:B-1----:R-:W4:Y:S01]  /*c1e10*/  LDL.LU R4, [R1+0x4ac8] ;  /* 0x004ac80001047983 */ /* 0x002f220000300800 */
[----:B------:R-:W-:-:S02]  /*c1e20*/  IMAD.X R5, R29, 0x1, R21, P0 ;  /* 0x000000011d057824 */ /* 0x000fc400000e0615 */
[----:B--2---:R-:W-:-:S05]  /*c1e30*/  IMAD.X R15, R29, 0x1, R22, P4 ;  /* 0x000000011d0f7824 */ /* 0x004fca00020e0616 */
[----:B------:R-:W-:Y:S04]  /*c1e40*/  STL [R1+0x854], R15 ;  /* 0x0008540f01007387 */ /* 0x000fe80000100800 */
[----:B----4-:R1:W-:Y:S04]  /*c1e50*/  STL.64 [R1+0x848], R4 ;  /* 0x0008480401007387 */ /* 0x0103e80000100a00 */
[----:B-1----:R-:W2:Y:S02]  /*c1e60*/  LDL.LU.64 R4, [R1+0x4ac0] ;  /* 0x004ac00001047983 */ /* 0x002ea40000300a00 */
[----:B--2---:R-:W-:-:S05]  /*c1e70*/  IADD3 R18, P0, PT, R9, R4, RZ ;  /* 0x0000000409127210 */ /* 0x004fca0007f1e0ff */
[----:B------:R1:W-:Y:S04]  /*c1e80*/  STL [R1+0x808], R18 ;  /* 0x0008081201007387 */ /* 0x0003e80000100800 */
[----:B-1----:R-:W2:Y:S01]  /*c1e90*/  LDL.LU.64 R18, [R1+0x4ab8] ;  /* 0x004ab80001127983 */ /* 0x002ea20000300a00 */
[----:B------:R-:W-:-:S05]  /*c1ea0*/  IADD3 R28, P5, PT, R28, R20, RZ ;  /* 0x000000141c1c7210 */ /* 0x000fca0007fbe0ff */
[----:B--2---:R-:W-:-:S05]  /*c1eb0*/  IMAD.X R29, R29, 0x1, R19, P5 ;  /* 0x000000011d1d7824 */ /* 0x004fca00028e0613 */
[----:B------:R1:W-:Y:S04]  /*c1ec0*/  STL.64 [R1+0x830], R28 ;  /* 0x0008301c01007387 */ /* 0x0003e80000100a00 */
[----:B-1----:R-:W2:Y:S01]  /*c1ed0*/  LDL.LU R29, [R1+0x4ab4] ;  /* 0x004ab400011d7983 */ /* 0x002ea20000300800 */
[----:B------:R-:W-:Y:S01]  /*c1ee0*/  IMAD.MOV.U32 R28, RZ, RZ, R10 ;  /* 0x000000ffff1c7224 */ /* 0x000fe200078e000a */
[----:B------:R-:W-:-:S04]  /*c1ef0*/  IADD3 R10, P5, PT, R9, R2, RZ ;  /* 0x00000002090a7210 */ /* 0x000fc80007fbe0ff */
[----:B--2---:R1:W-:Y:S04]  /*c1f00*/  STL.64 [R1+0x4a68], R28 ;  /* 0x004a681c01007387 */ /* 0x0043e80000100a00 */
[----:B-1----:R0:W2:Y:S04]  /*c1f10*/  LDL.64 R28, [R1+0x818] ;  /* 0x00081800011c7983 */ /* 0x0020a80000100a00 */
[----:B------:R-:W-:Y:S04]  /*c1f20*/  STL [R1+0x7f8], R10 ;  /* 0x0007f80a01007387 */ /* 0x000fe80000100800 */
[----:B------:R-:W4:Y:S01]  /*c1f30*/  LDL.LU R11, [R1+0x4ab0] ;  /* 0x004ab000010b7983 */ /* 0x000f220000300800 */
[----:B---3--:R-:W-:-:S02]  /*c1f40*/  IADD3 R12, P2, PT, R9, R16, RZ ;  /* 0x00000010090c7210 */ /* 0x008fc40007f5e0ff */
[----:B------:R-:W-:-:S03]  /*c1f50*/  IADD3 R26, P1, PT, R9, R17, RZ ;  /* 0x00000011091a7210 */ /* 0x000fc60007f3e0ff */
[C---:B----4-:R-:W-:Y:S02]  /*c1f60*/  IMAD.X R13, R11.reuse, 0x1, R5, P2 ;  /* 0x000000010b0d7824 */ /* 0x050fe400010e0605 */
[----:B------:R-:W-:-:S03]  /*c1f70*/  IMAD.X R27, R11, 0x1, R3, P1 ;  /* 0x000000010b1b7824 */ /* 0x000fc600008e0603 */
[----:B------:R1:W-:Y:S04]  /*c1f80*/  STL.64 [R1+0x828], R12 ;  /* 0x0008280c01007387 */ /* 0x0003e80000100a00 */
[----:B-1----:R-:W3:Y:S04]  /*c1f90*/  LDL.LU.64 R12, [R1+0x4aa8] ;  /* 0x004aa800010c7983 */ /* 0x002ee80000300a00 */
[----:B------:R-:W-:Y:S04]  /*c1fa0*/  STL.64 [R1+0x4a80], R4 ;  /* 0x004a800401007387 */ /* 0x000fe80000100a00 */
[----:B------:R-:W-:Y:S04]  /*c1fb0*/  STL.64 [R1+0x4a78], R18 ;  /* 0x004a781201007387 */ /* 0x000fe80000100a00 */
[----:B------:R1:W-:Y:S04]  /*c1fc0*/  STL.64 [R1+0x820], R26 ;  /* 0x0008201a01007387 */ /* 0x0003e80000100a00 */
[----:B-1----:R-:W4:Y:S04]  /*c1fd0*/  LDL.LU.64 R26, [R1+0x4aa0] ;  /* 0x004aa000011a7983 */ /* 0x002f280000300a00 */
[----:B------:R-:W2:Y:S04]  /*c1fe0*/  LDL R10, [R1] ;  /* 0x00000000010a7983 */ /* 0x000ea80000100800 */
[----:B--2---:R3:W-:Y:S02]  /*c1ff0*/  STL [R1+0x4a60], R10 ;  /* 0x004a600a01007387 */ /* 0x0047e40000100800 */
[----:B---3--:R-:W-:Y:S01]  /*c2000*/  IMAD.MOV.U32 R10, RZ, RZ, R12 ;  /* 0x000000ffff0a7224 */ /* 0x008fe200078e000c */
[----:B------:R-:W-:-:S05]  /*c2010*/  IADD3 R12, P1, PT, R9, R20, RZ ;  /* 0x00000014090c7210 */ /* 0x000fca0007f3e0ff */
[----:B------:R1:W-:Y:S04]  /*c2020*/  STL [R1+0x7e8], R12 ;  /* 0x0007e80c01007387 */ /* 0x0003e80000100800 */
[----:B-1----:R-:W2:Y:S01]  /*c2030*/  LDL.LU.64 R12, [R1+0x4a98] ;  /* 0x004a9800010c7983 */ /* 0x002ea20000300a00 */
[----:B------:R-:W-:Y:S01]  /*c2040*/  IADD3 R14, P4, PT, R9, R6, RZ ;  /* 0x00000006090e7210 */ /* 0x000fe20007f9e0ff */
[----:B------:R-:W-:-:S04]  /*c2050*/  IMAD.X R29, R11, 0x1, R0, P3 ;  /* 0x000000010b1d7824 */ /* 0x000fc800018e0600 */
[----:B------:R-:W-:Y:S01]  /*c2060*/  IMAD.X R15, R11, 0x1, R23, P4 ;  /* 0x000000010b0f7824 */ /* 0x000fe200020e0617 */
[----:B--2---:R1:W-:Y:S04]  /*c2070*/  STL.64 [R1+0x4a50], R12 ;  /* 0x004a500c01007387 */ /* 0x0043e80000100a00 */
[----:B-1----:R0:W2:Y:S04]  /*c2080*/  LDL.64 R12, [R1+0x7f8] ;  /* 0x0007f800010c7983 */ /* 0x0020a80000100a00 */
[----:B------:R-:W-:Y:S04]  /*c2090*/  STL [R1+0x81c], R29 ;  /* 0x00081c1d01007387 */ /* 0x000fe80000100800 */
[----:B------:R1:W-:Y:S04]  /*c20a0*/  STL.64 [R1+0x810], R14 ;  /* 0x0008100e01007387 */ /* 0x0003e80000100a00 */
[----:B-1----:R0:W3:Y:S01]  /*c20b0*/  LDL.LU R15, [R1+0x4a90] ;  /* 0x004a9000010f7983 */ /* 0x0020e20000300800 */
[----:B----4-:R-:W-:-:S02]  /*c20c0*/  IADD3 R14, P4, PT, R27, R17, RZ ;  /* 0x000000111b0e7210 */ /* 0x010fc40007f9e0ff */
[----:B------:R-:W-:-:S03]  /*c20d0*/  IADD3 R28, P3, PT, R27, R16, RZ ;  /* 0x000000101b1c7210 */ /* 0x000fc60007f7e0ff */
[----:B------:R3:W-:Y:S04]  /*c20e0*/  STL [R1+0x7d8], R14 ;  /* 0x0007d80e01007387 */ /* 0x0007e80000100800 */
[----:B---3--:R-:W3:Y:S04]  /*c20f0*/  LDL.LU.64 R14, [R1+0x4a88] ;  /* 0x004a8800010e7983 */ /* 0x008ee80000300a00 */
[----:B------:R1:W-:Y:S04]  /*c2100*/  STL.64 [R1+0x4a58], R16 ;  /* 0x004a581001007387 */ /* 0x0003e80000100a00 */
[----:B-1----:R0:W4:Y:S01]  /*c2110*/  LDL.64 R16, [R1+0x808] ;  /* 0x0008080001107983 */ /* 0x0021220000100a00 */
[----:B------:R-:W-:Y:S01]  /*c2120*/  IADD3 R4, P2, PT, R9, R18, RZ ;  /* 0x0000001209047210 */ /* 0x000fe20007f5e0ff */
[----:B--2---:R-:W-:-:S04]  /*c2130*/  IMAD.X R13, R11, 0x1, R22, P5 ;  /* 0x000000010b0d7824 */ /* 0x004fc800028e0616 */
[C---:B------:R-:W-:Y:S02]  /*c2140*/  IMAD.X R5, R11.reuse, 0x1, R21, P2 ;  /* 0x000000010b057824 */ /* 0x040fe400010e0615 */
[----:B----4-:R-:W-:-:S05]  /*c2150*/  IMAD.X R17, R11, 0x1, R7, P0 ;  /* 0x000000010b117824 */ /* 0x010fca00000e0607 */
[----:B------:R-:W-:Y:S04]  /*c2160*/  STL [R1+0x80c], R17 ;  /* 0x00080c1101007387 */ /* 0x000fe80000100800 */
[----:B---3--:R-:W-:Y:S04]  /*c2170*/  STL.64 [R1+0x4a38], R14 ;  /* 0x004a380e01007387 */ /* 0x008fe80000100a00 */
[----:B------:R-:W-:Y:S04]  /*c2180*/  STL [R1+0x7fc], R13 ;  /* 0x0007fc0d01007387 */ /* 0x000fe80000100800 */
[----:B------:R1:W-:Y:S04]  /*c2190*/  STL [R1+0x4a40], R15 ;  /* 0x004a400f01007387 */ /* 0x0003e80000100800 */
[----:B-1----:R0:W2:Y:S04]  /*c21a0*/  LDL.64 R14, [R1+0x7e8] ;  /* 0x0007e800010e7983 */ /* 0x0020a80000100a00 */
[----:B------:R-:W-:Y:S04]  /*c21b0*/  STL.64 [R1+0x4a48], R6 ;  /* 0x004a480601007387 */ /* 0x000fe80000100a00 */
[----:B------:R1:W-:Y:S04]  /*c21c0*/  STL.64 [R1+0x7f0], R4 ;  /* 0x0007f00401007387 */ /* 0x0003e80000100a00 */
[----:B-1----:R-:W3:Y:S02]  /*c21d0*/  LDL.LU.64 R4, [R1+0x4a80] ;  /* 0x004a800001047983 */ /* 0x002ee40000300a00 */
[----:B---3--:R-:W-:-:S05]  /*c21e0*/  IADD3 R18, P2, PT, R27, R4, RZ ;  /* 0x000000041b127210 */ /* 0x008fca0007f5e0ff */
[----:B------:R1:W-:Y:S04]  /*c21f0*/  STL [R1+0x7c0], R18 ;  /* 0x0007c01201007387 */ /* 0x0003e80000100800 */
[----:B-1----:R-:W2:Y:S01]  /*c2200*/  LDL.LU.64 R18, [R1+0x4a78] ;  /* 0x004a780001127983 */ /* 0x002ea20000300a00 */
[----:B------:R-:W-:Y:S01]  /*c2210*/  IMAD.MOV.U32 R9, RZ, RZ, R26 ;  /* 0x000000ffff097224 */ /* 0x000fe200078e001a */
[----:B------:R-:W-:-:S05]  /*c2220*/  SHF.R.S32.HI R26, RZ, 0x1f, R27 ;  /* 0x0000001fff1a7819 */ /* 0x000fca000001141b */
[----:B------:R-:W-:Y:S02]  /*c2230*/  IMAD.X R29, R26, 0x1, R5, P3 ;  /* 0x000000011a1d7824 */ /* 0x000fe400018e0605 */
[----:B--2---:R-:W-:Y:S02]  /*c2240*/  IMAD.X R15, R11, 0x1, R19, P1 ;  /* 0x000000010b0f7824 */ /* 0x004fe400008e0613 */
[----:B------:R0:W2:Y:S04]  /*c2250*/  LDL.LU R11, [R1+0x4a70] ;  /* 0x004a7000010b7983 */ /* 0x0000a80000300800 */
[----:B------:R-:W-:Y:S04]  /*c2260*/  STL [R1+0x7ec], R15 ;  /* 0x0007ec0f01007387 */ /* 0x000fe80000100800 */
[----:B------:R1:W-:Y:S04]  /*c2270*/  STL.64 [R1+0x7e0], R28 ;  /* 0x0007e01c01007387 */ /* 0x0003e80000100a00 */
[----:B-1----:R-:W3:Y:S01]  /*c2280*/  LDL.LU.64 R28, [R1+0x4a68] ;  /* 0x004a6800011c7983 */ /* 0x002ee20000300a00 */
[----:B------:R-:W-:-:S03]  /*c2290*/  IADD3 R16, P0, PT, R27, R24, RZ ;  /* 0x000000181b107210 */ /* 0x000fc60007f1e0ff */
[----:B---3--:R-:W-:Y:S04]  /*c22a0*/  STL.64 [R1+0x4a28], R28 ;  /* 0x004a281c01007387 */ /* 0x008fe80000100a00 */
[----:B------:R1:W-:Y:S04]  /*c22b0*/  STL [R1+0x4a30], R29 ;  /* 0x004a301d01007387 */ /* 0x0003e80000100800 */
[----:B-1----:R0:W3:Y:S01]  /*c22c0*/  LDL.64 R28, [R1+0x7d8] ;  /* 0x0007d800011c7983 */ /* 0x0020e20000100a00 */
[----:B------:R-:W-:Y:S01]  /*c22d0*/  IMAD.MOV.U32 R15, RZ, RZ, R10 ;  /* 0x000000ffff0f7224 */ /* 0x000fe200078e000a */
[----:B------:R-:W-:-:S02]  /*c22e0*/  IADD3 R12, P5, PT, R27, R6, RZ ;  /* 0x000000061b0c7210 */ /* 0x000fc40007fbe0ff */
[----:B------:R-:W-:Y:S01]  /*c22f0*/  IADD3 R10, P3, PT, R27, R18, RZ ;  /* 0x000000121b0a7210 */ /* 0x000fe20007f7e0ff */
[C---:B------:R-:W-:Y:S02]  /*c2300*/  IMAD.X R17, R26.reuse, 0x1, R0, P0 ;  /* 0x000000011a117824 */ /* 0x040fe400000e0600 */
[C---:B------:R-:W-:Y:S02]  /*c2310*/  IMAD.X R13, R26.reuse, 0x1, R23, P5 ;  /* 0x000000011a0d7824 */ /* 0x040fe400028e0617 */
[----:B------:R1:W-:Y:S04]  /*c2320*/  STL [R1+0x798], R10 ;  /* 0x0007980a01007387 */ /* 0x0003e80000100800 */
[----:B-1----:R-:W4:Y:S01]  /*c2330*/  LDL.LU R10, [R1+0x4a60] ;  /* 0x004a6000010a7983 */ /* 0x002f220000300800 */
[----:B---3--:R-:W-:-:S05]  /*c2340*/  IMAD.X R29, R26, 0x1, R3, P4 ;  /* 0x000000011a1d7824 */ /* 0x008fca00020e0603 */
[----:B------:R-:W-:Y:S04]  /*c2350*/  STL [R1+0x7dc], R29 ;  /* 0x0007dc1d01007387 */ /* 0x000fe80000100800 */
[----:B------:R1:W-:Y:S04]  /*c2360*/  STL.64 [R1+0x7d0], R16 ;  /* 0x0007d01001007387 */ /* 0x0003e80000100a00 */
[----:B-1----:R-:W3:Y:S04]  /*c2370*/  LDL.LU.64 R16, [R1+0x4a58] ;  /* 0x004a580001107983 */ /* 0x002ee80000300a00 */
[----:B------:R1:W-:Y:S04]  /*c2380*/  STL.64 [R1+0x7c8], R12 ;  /* 0x0007c80c01007387 */ /* 0x0003e80000100a00 */
[----:B-1----:R-:W2:Y:S04]  /*c2390*/  LDL.LU.64 R12, [R1+0x4a50] ;  /* 0x004a5000010c7983 */ /* 0x002ea80000300a00 */
[----:B------:R1:W-:Y:S04]  /*c23a0*/  STL [R1+0x4a20], R9 ;  /* 0x004a200901007387 */ /* 0x0003e80000100800 */
[----:B-1----:R-:W2:Y:S01]  /*c23b0*/  LDL.LU R9, [R1] ;  /* 0x0000000001097983 */ /* 0x002ea20000300800 */
[----:B------:R-:W-:-:S02]  /*c23c0*/  IADD3 R14, P1, PT, R27, R2, RZ ;  /* 0x000000021b0e7210 */ /* 0x000fc40007f3e0ff */
[----:B------:R-:W-:Y:S02]  /*c23d0*/  IADD3 R28, P4, PT, R27, R20, RZ ;  /* 0x000000141b1c7210 */ /* 0x000fe40007f9e0ff */
[----:B----4-:R-:W-:Y:S02]  /*c23e0*/  SHF.R.S32.HI R27, RZ, 0x1f, R10 ;  /* 0x0000001fff1b7819 */ /* 0x010fe4000001140a */
[----:B---3--:R-:W-:Y:S01]  /*c23f0*/  IADD3 R10, P0, PT, R10, R16, RZ ;  /* 0x000000100a0a7210 */ /* 0x008fe20007f1e0ff */
[----:B--2---:R1:W-:Y:S01]  /*c2400*/  STL.64 [R1+0x4a08], R12 ;  /* 0x004a080c01007387 */ /* 0x0043e20000100a00 */
[----:B------:R-:W-:-:S03]  /*c2410*/  IADD3 R6, P5, PT, R9, R17, RZ ;  /* 0x0000001109067210 */ /* 0x000fc60007fbe0ff */
[----:B-1----:R0:W2:Y:S04]  /*c2420*/  LDL.64 R12, [R1+0x798] ;  /* 0x00079800010c7983 */ /* 0x0020a80000100a00 */
[----:B------:R1:W-:Y:S04]  /*c2430*/  STL [R1+0x780], R6 ;  /* 0x0007800601007387 */ /* 0x0003e80000100800 */
[----:B-1----:R-:W3:Y:S04]  /*c2440*/  LDL.LU.64 R6, [R1+0x4a48] ;  /* 0x004a480001067983 */ /* 0x002ee80000300a00 */
[----:B------:R1:W-:Y:S04]  /*c2450*/  STL.64 [R1+0x4a18], R16 ;  /* 0x004a181001007387 */ /* 0x0003e80000100a00 */
[----:B-1----:R0:W3:Y:S02]  /*c2460*/  LDL.64 R16, [R1+0x7c0] ;  /* 0x0007c00001107983 */ /* 0x0020e40000100a00 */
[----:B---3--:R-:W-:-:S05]  /*c2470*/  IMAD.X R17, R26, 0x1, R7, P2 ;  /* 0x000000011a117824 */ /* 0x008fca00010e0607 */
[----:B------:R1:W-:Y:S02]  /*c2480*/  STL [R1+0x7c4], R17 ;  /* 0x0007c41101007387 */ /* 0x0003e40000100800 */
[----:B-1----:R-:W-:Y:S02]  /*c2490*/  IMAD.MOV.U32 R17, RZ, RZ, R15 ;  /* 0x000000ffff117224 */ /* 0x002fe400078e000f */
[----:B------:R-:W-:-:S05]  /*c24a0*/  IMAD.X R15, R26, 0x1, R22, P1 ;  /* 0x000000011a0f7824 */ /* 0x000fca00008e0616 */
[----:B------:R1:W-:Y:S04]  /*c24b0*/  STL.64 [R1+0x7a0], R14 ;  /* 0x0007a00e01007387 */ /* 0x0003e80000100a00 */
[----:B-1----:R0:W3:Y:S01]  /*c24c0*/  LDL.LU R15, [R1+0x4a40] ;  /* 0x004a4000010f7983 */ /* 0x0020e20000300800 */
[----:B------:R-:W-:-:S03]  /*c24d0*/  IADD3 R14, P1, PT, R9, R6, RZ ;  /* 0x00000006090e7210 */ /* 0x000fc60007f3e0ff */
[----:B------:R-:W-:Y:S04]  /*c24e0*/  STL.64 [R1+0x4a10], R22 ;  /* 0x004a101601007387 */ /* 0x000fe80000100a00 */
[----:B------:R3:W-:Y:S04]  /*c24f0*/  STL [R1+0x770], R14 ;  /* 0x0007700e01007387 */ /* 0x0007e80000100800 */
[----:B---3--:R-:W3:Y:S01]  /*c2500*/  LDL.LU.64 R14, [R1+0x4a38] ;  /* 0x004a3800010e7983 */ /* 0x008ee20000300a00 */
[C---:B--2---:R-:W-:Y:S02]  /*c2510*/  IMAD.X R13, R26.reuse, 0x1, R21, P3 ;  /* 0x000000011a0d7824 */ /* 0x044fe400018e0615 */
[----:B------:R-:W-:Y:S01]  /*c2520*/  IMAD.X R29, R26, 0x1, R19, P4 ;  /* 0x000000011a1d7824 */ /* 0x000fe200020e0613 */
[----:B---3--:R1:W-:Y:S04]  /*c2530*/  STL.64 [R1+0x49f0], R14 ;  /* 0x0049f00e01007387 */ /* 0x0083e80000100a00 */
[----:B------:R-:W-:Y:S04]  /*c2540*/  STL [R1+0x79c], R13 ;  /* 0x00079c0d01007387 */ /* 0x000fe80000100800 */
[----:B-1----:R0:W2:Y:S04]  /*c2550*/  LDL.64 R14, [R1+0x780] ;  /* 0x00078000010e7983 */ /* 0x0020a80000100a00 */
[----:B------:R-:W3:Y:S04]  /*c2560*/  LDL.LU R26, [R1+0x4a34] ;  /* 0x004a3400011a7983 */ /* 0x000ee80000300800 */
[----:B------:R1:W-:Y:S04]  /*c2570*/  STL.64 [R1+0x790], R28 ;  /* 0x0007901c01007387 */ /* 0x0003e80000100a00 */
[----:B-1----:R0:W4:Y:S01]  /*c2580*/  LDL.LU R29, [R1+0x4a30] ;  /* 0x004a3000011d7983 */ /* 0x0021220000300800 */
[----:B------:R-:W-:-:S05]  /*c2590*/  IADD3 R28, P4, PT, R9, R2, RZ ;  /* 0x00000002091c7210 */ /* 0x000fca0007f9e0ff */
[----:B------:R4:W-:Y:S01]  /*c25a0*/  STL [R1+0x760], R28 ;  /* 0x0007601c01007387 */ /* 0x0009e20000100800 */
[----:B------:R-:W-:Y:S01]  /*c25b0*/  IMAD.X R11, R27, 0x1, R5, P0 ;  /* 0x000000011b0b7824 */ /* 0x000fe200000e0605 */
[----:B------:R-:W-:Y:S02]  /*c25c0*/  IADD3 R16, P2, PT, R9, R24, RZ ;  /* 0x0000001809107210 */ /* 0x000fe40007f5e0ff */
[----:B----4-:R-:W4:Y:S01]  /*c25d0*/  LDL.LU.64 R28, [R1+0x4a28] ;  /* 0x004a2800011c7983 */ /* 0x010f220000300a00 */
[----:B--2---:R-:W-:-:S03]  /*c25e0*/  IMAD.X R15, R27, 0x1, R3, P5 ;  /* 0x000000011b0f7824 */ /* 0x004fc600028e0603 */
[----:B------:R-:W-:Y:S04]  /*c25f0*/  STL.64 [R1+0x4a00], R4 ;  /* 0x004a000401007387 */ /* 0x000fe80000100a00 */
[----:B------:R1:W-:Y:S01]  /*c2600*/  STL.64 [R1+0x788], R10 ;  /* 0x0007880a01007387 */ /* 0x0003e20000100a00 */
[C---:B------:R-:W-:Y:S02]  /*c2610*/  IADD3 R12, P3, PT, R9.reuse, R4, RZ ;  /* 0x00000004090c7210 */ /* 0x040fe40007f7e0ff */
[----:B------:R-:W-:Y:S01]  /*c2620*/  IADD3 R14, P5, PT, R9, R20, RZ ;  /* 0x00000014090e7210 */ /* 0x000fe20007fbe0ff */
[----:B------:R-:W-:Y:S01]  /*c2630*/  STL [R1+0x784], R15 ;  /* 0x0007840f01007387 */ /* 0x000fe20000100800 */
[----:B-1----:R-:W-:Y:S02]  /*c2640*/  IMAD.MOV.U32 R11, RZ, RZ, R17 ;  /* 0x000000ffff0b7224 */ /* 0x002fe400078e0011 */
[----:B------:R-:W-:Y:S01]  /*c2650*/  IMAD.X R17, R27, 0x1, R0, P2 ;  /* 0x000000011b117824 */ /* 0x000fe200010e0600 */
[----:B------:R-:W-:-:S02]  /*c2660*/  IADD3 R10, P0, PT, R9, R18, RZ ;  /* 0x00000012090a7210 */ /* 0x000fc40007f1e0ff */
[----:B------:R-:W2:Y:S04]  /*c2670*/  LDL.LU R9, [R1+0x4a20] ;  /* 0x004a200001097983 */ /* 0x000ea80000300800 */
[----:B----4-:R1:W-:Y:S04]  /*c2680*/  STL.64 [R1+0x49d8], R28 ;  /* 0x0049d81c01007387 */ /* 0x0103e80000100a00 */
[----:B-1----:R0:W4:Y:S04]  /*c2690*/  LDL.64 R28, [R1+0x770] ;  /* 0x00077000011c7983 */ /* 0x0021280000100a00 */
[----:B------:R1:W-:Y:S04]  /*c26a0*/  STL.64 [R1+0x778], R16 ;  /* 0x0007781001007387 */ /* 0x0003e80000100a00 */
[----:B-1----:R-:W3:Y:S02]  /*c26b0*/  LDL.LU.64 R16, [R1+0x4a18] ;  /* 0x004a180001107983 */ /* 0x002ee40000300a00 */
[----:B---3--:R-:W-:-:S05]  /*c26c0*/  IADD3 R22, P2, PT, R26, R16, RZ ;  /* 0x000000101a167210 */ /* 0x008fca0007f5e0ff */
[----:B------:R1:W-:Y:S04]  /*c26d0*/  STL [R1+0x730], R22 ;  /* 0x0007301601007387 */ /* 0x0003e80000100800 */
[----:B-1----:R-:W4:Y:S02]  /*c26e0*/  LDL.LU.64 R22, [R1+0x4a10] ;  /* 0x004a100001167983 */ /* 0x002f240000300a00 */
[----:B----4-:R-:W-:Y:S01]  /*c26f0*/  IMAD.X R29, R27, 0x1, R23, P1 ;  /* 0x000000011b1d7824 */ /* 0x010fe200008e0617 */
[----:B------:R-:W-:-:S04]  /*c2700*/  IADD3 R28, P1, PT, R26, R17, RZ ;  /* 0x000000111a1c7210 */ /* 0x000fc80007f3e0ff */
[----:B------:R-:W-:Y:S04]  /*c2710*/  STL [R1+0x774], R29 ;  /* 0x0007741d01007387 */ /* 0x000fe80000100800 */
[----:B------:R1:W-:Y:S04]  /*c2720*/  STL.64 [R1+0x49e0], R16 ;  /* 0x0049e01001007387 */ /* 0x0003e80000100a00 */
[----:B-1----:R-:W3:Y:S01]  /*c2730*/  LDL.64 R16, [R1+0x730] ;  /* 0x0007300001107983 */ /* 0x002ee20000100a00 */
[----:B------:R-:W-:-:S03]  /*c2740*/  IMAD.X R13, R27, 0x1, R7, P3 ;  /* 0x000000011b0d7824 */ /* 0x000fc600018e0607 */
[----:B---3--:R-:W-:Y:S04]  /*c2750*/  STL [R1+0x49e8], R16 ;  /* 0x0049e81001007387 */ /* 0x008fe80000100800 */
[----:B------:R1:W-:Y:S04]  /*c2760*/  STL.64 [R1+0x768], R12 ;  /* 0x0007680c01007387 */ /* 0x0003e80000100a00 */
[----:B-1----:R-:W3:Y:S01]  /*c2770*/  LDL.LU.64 R12, [R1+0x4a08] ;  /* 0x004a0800010c7983 */ /* 0x002ee20000300a00 */
[----:B------:R-:W-:-:S03]  /*c2780*/  IADD3 R4, P3, PT, R26, R24, RZ ;  /* 0x000000181a047210 */ /* 0x000fc60007f7e0ff */
[----:B---3--:R1:W-:Y:S04]  /*c2790*/  STL.64 [R1+0x49d0], R12 ;  /* 0x0049d00c01007387 */ /* 0x0083e80000100a00 */
[----:B-1----:R0:W3:Y:S04]  /*c27a0*/  LDL.64 R12, [R1+0x760] ;  /* 0x00076000010c7983 */ /* 0x0020e80000100a00 */
[----:B------:R1:W-:Y:S01]  /*c27b0*/  STL [R1+0x720], R4 ;  /* 0x0007200401007387 */ /* 0x0003e20000100800 */
[----:B------:R-:W-:-:S03]  /*c27c0*/  IMAD.X R15, R27, 0x1, R19, P5 ;  /* 0x000000011b0f7824 */ /* 0x000fc600028e0613 */
[----:B-1----:R-:W4:Y:S01]  /*c27d0*/  LDL.LU.64 R4, [R1+0x4a00] ;  /* 0x004a000001047983 */ /* 0x002f220000300a00 */
[----:B---3--:R-:W-:-:S05]  /*c27e0*/  IMAD.X R13, R27, 0x1, R22, P4 ;  /* 0x000000011b0d7824 */ /* 0x008fca00020e0616 */
[----:B------:R1:W-:Y:S04]  /*c27f0*/  STL [R1+0x764], R13 ;  /* 0x0007640d01007387 */ /* 0x0003e80000100800 */
[----:B------:R-:W-:Y:S01]  /*c2800*/  STL.64 [R1+0x49c8], R6 ;  /* 0x0049c80601007387 */ /* 0x000fe20000100a00 */
[----:B-1----:R-:W-:Y:S02]  /*c2810*/  IMAD.MOV.U32 R13, RZ, RZ, R11 ;  /* 0x000000ffff0d7224 */ /* 0x002fe400078e000b */
[----:B------:R-:W-:-:S05]  /*c2820*/  IMAD.X R11, R27, 0x1, R21, P0 ;  /* 0x000000011b0b7824 */ /* 0x000fca00000e0615 */
[----:B------:R-:W-:Y:S04]  /*c2830*/  STL.64 [R1+0x758], R10 ;  /* 0x0007580a01007387 */ /* 0x000fe80000100a00 */
[----:B------:R-:W3:Y:S04]  /*c2840*/  LDL.LU R27, [R1+0x49f8] ;  /* 0x0049f800011b7983 */ /* 0x000ee80000300800 */
[----:B------:R1:W-:Y:S04]  /*c2850*/  STL.64 [R1+0x738], R14 ;  /* 0x0007380e01007387 */ /* 0x0003e80000100a00 */
[----:B-1----:R-:W2:Y:S01]  /*c2860*/  LDL.LU.64 R14, [R1+0x49f0] ;  /* 0x0049f000010e7983 */ /* 0x002ea20000300a00 */
[----:B------:R-:W-:-:S02]  /*c2870*/  IADD3 R16, P5, PT, R26, R2, RZ ;  /* 0x000000021a107210 */ /* 0x000fc40007fbe0ff */
[----:B------:R-:W-:Y:S01]  /*c2880*/  SHF.R.S32.HI R29, RZ, 0x1f, R26 ;  /* 0x0000001fff1d7819 */ /* 0x000fe2000001141a */
[----:B--2---:R1:W-:Y:S04]  /*c2890*/  STL.64 [R1+0x4990], R14 ;  /* 0x0049900e01007387 */ /* 0x0043e80000100a00 */
[----:B-1----:R0:W2:Y:S04]  /*c28a0*/  LDL.64 R14, [R1+0x720] ;  /* 0x00072000010e7983 */ /* 0x0020a80000100a00 */
[----:B------:R1:W-:Y:S04]  /*c28b0*/  STL [R1+0x708], R16 ;  /* 0x0007081001007387 */ /* 0x0003e80000100800 */
[----:B-1----:R0:W2:Y:S01]  /*c28c0*/  LDL.LU R16, [R1+0x49e8] ;  /* 0x0049e80001107983 */ /* 0x0020a20000300800 */
[----:B----4-:R-:W-:Y:S01]  /*c28d0*/  IMAD.X R17, R29, 0x1, R5, P2 ;  /* 0x000000011d117824 */ /* 0x010fe200010e0605 */
[----:B------:R-:W-:-:S04]  /*c28e0*/  IADD3 R10, P0, PT, R26, R4, RZ ;  /* 0x000000041a0a7210 */ /* 0x000fc80007f1e0ff */
[----:B------:R2:W-:Y:S01]  /*c28f0*/  STL [R1+0x734], R17 ;  /* 0x0007341101007387 */ /* 0x0005e20000100800 */
[----:B------:R-:W-:-:S03]  /*c2900*/  IMAD.X R29, R29, 0x1, R3, P1 ;  /* 0x000000011d1d7824 */ /* 0x000fc600008e0603 */
[----:B--2---:R-:W3:Y:S04]  /*c2910*/  LDL.LU.64 R16, [R1+0x49e0] ;  /* 0x0049e00001107983 */ /* 0x004ee80000300a00 */
[----:B------:R1:W-:Y:S02]  /*c2920*/  STL.64 [R1+0x49b0], R4 ;  /* 0x0049b00401007387 */ /* 0x0003e40000100a00 */
[----:B-1----:R-:W-:Y:S01]  /*c2930*/  IADD3 R4, P2, PT, R26, R18, RZ ;  /* 0x000000121a047210 */ /* 0x002fe20007f5e0ff */
[----:B------:R-:W-:-:S05]  /*c2940*/  IMAD.MOV.U32 R5, RZ, RZ, R13 ;  /* 0x000000ffff057224 */ /* 0x000fca00078e000d */
[----:B------:R-:W-:Y:S04]  /*c2950*/  STL.64 [R1+0x49b8], R4 ;  /* 0x0049b80401007387 */ /* 0x000fe80000100a00 */
[----:B------:R1:W-:Y:S04]  /*c2960*/  STL [R1+0x49c0], R5 ;  /* 0x0049c00501007387 */ /* 0x0003e80000100800 */
[----:B-1----:R0:W2:Y:S04]  /*c2970*/  LDL.64 R4, [R1+0x708] ;  /* 0x0007080001047983 */ /* 0x0020a80000100a00 */
[----:B------:R-:W-:Y:S04]  /*c2980*/  STL.64 [R1+0x49a8], R18 ;  /* 0x0049a81201007387 */ /* 0x000fe80000100a00 */
[----:B------:R1:W-:Y:S04]  /*c2990*/  STL.64 [R1+0x728], R28 ;  /* 0x0007281c01007387 */ /* 0x0003e80000100a00 */
[----:B-1----:R-:W4:Y:S04]  /*c29a0*/  LDL.LU.64 R28, [R1+0x49d8] ;  /* 0x0049d800011c7983 */ /* 0x002f280000300a00 */
[----:B------:R-:W-:Y:S01]  /*c29b0*/  STL.64 [R1+0x49a0], R2 ;  /* 0x0049a00201007387 */ /* 0x000fe20000100a00 */
[----:B------:R-:W-:-:S03]  /*c29c0*/  IADD3 R12, P4, PT, R26, R6, RZ ;  /* 0x000000061a0c7210 */ /* 0x000fc60007f9e0ff */
[----:B----4-:R1:W-:Y:S02]  /*c29d0*/  STL.64 [R1+0x4998], R28 ;  /* 0x0049981c01007387 */ /* 0x0103e40000100a00 */
[----:B-1----:R-:W-:-:S05]  /*c29e0*/  SHF.R.S32.HI R28, RZ, 0x1f, R26 ;  /* 0x0000001fff1c7819 */ /* 0x002fca000001141a */
[C---:B------:R-:W-:Y:S02]  /*c29f0*/  IMAD.X R15, R28.reuse, 0x1, R0, P3 ;  /* 0x000000011c0f7824 */ /* 0x040fe400018e0600 */
[C---:B------:R-:W-:Y:S01]  /*c2a00*/  IMAD.X R13, R28.reuse, 0x1, R23, P4 ;  /* 0x000000011c0d7824 */ /* 0x040fe200020e0617 */
[----:B---3--:R-:W-:Y:S02]  /*c2a10*/  IADD3 R6, P4, PT, R27, R17, RZ ;  /* 0x000000111b067210 */ /* 0x008fe40007f9e0ff */
[----:B------:R-:W-:Y:S04]  /*c2a20*/  STL [R1+0x724], R15 ;  /* 0x0007240f01007387 */ /* 0x000fe80000100800 */
[----:B------:R1:W-:Y:S04]  /*c2a30*/  STL.64 [R1+0x718], R12 ;  /* 0x0007180c01007387 */ /* 0x0003e80000100a00 */
[----:B-1----:R-:W3:Y:S04]  /*c2a40*/  LDL.LU.64 R12, [R1+0x49d0] ;  /* 0x0049d000010c7983 */ /* 0x002ee80000300a00 */
[----:B------:R1:W-:Y:S04]  /*c2a50*/  STL [R1+0x6e0], R6 ;  /* 0x0006e00601007387 */ /* 0x0003e80000100800 */
[----:B-1----:R-:W4:Y:S01]  /*c2a60*/  LDL.LU.64 R6, [R1+0x49c8] ;  /* 0x0049c80001067983 */ /* 0x002f220000300a00 */
[----:B--2---:R-:W-:-:S02]  /*c2a70*/  IMAD.X R5, R28, 0x1, R22, P5 ;  /* 0x000000011c057824 */ /* 0x004fc400028e0616 */
[----:B----4-:R-:W-:-:S05]  /*c2a80*/  IMAD.X R11, R28, 0x1, R7, P0 ;  /* 0x000000011c0b7824 */ /* 0x010fca00000e0607 */
[----:B------:R1:W-:Y:S04]  /*c2a90*/  STL.64 [R1+0x710], R10 ;  /* 0x0007100a01007387 */ /* 0x0003e80000100a00 */
[----:B-1----:R-:W2:Y:S04]  /*c2aa0*/  LDL R11, [R1+0x1c] ;  /* 0x00001c00010b7983 */ /* 0x002ea80000100800 */
[----:B------:R1:W-:Y:S04]  /*c2ab0*/  STL [R1+0x70c], R5 ;  /* 0x00070c0501007387 */ /* 0x0003e80000100800 */
[----:B-1----:R0:W4:Y:S01]  /*c2ac0*/  LDL.LU R5, [R1+0x49c0] ;  /* 0x0049c00001057983 */ /* 0x0021220000300800 */
[----:B------:R-:W-:-:S05]  /*c2ad0*/  IADD3 R4, P5, PT, R27, R6, RZ ;  /* 0x000000061b047210 */ /* 0x000fca0007fbe0ff */
[----:B------:R4:W-:Y:S04]  /*c2ae0*/  STL [R1+0x6d0], R4 ;  /* 0x0006d00401007387 */ /* 0x0009e80000100800 */
[----:B----4-:R-:W4:Y:S04]  /*c2af0*/  LDL.LU.64 R4, [R1+0x49b8] ;  /* 0x0049b80001047983 */ /* 0x010f280000300a00 */
[----:B------:R-:W-:Y:S04]  /*c2b00*/  STL.64 [R1+0x4980], R6 ;  /* 0x0049800601007387 */ /* 0x000fe80000100a00 */
[----:B------:R1:W-:Y:S04]  /*c2b10*/  STL [R1+0x4988], R7 ;  /* 0x0049880701007387 */ /* 0x0003e80000100800 */
[----:B-1----:R0:W4:Y:S02]  /*c2b20*/  LDL.64 R6, [R1+0x6d0] ;  /* 0x0006d00001067983 */ /* 0x0021240000100a00 */
[----:B----4-:R-:W-:-:S02]  /*c2b30*/  IMAD.MOV.U32 R7, RZ, RZ, R5 ;  /* 0x000000ffff077224 */ /* 0x010fc400078e0005 */
[----:B------:R-:W-:-:S05]  /*c2b40*/  IMAD.X R5, R28, 0x1, R21, P2 ;  /* 0x000000011c057824 */ /* 0x000fca00010e0615 */
[----:B------:R1:W-:Y:S04]  /*c2b50*/  STL.64 [R1+0x700], R4 ;  /* 0x0007000401007387 */ /* 0x0003e80000100a00 */
[----:B-1----:R-:W4:Y:S02]  /*c2b60*/  LDL.LU.64 R4, [R1+0x49b0] ;  /* 0x0049b00001047983 */ /* 0x002f240000300a00 */
[----:B----4-:R-:W-:-:S05]  /*c2b70*/  IADD3 R18, P2, PT, R27, R4, RZ ;  /* 0x000000041b127210 */ /* 0x010fca0007f5e0ff */
[----:B------:R1:W-:Y:S04]  /*c2b80*/  STL [R1+0x6c8], R18 ;  /* 0x0006c81201007387 */ /* 0x0003e80000100800 */
[----:B-1----:R-:W4:Y:S01]  /*c2b90*/  LDL.LU.64 R18, [R1+0x49a8] ;  /* 0x0049a80001127983 */ /* 0x002f220000300a00 */
[----:B------:R-:W-:-:S05]  /*c2ba0*/  IADD3 R2, P1, PT, R26, R20, RZ ;  /* 0x000000141a027210 */ /* 0x000fca0007f3e0ff */
[----:B----4-:R-:W-:-:S05]  /*c2bb0*/  IMAD.X R3, R28, 0x1, R19, P1 ;  /* 0x000000011c037824 */ /* 0x010fca00008e0613 */
[----:B------:R1:W-:Y:S04]  /*c2bc0*/  STL.64 [R1+0x6f0], R2 ;  /* 0x0006f00201007387 */ /* 0x0003e80000100a00 */
[----:B-1----:R-:W4:Y:S01]  /*c2bd0*/  LDL.LU.64 R2, [R1+0x49a0] ;  /* 0x0049a00001027983 */ /* 0x002f220000300a00 */
[----:B------:R-:W-:Y:S02]  /*c2be0*/  SHF.R.S32.HI R26, RZ, 0x1f, R27 ;  /* 0x0000001fff1a7819 */ /* 0x000fe4000001141b */
[----:B------:R-:W-:-:S05]  /*c2bf0*/  IADD3 R14, P3, PT, R27, R16, RZ ;  /* 0x000000101b0e7210 */ /* 0x000fca0007f7e0ff */
[----:B------:R-:W-:Y:S01]  /*c2c00*/  IMAD.X R15, R26, 0x1, R5, P3 ;  /* 0x000000011a0f7824 */ /* 0x000fe200018e0605 */
[----:B----4-:R-:W-:-:S05]  /*c2c10*/  IADD3 R28, P1, PT, R27, R2, RZ ;  /* 0x000000021b1c7210 */ /* 0x010fca0007f3e0ff */
[----:B------:R1:W-:Y:S04]  /*c2c20*/  STL [R1+0x6b8], R28 ;  /* 0x0006b81c01007387 */ /* 0x0003e80000100800 */
[----:B-1----:R-:W4:Y:S04]  /*c2c30*/  LDL.LU.64 R28, [R1+0x4998] ;  /* 0x00499800011c7983 */ /* 0x002f280000300a00 */
[----:B------:R1:W-:Y:S04]  /*c2c40*/  STL.64 [R1+0x6e8], R14 ;  /* 0x0006e80e01007387 */ /* 0x0003e80000100a00 */
[----:B-1----:R-:W2:Y:S04]  /*c2c50*/  LDL.LU.64 R14, [R1+0x4990] ;  /* 0x00499000010e7983 */ /* 0x002ea80000300a00 */
[----:B------:R1:W-:Y:S04]  /*c2c60*/  STL.64 [R1+0x4978], R4 ;  /* 0x0049780401007387 */ /* 0x0003e80000100a00 */
[----:B-1----:R-:W3:Y:S04]  /*c2c70*/  LDL.LU R5, [R1+0x44] ;  /* 0x0000440001057983 */ /* 0x002ee80000300800 */
[----:B--2---:R1:W-:Y:S04]  /*c2c80*/  STL.64 [R1+0x4960], R14 ;  /* 0x0049600e01007387 */ /* 0x0043e80000100a00 */
[----:B-1----:R-:W2:Y:S04]  /*c2c90*/  LDL.LU R14, [R1+0x24] ;  /* 0x00002400010e7983 */ /* 0x002ea80000300800 */
[----:B--2---:R1:W-:Y:S04]  /*c2ca0*/  STL.64 [R1+0x4968], R14 ;  /* 0x0049680e01007387 */ /* 0x0043e80000100a00 */
[----:B-1----:R0:W3:Y:S01]  /*c2cb0*/  LDL.64 R14, [R1+0x6e0] ;  /* 0x0006e000010e7983 */ /* 0x0020e20000100a00 */
[----:B------:R-:W-:-:S02]  /*c2cc0*/  IADD3 R10, P0, PT, R27, R24, RZ ;  /* 0x000000181b0a7210 */ /* 0x000fc40007f1e0ff */
[----:B------:R-:W-:Y:S01]  /*c2cd0*/  IADD3 R4, P3, PT, R27, R18, RZ ;  /* 0x000000121b047210 */ /* 0x000fe20007f7e0ff */
[----:B------:R1:W-:Y:S04]  /*c2ce0*/  STL.64 [R1+0x4970], R18 ;  /* 0x0049701201007387 */ /* 0x0003e80000100a00 */
[----:B----4-:R2:W-:Y:S01]  /*c2cf0*/  STL.64 [R1+0x4950], R28 ;  /* 0x0049501c01007387 */ /* 0x0105e20000100a00 */
[----:B-1----:R-:W-:Y:S02]  /*c2d00*/  IMAD.MOV.U32 R18, RZ, RZ, R7 ;  /* 0x000000ffff127224 */ /* 0x002fe400078e0007 */
[----:B------:R-:W-:Y:S02]  /*c2d10*/  IMAD.X R7, R26, 0x1, R23, P5 ;  /* 0x000000011a077824 */ /* 0x000fe400028e0617 */
[----:B---3--:R-:W-:-:S04]  /*c2d20*/  IMAD.MOV.U32 R15, RZ, RZ, R5 ;  /* 0x000000ffff0f7224 */ /* 0x008fc800078e0005 */
[----:B------:R-:W-:Y:S02]  /*c2d30*/  IMAD.MOV.U32 R5, RZ, RZ, R15 ;  /* 0x000000ffff057224 */ /* 0x000fe400078e000f */
[C---:B------:R-:W-:Y:S01]  /*c2d40*/  IMAD.X R15, R26.reuse, 0x1, R3, P4 ;  /* 0x000000011a0f7824 */ /* 0x040fe200020e0603 */
[----:B------:R-:W-:Y:S02]  /*c2d50*/  IADD3 R14, P4, PT, R27, R20, RZ ;  /* 0x000000141b0e7210 */ /* 0x000fe40007f9e0ff */
[----:B------:R-:W-:Y:S01]  /*c2d60*/  SHF.R.S32.HI R27, RZ, 0x1f, R11 ;  /* 0x0000001fff1b7819 */ /* 0x000fe2000001140b */
[----:B------:R-:W-:Y:S01]  /*c2d70*/  IMAD.X R11, R26, 0x1, R0, P0 ;  /* 0x000000011a0b7824 */ /* 0x000fe200000e0600 */
[----:B------:R-:W-:Y:S04]  /*c2d80*/  STL [R1+0x6e4], R15 ;  /* 0x0006e40f01007387 */ /* 0x000fe80000100800 */
[----:B--2---:R0:W2:Y:S04]  /*c2d90*/  LDL.64 R28, [R1+0x6c8] ;  /* 0x0006c800011c7983 */ /* 0x0040a80000100a00 */
[----:B------:R1:W-:Y:S04]  /*c2da0*/  STL [R1+0x4958], R9 ;  /* 0x0049580901007387 */ /* 0x0003e80000100800 */
[----:B-1----:R-:W3:Y:S04]  /*c2db0*/  LDL R9, [R1+0x1c] ;  /* 0x00001c0001097983 */ /* 0x002ee80000100800 */
[----:B------:R-:W-:Y:S04]  /*c2dc0*/  STL.64 [R1+0x6d8], R10 ;  /* 0x0006d80a01007387 */ /* 0x000fe80000100a00 */
[----:B------:R1:W-:Y:S04]  /*c2dd0*/  STL.64 [R1+0x4948], R12 ;  /* 0x0049480c01007387 */ /* 0x0003e80000100a00 */
[----:B-1----:R0:W4:Y:S04]  /*c2de0*/  LDL.64 R12, [R1+0x6b8] ;  /* 0x0006b800010c7983 */ /* 0x0021280000100a00 */
[----:B------:R1:W-:Y:S04]  /*c2df0*/  STL [R1+0x6d4], R7 ;  /* 0x0006d40701007387 */ /* 0x0003e80000100800 */
[----:B-1----:R0:W2:Y:S01]  /*c2e00*/  LDL.LU R7, [R1+0x4988] ;  /* 0x0049880001077983 */ /* 0x0020a20000300800 */
[----:B---3--:R-:W-:-:S05]  /*c2e10*/  IADD3 R6, P5, PT, R9, R17, RZ ;  /* 0x0000001109067210 */ /* 0x008fca0007fbe0ff */
[----:B------:R2:W-:Y:S04]  /*c2e20*/  STL [R1+0x688], R6 ;  /* 0x0006880601007387 */ /* 0x0005e80000100800 */
[----:B--2---:R-:W2:Y:S01]  /*c2e30*/  LDL.LU.64 R6, [R1+0x4980] ;  /* 0x0049800001067983 */ /* 0x004ea20000300a00 */
[C---:B----4-:R-:W-:Y:S02]  /*c2e40*/  IMAD.X R13, R26.reuse, 0x1, R22, P1 ;  /* 0x000000011a0d7824 */ /* 0x050fe400008e0616 */
[----:B--2---:R-:W-:Y:S01]  /*c2e50*/  IMAD.X R29, R26, 0x1, R7, P2 ;  /* 0x000000011a1d7824 */ /* 0x004fe200010e0607 */
[----:B------:R-:W-:-:S04]  /*c2e60*/  IADD3 R12, P1, PT, R9, R6, RZ ;  /* 0x00000006090c7210 */ /* 0x000fc80007f3e0ff */
[----:B------:R-:W-:Y:S04]  /*c2e70*/  STL [R1+0x6cc], R29 ;  /* 0x0006cc1d01007387 */ /* 0x000fe80000100800 */
[----:B------:R1:W-:Y:S04]  /*c2e80*/  STL [R1+0x6bc], R13 ;  /* 0x0006bc0d01007387 */ /* 0x0003e80000100800 */
[----:B-1----:R-:W2:Y:S04]  /*c2e90*/  LDL R13, [R1+0x20] ;  /* 0x00002000010d7983 */ /* 0x002ea80000100800 */
[----:B------:R1:W-:Y:S02]  /*c2ea0*/  STL.64 [R1+0x4940], R6 ;  /* 0x0049400601007387 */ /* 0x0003e40000100a00 */
[----:B-1----:R-:W-:-:S02]  /*c2eb0*/  IMAD.MOV.U32 R6, RZ, RZ, R5 ;  /* 0x000000ffff067224 */ /* 0x002fc400078e0005 */
[----:B------:R-:W-:-:S05]  /*c2ec0*/  IMAD.X R5, R26, 0x1, R21, P3 ;  /* 0x000000011a057824 */ /* 0x000fca00018e0615 */
[----:B------:R1:W-:Y:S04]  /*c2ed0*/  STL.64 [R1+0x6b0], R4 ;  /* 0x0006b00401007387 */ /* 0x0003e80000100a00 */
[----:B-1----:R-:W3:Y:S01]  /*c2ee0*/  LDL.LU.64 R4, [R1+0x4978] ;  /* 0x0049780001047983 */ /* 0x002ee20000300a00 */
[----:B------:R-:W-:Y:S01]  /*c2ef0*/  IMAD.MOV.U32 R29, RZ, RZ, R18 ;  /* 0x000000ffff1d7224 */ /* 0x000fe200078e0012 */
[----:B---3--:R-:W-:-:S05]  /*c2f00*/  IADD3 R18, P3, PT, R9, R4, RZ ;  /* 0x0000000409127210 */ /* 0x008fca0007f7e0ff */
[----:B------:R1:W-:Y:S04]  /*c2f10*/  STL [R1+0x670], R18 ;  /* 0x0006701201007387 */ /* 0x0003e80000100800 */
[----:B-1----:R-:W3:Y:S02]  /*c2f20*/  LDL.LU.64 R18, [R1+0x4970] ;  /* 0x0049700001127983 */ /* 0x002ee40000300a00 */
[----:B---3--:R-:W-:-:S05]  /*c2f30*/  IMAD.X R15, R26, 0x1, R19, P4 ;  /* 0x000000011a0f7824 */ /* 0x008fca00020e0613 */
[----:B------:R1:W-:Y:S04]  /*c2f40*/  STL.64 [R1+0x698], R14 ;  /* 0x0006980e01007387 */ /* 0x0003e80000100a00 */
[----:B-1----:R-:W3:Y:S01]  /*c2f50*/  LDL.LU.64 R14, [R1+0x4968] ;  /* 0x00496800010e7983 */ /* 0x002ee20000300a00 */
[C---:B------:R-:W-:Y:S01]  /*c2f60*/  IADD3 R10, P0, PT, R9.reuse, R16, RZ ;  /* 0x00000010090a7210 */ /* 0x040fe20007f1e0ff */
[----:B---3--:R-:W-:Y:S01]  /*c2f70*/  IMAD.MOV.U32 R26, RZ, RZ, R14 ;  /* 0x000000ffff1a7224 */ /* 0x008fe200078e000e */
[----:B------:R-:W-:-:S05]  /*c2f80*/  IADD3 R14, P4, PT, R9, R2, RZ ;  /* 0x00000002090e7210 */ /* 0x000fca0007f9e0ff */
[----:B------:R1:W-:Y:S04]  /*c2f90*/  STL [R1+0x648], R14 ;  /* 0x0006480e01007387 */ /* 0x0003e80000100800 */
[----:B-1----:R-:W3:Y:S01]  /*c2fa0*/  LDL.LU.64 R14, [R1+0x4960] ;  /* 0x00496000010e7983 */ /* 0x002ee20000300a00 */
[----:B------:R-:W-:-:S03]  /*c2fb0*/  IMAD.X R11, R27, 0x1, R5, P0 ;  /* 0x000000011b0b7824 */ /* 0x000fc600000e0605 */
[----:B------:R-:W-:Y:S04]  /*c2fc0*/  STL.64 [R1+0x4938], R4 ;  /* 0x0049380401007387 */ /* 0x000fe80000100a00 */
[----:B------:R-:W-:Y:S04]  /*c2fd0*/  STL.64 [R1+0x690], R10 ;  /* 0x0006900a01007387 */ /* 0x000fe80000100a00 */
[----:B---3--:R1:W-:Y:S04]  /*c2fe0*/  STL.64 [R1+0x4930], R14 ;  /* 0x0049300e01007387 */ /* 0x0083e80000100a00 */
[----:B-1----:R0:W3:Y:S01]  /*c2ff0*/  LDL.64 R14, [R1+0x688] ;  /* 0x00068800010e7983 */ /* 0x0020e20000100a00 */
[----:B------:R-:W-:-:S02]  /*c3000*/  IADD3 R28, P2, PT, R9, R24, RZ ;  /* 0x00000018091c7210 */ /* 0x000fc40007f5e0ff */
[----:B------:R-:W-:Y:S01]  /*c3010*/  IADD3 R10, P0, PT, R9, R18, RZ ;  /* 0x00000012090a7210 */ /* 0x000fe20007f1e0ff */
[----:B---3--:R-:W-:-:S05]  /*c3020*/  IMAD.X R15, R27, 0x1, R3, P5 ;  /* 0x000000011b0f7824 */ /* 0x008fca00028e0603 */
[----:B------:R1:W-:Y:S01]  /*c3030*/  STL [R1+0x68c], R15 ;  /* 0x00068c0f01007387 */ /* 0x0003e20000100800 */
[----:B------:R-:W-:-:S03]  /*c3040*/  IADD3 R14, P5, PT, R9, R20, RZ ;  /* 0x00000014090e7210 */ /* 0x000fc60007fbe0ff */
[----:B------:R-:W3:Y:S01]  /*c3050*/  LDL.LU R9, [R1+0x4958] ;  /* 0x0049580001097983 */ /* 0x000ee20000300800 */
[----:B-1----:R-:W-:Y:S02]  /*c3060*/  IMAD.MOV.U32 R15, RZ, RZ, R29 ;  /* 0x000000ffff0f7224 */ /* 0x002fe400078e001d */
[----:B------:R-:W-:-:S05]  /*c3070*/  IMAD.X R29, R27, 0x1, R0, P2 ;  /* 0x000000011b1d7824 */ /* 0x000fca00010e0600 */
[----:B------:R1:W-:Y:S04]  /*c3080*/  STL.64 [R1+0x680], R28 ;  /* 0x0006801c01007387 */ /* 0x0003e80000100a00 */
[----:B-1----:R-:W4:Y:S01]  /*c3090*/  LDL.LU.64 R28, [R1+0x4950] ;  /* 0x00495000011c7983 */ /* 0x002f220000300a00 */
[----:B------:R-:W-:Y:S01]  /*c30a0*/  IMAD.MOV.U32 R11, RZ, RZ, R26 ;  /* 0x000000ffff0b7224 */ /* 0x000fe200078e001a */
[----:B--2---:R-:W-:Y:S02]  /*c30b0*/  SHF.R.S32.HI R26, RZ, 0x1f, R13 ;  /* 0x0000001fff1a7819 */ /* 0x004fe4000001140d */
[----:B------:R-:W-:Y:S01]  /*c30c0*/  IADD3 R4, P2, PT, R13, R16, RZ ;  /* 0x000000100d047210 */ /* 0x000fe20007f5e0ff */
[----:B------:R-:W-:Y:S01]  /*c30d0*/  IMAD.X R13, R27, 0x1, R23, P1 ;  /* 0x000000011b0d7824 */ /* 0x000fe200008e0617 */
[----:B----4-:R1:W-:Y:S04]  /*c30e0*/  STL.64 [R1+0x4908], R28 ;  /* 0x0049081c01007387 */ /* 0x0103e80000100a00 */
[----:B-1----:R0:W2:Y:S04]  /*c30f0*/  LDL.64 R28, [R1+0x670] ;  /* 0x00067000011c7983 */ /* 0x0020a80000100a00 */
[----:B------:R1:W-:Y:S04]  /*c3100*/  STL.64 [R1+0x678], R12 ;  /* 0x0006780c01007387 */ /* 0x0003e80000100a00 */
[----:B-1----:R-:W4:Y:S04]  /*c3110*/  LDL.LU.64 R12, [R1+0x4948] ;  /* 0x00494800010c7983 */ /* 0x002f280000300a00 */
[----:B---3--:R1:W-:Y:S04]  /*c3120*/  STL [R1+0x4910], R9 ;  /* 0x0049100901007387 */ /* 0x0083e80000100800 */
[----:B------:R-:W-:Y:S04]  /*c3130*/  STL [R1+0x628], R4 ;  /* 0x0006280401007387 */ /* 0x000fe80000100800 */
[----:B-1----:R-:W3:Y:S01]  /*c3140*/  LDL.LU R9, [R1+0x20] ;  /* 0x0000200001097983 */ /* 0x002ee20000300800 */
[----:B--2---:R-:W-:-:S03]  /*c3150*/  IMAD.MOV.U32 R29, RZ, RZ, R6 ;  /* 0x000000ffff1d7224 */ /* 0x004fc600078e0006 */
[----:B----4-:R1:W-:Y:S01]  /*c3160*/  STL.64 [R1+0x4900], R12 ;  /* 0x0049000c01007387 */ /* 0x0103e20000100a00 */
[----:B---3--:R-:W-:-:S03]  /*c3170*/  IADD3 R6, P1, PT, R9, R17, RZ ;  /* 0x0000001109067210 */ /* 0x008fc60007f3e0ff */
[----:B-1----:R0:W2:Y:S04]  /*c3180*/  LDL.64 R12, [R1+0x648] ;  /* 0x00064800010c7983 */ /* 0x0020a80000100a00 */
[----:B------:R1:W-:Y:S04]  /*c3190*/  STL [R1+0x620], R6 ;  /* 0x0006200601007387 */ /* 0x0003e80000100800 */
[----:B-1----:R-:W3:Y:S04]  /*c31a0*/  LDL.LU.64 R6, [R1+0x4940] ;  /* 0x0049400001067983 */ /* 0x002ee80000300a00 */
[----:B------:R1:W-:Y:S04]  /*c31b0*/  STL.64 [R1+0x4918], R16 ;  /* 0x0049181001007387 */ /* 0x0003e80000100a00 */
[----:B-1----:R-:W4:Y:S01]  /*c31c0*/  LDL.64 R16, [R1+0x620] ;  /* 0x0006200001107983 */ /* 0x002f220000100a00 */
[----:B--2---:R-:W-:-:S02]  /*c31d0*/  IMAD.X R13, R27, 0x1, R22, P4 ;  /* 0x000000011b0d7824 */ /* 0x004fc400020e0616 */
[----:B----4-:R-:W-:Y:S02]  /*c31e0*/  IMAD.MOV.U32 R17, RZ, RZ, R29 ;  /* 0x000000ffff117224 */ /* 0x010fe400078e001d */
[----:B---3--:R-:W-:-:S03]  /*c31f0*/  IMAD.X R29, R27, 0x1, R7, P3 ;  /* 0x000000011b1d7824 */ /* 0x008fc600018e0607 */
[----:B------:R1:W-:Y:S02]  /*c3200*/  STL.64 [R1+0x4920], R16 ;  /* 0x0049201001007387 */ /* 0x0003e40000100a00 */
[----:B-1----:R-:W-:Y:S02]  /*c3210*/  IMAD.MOV.U32 R16, RZ, RZ, R4 ;  /* 0x000000ffff107224 */ /* 0x002fe400078e0004 */
[----:B------:R-:W-:Y:S02]  /*c3220*/  IMAD.MOV.U32 R17, RZ, RZ, R5 ;  /* 0x000000ffff117224 */ /* 0x000fe400078e0005 */
[----:B------:R-:W2:Y:S04]  /*c3230*/  LDL.LU.64 R4, [R1+0x4938] ;  /* 0x0049380001047983 */ /* 0x000ea80000300a00 */
[----:B------:R-:W-:Y:S04]  /*c3240*/  STL [R1+0x4928], R16 ;  /* 0x0049281001007387 */ /* 0x000fe80000100800 */
[----:B------:R1:W-:Y:S04]  /*c3250*/  STL [R1+0x674], R29 ;  /* 0x0006741d01007387 */ /* 0x0003e80000100800 */
[----:B------:R-:W-:Y:S01]  /*c3260*/  STL [R1+0x64c], R13 ;  /* 0x00064c0d01007387 */ /* 0x000fe20000100800 */
[----:B-1----:R-:W-:-:S02]  /*c3270*/  IMAD.MOV.U32 R29, RZ, RZ, R11 ;  /* 0x000000ffff1d7224 */ /* 0x002fc400078e000b */
[----:B------:R-:W-:-:S05]  /*c3280*/  IMAD.X R11, R27, 0x1, R21, P0 ;  /* 0x000000011b0b7824 */ /* 0x000fca00000e0615 */
[----:B------:R1:W-:Y:S02]  /*c3290*/  STL.64 [R1+0x640], R10 ;  /* 0x0006400a01007387 */ /* 0x0003e40000100a00 */
[----:B-1----:R-:W-:Y:S02]  /*c32a0*/  IMAD.MOV.U32 R11, RZ, RZ, R15 ;  /* 0x000000ffff0b7224 */ /* 0x002fe400078e000f */
[----:B------:R-:W-:Y:S01]  /*c32b0*/  IMAD.X R15, R27, 0x1, R19, P5 ;  /* 0x000000011b0f7824 */ /* 0x000fe200028e0613 */
[----:B------:R-:W-:-:S04]  /*c32c0*/  IADD3 R16, P5, PT, R9, R2, RZ ;  /* 0x0000000209107210 */ /* 0x000fc80007fbe0ff */
[----:B------:R1:W-:Y:S04]  /*c32d0*/  STL.64 [R1+0x630], R14 ;  /* 0x0006300e01007387 */ /* 0x0003e80000100a00 */
[----:B-1----:R-:W3:Y:S04]  /*c32e0*/  LDL.LU.64 R14, [R1+0x4930] ;  /* 0x00493000010e7983 */ /* 0x002ee80000300a00 */
[----:B------:R1:W-:Y:S04]  /*c32f0*/  STL [R1+0x5f8], R16 ;  /* 0x0005f81001007387 */ /* 0x0003e80000100800 */
[----:B-1----:R0:W4:Y:S01]  /*c3300*/  LDL.LU R16, [R1+0x4928] ;  /* 0x0049280001107983 */ /* 0x0021220000300800 */
[----:B--2---:R-:W-:-:S05]  /*c3310*/  IMAD.X R17, R26, 0x1, R5, P2 ;  /* 0x000000011a117824 */ /* 0x004fca00010e0605 */
[----:B------:R4:W-:Y:S04]  /*c3320*/  STL [R1+0x62c], R17 ;  /* 0x00062c1101007387 */ /* 0x0009e80000100800 */
[----:B----4-:R-:W2:Y:S04]  /*c3330*/  LDL.LU.64 R16, [R1+0x4920] ;  /* 0x0049200001107983 */ /* 0x010ea80000300a00 */
[----:B------:R-:W-:Y:S01]  /*c3340*/  STL.64 [R1+0x48e8], R4 ;  /* 0x0048e80401007387 */ /* 0x000fe20000100a00 */
[----:B------:R-:W-:-:S03]  /*c3350*/  IADD3 R28, P3, PT, R9, R24, RZ ;  /* 0x00000018091c7210 */ /* 0x000fc60007f7e0ff */
[----:B---3--:R1:W-:Y:S04]  /*c3360*/  STL.64 [R1+0x48f8], R14 ;  /* 0x0048f80e01007387 */ /* 0x0083e80000100a00 */
[----:B------:R-:W-:Y:S04]  /*c3370*/  STL.64 [R1+0x48e0], R18 ;  /* 0x0048e01201007387 */ /* 0x000fe80000100a00 */
[----:B------:R-:W-:Y:S01]  /*c3380*/  STL [R1+0x48f0], R19 ;  /* 0x0048f01301007387 */ /* 0x000fe20000100800 */
[C---:B------:R-:W-:Y:S02]  /*c3390*/  IADD3 R10, P0, PT, R9.reuse, R4, RZ ;  /* 0x00000004090a7210 */ /* 0x040fe40007f1e0ff */
[----:B------:R-:W-:Y:S01]  /*c33a0*/  IADD3 R12, P4, PT, R9, R6, RZ ;  /* 0x00000006090c7210 */ /* 0x000fe20007f9e0ff */
[----:B-1----:R-:W-:-:S02]  /*c33b0*/  IMAD.MOV.U32 R14, RZ, RZ, R29 ;  /* 0x000000ffff0e7224 */ /* 0x002fc400078e001d */
[C---:B------:R-:W-:Y:S01]  /*c33c0*/  IMAD.X R29, R26.reuse, 0x1, R0, P3 ;  /* 0x000000011a1d7824 */ /* 0x040fe200018e0600 */
[----:B------:R-:W-:Y:S01]  /*c33d0*/  IADD3 R4, P2, PT, R9, R18, RZ ;  /* 0x0000001209047210 */ /* 0x000fe20007f5e0ff */
[----:B--2---:R-:W-:Y:S02]  /*c33e0*/  IMAD.MOV.U32 R5, RZ, RZ, R17 ;  /* 0x000000ffff057224 */ /* 0x004fe400078e0011 */
[----:B------:R-:W-:-:S05]  /*c33f0*/  IMAD.X R17, R26, 0x1, R3, P1 ;  /* 0x000000011a117824 */ /* 0x000fca00008e0603 */
[----:B------:R1:W-:Y:S04]  /*c3400*/  STL [R1+0x624], R17 ;  /* 0x0006241101007387 */ /* 0x0003e80000100800 */
[----:B-1----:R-:W2:Y:S04]  /*c3410*/  LDL.LU.64 R16, [R1+0x4918] ;  /* 0x0049180001107983 */ /* 0x002ea80000300a00 */
[----:B------:R1:W-:Y:S02]  /*c3420*/  STL.64 [R1+0x48d8], R2 ;  /* 0x0048d80201007387 */ /* 0x0003e40000100a00 */
[----:B-1----:R-:W-:-:S02]  /*c3430*/  IADD3 R2, P1, PT, R9, R20, RZ ;  /* 0x0000001409027210 */ /* 0x002fc40007f3e0ff */
[----:B------:R-:W3:Y:S04]  /*c3440*/  LDL.LU R9, [R1+0x4910] ;  /* 0x0049100001097983 */ /* 0x000ee80000300800 */
[----:B------:R1:W-:Y:S04]  /*c3450*/  STL.64 [R1+0x618], R28 ;  /* 0x0006181c01007387 */ /* 0x0003e80000100a00 */
[----:B-1----:R-:W4:Y:S01]  /*c3460*/  LDL.LU.64 R28, [R1+0x4908] ;  /* 0x00490800011c7983 */ /* 0x002f220000300a00 */
[----:B------:R-:W-:-:S03]  /*c3470*/  IMAD.X R13, R26, 0x1, R23, P4 ;  /* 0x000000011a0d7824 */ /* 0x000fc600020e0617 */
[----:B----4-:R1:W-:Y:S04]  /*c3480*/  STL.64 [R1+0x48b0], R28 ;  /* 0x0048b01c01007387 */ /* 0x0103e80000100a00 */
[----:B-1----:R0:W4:Y:S04]  /*c3490*/  LDL.64 R28, [R1+0x5f8] ;  /* 0x0005f800011c7983 */ /* 0x0021280000100a00 */
[----:B------:R1:W-:Y:S04]  /*c34a0*/  STL.64 [R1+0x610], R12 ;  /* 0x0006100c01007387 */ /* 0x0003e80000100a00 */
[----:B-1----:R-:W3:Y:S01]  /*c34b0*/  LDL.LU.64 R12, [R1+0x4900] ;  /* 0x00490000010c7983 */ /* 0x002ee20000300a00 */
[----:B--2---:R-:W-:-:S02]  /*c34c0*/  IADD3 R18, P3, PT, R14, R16, RZ ;  /* 0x000000100e127210 */ /* 0x004fc40007f7e0ff */
[----:B------:R-:W-:Y:S01]  /*c34d0*/  SHF.R.S32.HI R27, RZ, 0x1f, R14 ;  /* 0x0000001fff1b7819 */ /* 0x000fe2000001140e */
[----:B---3--:R1:W-:Y:S04]  /*c34e0*/  STL.64 [R1+0x48a8], R12 ;  /* 0x0048a80c01007387 */ /* 0x0083e80000100a00 */
[----:B------:R-:W-:Y:S01]  /*c34f0*/  STL [R1+0x5e0], R18 ;  /* 0x0005e01201007387 */ /* 0x000fe20000100800 */
[----:B-1----:R-:W-:-:S05]  /*c3500*/  IMAD.MOV.U32 R12, RZ, RZ, R5 ;  /* 0x000000ffff0c7224 */ /* 0x002fca00078e0005 */
[----:B------:R1:W-:Y:S04]  /*c3510*/  STL.64 [R1+0x48b8], R12 ;  /* 0x0048b80c01007387 */ /* 0x0003e80000100a00 */
[----:B------:R2:W-:Y:S01]  /*c3520*/  STL.64 [R1+0x48c0], R16 ;  /* 0x0048c01001007387 */ /* 0x0005e20000100a00 */
[----:B-1----:R-:W-:-:S05]  /*c3530*/  IMAD.MOV.U32 R12, RZ, RZ, R14 ;  /* 0x000000ffff0c7224 */ /* 0x002fca00078e000e */
[----:B------:R-:W-:Y:S01]  /*c3540*/  IADD3 R14, P4, PT, R12, R17, RZ ;  /* 0x000000110c0e7210 */ /* 0x000fe20007f9e0ff */
[----:B--2---:R-:W-:Y:S02]  /*c3550*/  IMAD.MOV.U32 R17, RZ, RZ, R15 ;  /* 0x000000ffff117224 */ /* 0x004fe400078e000f */
[----:B------:R-:W-:Y:S02]  /*c3560*/  IMAD.MOV.U32 R17, RZ, RZ, R11 ;  /* 0x000000ffff117224 */ /* 0x000fe400078e000b */
[----:B------:R-:W-:Y:S01]  /*c3570*/  IMAD.MOV.U32 R16, RZ, RZ, R14 ;  /* 0x000000ffff107224 */ /* 0x000fe200078e000e */
[----:B------:R1:W-:Y:S01]  /*c3580*/  STL [R1+0x5d8], R14 ;  /* 0x0005d80e01007387 */ /* 0x0003e20000100800 */
[C---:B------:R-:W-:Y:S02]  /*c3590*/  IMAD.X R11, R26.reuse, 0x1, R7, P0 ;  /* 0x000000011a0b7824 */ /* 0x040fe400000e0607 */
[C---:B----4-:R-:W-:Y:S02]  /*c35a0*/  IMAD.X R29, R26.reuse, 0x1, R22, P5 ;  /* 0x000000011a1d7824 */ /* 0x050fe400028e0616 */
[----:B------:R-:W-:Y:S01]  /*c35b0*/  IMAD.X R5, R26, 0x1, R21, P2 ;  /* 0x000000011a057824 */ /* 0x000fe200010e0615 */
[----:B-1----:R-:W2:Y:S04]  /*c35c0*/  LDL.LU.64 R14, [R1+0x48f8] ;  /* 0x0048f800010e7983 */ /* 0x002ea80000300a00 */
[----:B------:R1:W-:Y:S02]  /*c35d0*/  STL.64 [R1+0x48c8], R16 ;  /* 0x0048c81001007387 */ /* 0x0003e40000100a00 */
[----:B-1----:R-:W-:-:S02]  /*c35e0*/  IMAD.MOV.U32 R16, RZ, RZ, R18 ;  /* 0x000000ffff107224 */ /* 0x002fc400078e0012 */
[----:B------:R-:W-:Y:S02]  /*c35f0*/  IMAD.MOV.U32 R17, RZ, RZ, R19 ;  /* 0x000000ffff117224 */ /* 0x000fe400078e0013 */
[----:B------:R0:W3:Y:S04]  /*c3600*/  LDL.LU R19, [R1+0x48f0] ;  /* 0x0048f00001137983 */ /* 0x0000e80000300800 */
[----:B------:R-:W-:Y:S04]  /*c3610*/  STL [R1+0x48d0], R16 ;  /* 0x0048d01001007387 */ /* 0x000fe80000100800 */
[----:B------:R-:W-:Y:S04]  /*c3620*/  STL.64 [R1+0x608], R10 ;  /* 0x0006080a01007387 */ /* 0x000fe80000100a00 */
[----:B------:R-:W-:Y:S04]  /*c3630*/  STL [R1+0x5fc], R29 ;  /* 0x0005fc1d01007387 */ /* 0x000fe80000100800 */
[----:B------:R1:W-:Y:S04]  /*c3640*/  STL.64 [R1+0x5f0], R4 ;  /* 0x0005f00401007387 */ /* 0x0003e80000100a00 */
[----:B-1----:R-:W4:Y:S02]  /*c3650*/  LDL.LU.64 R4, [R1+0x48e8] ;  /* 0x0048e80001047983 */ /* 0x002f240000300a00 */
[----:B----4-:R-:W-:-:S05]  /*c3660*/  IADD3 R18, P2, PT, R12, R4, RZ ;  /* 0x000000040c127210 */ /* 0x010fca0007f5e0ff */
[----:B------:R3:W-:Y:S04]  /*c3670*/  STL [R1+0x5c0], R18 ;  /* 0x0005c01201007387 */ /* 0x0007e80000100800 */
[----:B---3--:R-:W3:Y:S02]  /*c3680*/  LDL.LU.64 R18, [R1+0x48e0] ;  /* 0x0048e00001127983 */ /* 0x008ee40000300a00 */
[----:B---3--:R-:W-:-:S05]  /*c3690*/  IMAD.X R3, R26, 0x1, R19, P1 ;  /* 0x000000011a037824 */ /* 0x008fca00008e0613 */
[----:B------:R1:W-:Y:S04]  /*c36a0*/  STL.64 [R1+0x5e8], R2 ;  /* 0x0005e80201007387 */ /* 0x0003e80000100a00 */
[----:B-1----:R-:W3:Y:S02]  /*c36b0*/  LDL.LU.64 R2, [R1+0x48d8] ;  /* 0x0048d80001027983 */ /* 0x002ee40000300a00 */
[----:B---3--:R-:W-:-:S05]  /*c36c0*/  IADD3 R16, P1, PT, R12, R2, RZ ;  /* 0x000000020c107210 */ /* 0x008fca0007f3e0ff */
[----:B------:R1:W-:Y:S04]  /*c36d0*/  STL [R1+0x5b8], R16 ;  /* 0x0005b81001007387 */ /* 0x0003e80000100800 */
[----:B-1----:R0:W3:Y:S01]  /*c36e0*/  LDL.LU R16, [R1+0x48d0] ;  /* 0x0048d00001107983 */ /* 0x0020e20000300800 */
[----:B------:R-:W-:-:S05]  /*c36f0*/  IMAD.X R17, R27, 0x1, R5, P3 ;  /* 0x000000011b117824 */ /* 0x000fca00018e0605 */
[----:B------:R3:W-:Y:S04]  /*c3700*/  STL [R1+0x5e4], R17 ;  /* 0x0005e41101007387 */ /* 0x0007e80000100800 */
[----:B---3--:R-:W3:Y:S04]  /*c3710*/  LDL.LU.64 R16, [R1+0x48c8] ;  /* 0x0048c80001107983 */ /* 0x008ee80000300a00 */
[----:B------:R-:W-:Y:S04]  /*c3720*/  STL.64 [R1+0x4898], R4 ;  /* 0x0048980401007387 */ /* 0x000fe80000100a00 */
[----:B--2---:R-:W-:Y:S04]  /*c3730*/  STL.64 [R1+0x4890], R14 ;  /* 0x0048900e01007387 */ /* 0x004fe80000100a00 */
[----:B------:R-:W-:Y:S04]  /*c3740*/  STL [R1+0x48a0], R15 ;  /* 0x0048a00f01007387 */ /* 0x000fe80000100800 */
[----:B------:R1:W-:Y:S04]  /*c3750*/  STL [R1+0x48a4], R15 ;  /* 0x0048a40f01007387 */ /* 0x0003e80000100800 */
[----:B-1----:R0:W3:Y:S01]  /*c3760*/  LDL.64 R14, [R1+0x5b8] ;  /* 0x0005b800010e7983 */ /* 0x0020e20000100a00 */
[----:B------:R-:W-:-:S02]  /*c3770*/  IADD3 R10, P0, PT, R12, R24, RZ ;  /* 0x000000180c0a7210 */ /* 0x000fc40007f1e0ff */
[C---:B------:R-:W-:Y:S02]  /*c3780*/  IADD3 R28, P5, PT, R12.reuse, R6, RZ ;  /* 0x000000060c1c7210 */ /* 0x040fe40007fbe0ff */
[C---:B------:R-:W-:Y:S01]  /*c3790*/  IADD3 R4, P3, PT, R12.reuse, R18, RZ ;  /* 0x000000120c047210 */ /* 0x040fe20007f7e0ff */
[C---:B------:R-:W-:Y:S02]  /*c37a0*/  IMAD.X R11, R27.reuse, 0x1, R0, P0 ;  /* 0x000000011b0b7824 */ /* 0x040fe400000e0600 */
[C---:B------:R-:W-:Y:S02]  /*c37b0*/  IMAD.X R29, R27.reuse, 0x1, R23, P5 ;  /* 0x000000011b1d7824 */ /* 0x040fe400028e0617 */
[----:B---3--:R-:W-:Y:S02]  /*c37c0*/  IMAD.MOV.U32 R15, RZ, RZ, R17 ;  /* 0x000000ffff0f7224 */ /* 0x008fe400078e0011 */
[----:B------:R-:W-:Y:S01]  /*c37d0*/  IMAD.X R17, R27, 0x1, R3, P4 ;  /* 0x000000011b117824 */ /* 0x000fe200020e0603 */
[----:B------:R-:W-:-:S04]  /*c37e0*/  IADD3 R12, P4, PT, R12, R20, RZ ;  /* 0x000000140c0c7210 */ /* 0x000fc80007f9e0ff */
[----:B------:R1:W-:Y:S04]  /*c37f0*/  STL [R1+0x5dc], R17 ;  /* 0x0005dc1101007387 */ /* 0x0003e80000100800 */
[----:B-1----:R-:W2:Y:S04]  /*c3800*/  LDL.LU.64 R16, [R1+0x48c0] ;  /* 0x0048c00001107983 */ /* 0x002ea80000300a00 */
[----:B------:R1:W-:Y:S04]  /*c3810*/  STL [R1+0x5a8], R12 ;  /* 0x0005a80c01007387 */ /* 0x0003e80000100800 */
[----:B-1----:R-:W3:Y:S04]  /*c3820*/  LDL.LU.64 R12, [R1+0x48b8] ;  /* 0x0048b800010c7983 */ /* 0x002ee80000300a00 */
[----:B------:R-:W-:Y:S04]  /*c3830*/  STL.64 [R1+0x5d0], R10 ;  /* 0x0005d00a01007387 */ /* 0x000fe80000100a00 */
[----:B------:R1:W-:Y:S04]  /*c3840*/  STL.64 [R1+0x5c8], R28 ;  /* 0x0005c81c01007387 */ /* 0x0003e80000100a00 */
[----:B-1----:R-:W4:Y:S01]  /*c3850*/  LDL.LU.64 R28, [R1+0x48b0] ;  /* 0x0048b000011c7983 */ /* 0x002f220000300a00 */
[----:B---3--:R-:W-:Y:S01]  /*c3860*/  IMAD.MOV.U32 R11, RZ, RZ, R12 ;  /* 0x000000ffff0b7224 */ /* 0x008fe200078e000c */
[----:B--2---:R-:W-:-:S02]  /*c3870*/  IADD3 R12, P5, PT, R15, R17, RZ ;  /* 0x000000110f0c7210 */ /* 0x004fc40007fbe0ff */
[----:B----4-:R1:W-:Y:S04]  /*c3880*/  STL.64 [R1+0x4888], R28 ;  /* 0x0048881c01007387 */ /* 0x0103e80000100a00 */
[----:B-1----:R0:W2:Y:S04]  /*c3890*/  LDL.64 R28, [R1+0x5c0] ;  /* 0x0005c000011c7983 */ /* 0x0020a80000100a00 */
[----:B------:R1:W-:Y:S04]  /*c38a0*/  STL [R1+0x598], R12 ;  /* 0x0005980c01007387 */ /* 0x0003e80000100800 */
[----:B-1----:R-:W3:Y:S01]  /*c38b0*/  LDL.LU.64 R12, [R1+0x48a8] ;  /* 0x0048a800010c7983 */ /* 0x002ee20000300a00 */
[----:B------:R-:W-:-:S02]  /*c38c0*/  SHF.R.S32.HI R26, RZ, 0x1f, R15 ;  /* 0x0000001fff1a7819 */ /* 0x000fc4000001140f */
[----:B------:R-:W-:Y:S01]  /*c38d0*/  IADD3 R10, P0, PT, R15, R16, RZ ;  /* 0x000000100f0a7210 */ /* 0x000fe20007f1e0ff */
[----:B--2---:R-:W-:Y:S01]  /*c38e0*/  IMAD.X R29, R27, 0x1, R7, P2 ;  /* 0x000000011b1d7824 */ /* 0x004fe200010e0607 */
[----:B------:R-:W-:Y:S01]  /*c38f0*/  IADD3 R28, P2, PT, R15, R24, RZ ;  /* 0x000000180f1c7210 */ /* 0x000fe20007f5e0ff */
[----:B---3--:R1:W-:Y:S04]  /*c3900*/  STL.64 [R1+0x4860], R12 ;  /* 0x0048600c01007387 */ /* 0x0083e80000100a00 */
[----:B-1----:R0:W2:Y:S04]  /*c3910*/  LDL.64 R12, [R1+0x5a8] ;  /* 0x0005a800010c7983 */ /* 0x0020a80000100a00 */
[----:B------:R1:W-:Y:S02]  /*c3920*/  STL [R1+0x5c4], R29 ;  /* 0x0005c41d01007387 */ /* 0x0003e40000100800 */
[----:B-1----:R-:W-:-:S02]  /*c3930*/  IMAD.MOV.U32 R29, RZ, RZ, R15 ;  /* 0x000000ffff1d7224 */ /* 0x002fc400078e000f */
[----:B------:R-:W-:-:S05]  /*c3940*/  IMAD.X R15, R27, 0x1, R22, P1 ;  /* 0x000000011b0f7824 */ /* 0x000fca00008e0616 */
[----:B------:R1:W-:Y:S04]  /*c3950*/  STL [R1+0x5bc], R15 ;  /* 0x0005bc0f01007387 */ /* 0x0003e80000100800 */
[----:B-1----:R0:W3:Y:S01]  /*c3960*/  LDL.LU R15, [R1+0x48a4] ;  /* 0x0048a400010f7983 */ /* 0x0020e20000300800 */
[----:B------:R-:W-:Y:S01]  /*c3970*/  IADD3 R14, P1, PT, R29, R6, RZ ;  /* 0x000000061d0e7210 */ /* 0x000fe20007f3e0ff */
[----:B------:R-:W-:-:S04]  /*c3980*/  IMAD.X R5, R27, 0x1, R21, P3 ;  /* 0x000000011b057824 */ /* 0x000fc800018e0615 */
[----:B------:R-:W-:Y:S04]  /*c3990*/  STL [R1+0x588], R14 ;  /* 0x0005880e01007387 */ /* 0x000fe80000100800 */
[----:B---3--:R0:W3:Y:S04]  /*c39a0*/  LDL.LU R15, [R1+0x48a0] ;  /* 0x0048a000010f7983 */ /* 0x0080e80000300800 */
[----:B------:R1:W-:Y:S04]  /*c39b0*/  STL.64 [R1+0x4878], R6 ;  /* 0x0048780601007387 */ /* 0x0003e80000100a00 */
[----:B-1----:R-:W4:Y:S04]  /*c39c0*/  LDL R6, [R1+0x30] ;  /* 0x0000300001067983 */ /* 0x002f280000100800 */
[----:B------:R1:W-:Y:S04]  /*c39d0*/  STL.64 [R1+0x5b0], R4 ;  /* 0x0005b00401007387 */ /* 0x0003e80000100a00 */
[----:B-1----:R-:W3:Y:S01]  /*c39e0*/  LDL.LU.64 R4, [R1+0x4898] ;  /* 0x0048980001047983 */ /* 0x002ee20000300a00 */
[----:B--2---:R-:W-:Y:S01]  /*c39f0*/  IMAD.X R13, R27, 0x1, R19, P4 ;  /* 0x000000011b0d7824 */ /* 0x004fe200020e0613 */
[----:B---3--:R-:W-:-:S05]  /*c3a00*/  IADD3 R14, P3, PT, R29, R4, RZ ;  /* 0x000000041d0e7210 */ /* 0x008fca0007f7e0ff */
[----:B------:R1:W-:Y:S04]  /*c3a10*/  STL [R1+0x580], R14 ;  /* 0x0005800e01007387 */ /* 0x0003e80000100800 */
[----:B-1----:R-:W2:Y:S04]  /*c3a20*/  LDL.LU.64 R14, [R1+0x4890] ;  /* 0x00489000010e7983 */ /* 0x002ea80000300a00 */
[----:B------:R-:W-:Y:S04]  /*c3a30*/  STL [R1+0x5ac], R13 ;  /* 0x0005ac0d01007387 */ /* 0x000fe80000100800 */
[----:B------:R-:W-:Y:S04]  /*c3a40*/  STL.64 [R1+0x4868], R8 ;  /* 0x0048680801007387 */ /* 0x000fe80000100a00 */
[----:B------:R1:W-:Y:S04]  /*c3a50*/  STL [R1+0x4870], R9 ;  /* 0x0048700901007387 */ /* 0x0003e80000100800 */
[----:B-1----:R-:W3:Y:S01]  /*c3a60*/  LDL.64 R8, [R1+0x580] ;  /* 0x0005800001087983 */ /* 0x002ee20000100a00 */
[----:B------:R-:W-:-:S02]  /*c3a70*/  IMAD.MOV.U32 R27, RZ, RZ, R11 ;  /* 0x000000ffff1b7224 */ /* 0x000fc400078e000b */
[----:B------:R-:W-:Y:S01]  /*c3a80*/  IMAD.X R11, R26, 0x1, R5, P0 ;  /* 0x000000011a0b7824 */ /* 0x000fe200000e0605 */
[----:B---3--:R1:W-:Y:S04]  /*c3a90*/  STL [R1+0x4880], R8 ;  /* 0x0048800801007387 */ /* 0x0083e80000100800 */
[----:B-1----:R0:W3:Y:S04]  /*c3aa0*/  LDL.64 R8, [R1+0x588] ;  /* 0x0005880001087983 */ /* 0x0020e80000100a00 */
[----:B--2---:R1:W-:Y:S04]  /*c3ab0*/  STL.64 [R1+0x4850], R14 ;  /* 0x0048500e01007387 */ /* 0x0043e80000100a00 */
[----:B-1----:R0:W2:Y:S04]  /*c3ac0*/  LDL.64 R14, [R1+0x598] ;  /* 0x00059800010e7983 */ /* 0x0020a80000100a00 */
[----:B------:R-:W-:Y:S04]  /*c3ad0*/  STL.64 [R1+0x4858], R4 ;  /* 0x0048580401007387 */ /* 0x000fe80000100a00 */
[----:B------:R1:W-:Y:S01]  /*c3ae0*/  STL.64 [R1+0x5a0], R10 ;  /* 0x0005a00a01007387 */ /* 0x0003e20000100a00 */
[----:B------:R-:W-:-:S02]  /*c3af0*/  IADD3 R12, P4, PT, R29, R2, RZ ;  /* 0x000000021d0c7210 */ /* 0x000fc40007f9e0ff */
[C---:B-1----:R-:W-:Y:S01]  /*c3b00*/  IADD3 R10, P0, PT, R29.reuse, R18, RZ ;  /* 0x000000121d0a7210 */ /* 0x042fe20007f1e0ff */
[C---:B--2---:R-:W-:Y:S01]  /*c3b10*/  IMAD.X R15, R26.reuse, 0x1, R3, P5 ;  /* 0x000000011a0f7824 */ /* 0x044fe200028e0603 */
[----:B------:R-:W-:Y:S01]  /*c3b20*/  IADD3 R14, P5, PT, R29, R20, RZ ;  /* 0x000000141d0e7210 */ /* 0x000fe20007fbe0ff */
[----:B------:R-:W-:-:S03]  /*c3b30*/  IMAD.X R29, R26, 0x1, R0, P2 ;  /* 0x000000011a1d7824 */ /* 0x000fc600010e0600 */
[----:B------:R-:W-:Y:S04]  /*c3b40*/  STL [R1+0x59c], R15 ;  /* 0x00059c0f01007387 */ /* 0x000fe80000100800 */
[----:B------:R1:W-:Y:S04]  /*c3b50*/  STL.64 [R1+0x590], R28 ;  /* 0x0005901c01007387 */ /* 0x0003e80000100a00 */
[----:B-1----:R-:W2:Y:S01]  /*c3b60*/  LDL.LU.64 R28, [R1+0x4888] ;  /* 0x00488800011c7983 */ /* 0x002ea20000300a00 */
[----:B------:R-:W-:Y:S02]  /*c3b70*/  IMAD.MOV.U32 R11, RZ, RZ, R27 ;  /* 0x000000ffff0b7224 */ /* 0x000fe400078e001b */
[----:B---3--:R-:W-:Y:S01]  /*c3b80*/  IMAD.X R9, R26, 0x1, R23, P1 ;  /* 0x000000011a097824 */ /* 0x008fe200008e0617 */
[----:B----4-:R-:W-:Y:S01]  /*c3b90*/  SHF.R.S32.HI R27, RZ, 0x1f, R6 ;  /* 0x0000001fff1b7819 */ /* 0x010fe20000011406 */
[----:B--2---:R1:W-:Y:S02]  /*c3ba0*/  STL.64 [R1+0x4840], R28 ;  /* 0x0048401c01007387 */ /* 0x0043e40000100a00 */
[----:B-1----:R-:W-:-:S02]  /*c3bb0*/  IADD3 R28, P2, PT, R6, R16, RZ ;  /* 0x00000010061c7210 */ /* 0x002fc40007f5e0ff */
[----:B------:R-:W-:-:S03]  /*c3bc0*/  IADD3 R6, P1, PT, R6, R17, RZ ;  /* 0x0000001106067210 */ /* 0x000fc60007f3e0ff */
[----:B------:R-:W-:Y:S04]  /*c3bd0*/  STL [R1+0x4848], R28 ;  /* 0x0048481c01007387 */ /* 0x000fe80000100800 */
[----:B------:R-:W-:Y:S04]  /*c3be0*/  STL [R1+0x58c], R9 ;  /* 0x00058c0901007387 */ /* 0x000fe80000100800 */
[----:B------:R0:W2:Y:S04]  /*c3bf0*/  LDL.LU R8, [R1+0x4880] ;  /* 0x0048800001087983 */ /* 0x0000a80000300800 */
[----:B------:R1:W-:Y:S04]  /*c3c00*/  STL [R1+0x548], R6 ;  /* 0x0005480601007387 */ /* 0x0003e80000100800 */
[----:B-1----:R-:W3:Y:S04]  /*c3c10*/  LDL.LU.64 R6, [R1+0x4878] ;  /* 0x0048780001067983 */ /* 0x002ee80000300a00 */
[----:B------:R1:W-:Y:S04]  /*c3c20*/  STL [R1+0x4838], R17 ;  /* 0x0048381101007387 */ /* 0x0003e80000100800 */
[----:B-1----:R-:W2:Y:S01]  /*c3c30*/  LDL.LU R17, [R1+0x30] ;  /* 0x0000300001117983 */ /* 0x002ea20000300800 */
[----:B---3--:R-:W-:-:S05]  /*c3c40*/  IMAD.X R9, R26, 0x1, R7, P3 ;  /* 0x000000011a097824 */ /* 0x008fca00018e0607 */
[----:B------:R1:W-:Y:S04]  /*c3c50*/  STL [R1+0x584], R9 ;  /* 0x0005840901007387 */ /* 0x0003e80000100800 */
[----:B-1----:R0:W3:Y:S01]  /*c3c60*/  LDL.LU R9, [R1+0x4870] ;  /* 0x0048700001097983 */ /* 0x0020e20000300800 */
[----:B--2---:R-:W-:Y:S01]  /*c3c70*/  IADD3 R8, P3, PT, R17, R24, RZ ;  /* 0x0000001811087210 */ /* 0x004fe20007f7e0ff */
[----:B------:R-:W-:-:S04]  /*c3c80*/  IMAD.X R13, R26, 0x1, R22, P4 ;  /* 0x000000011a0d7824 */ /* 0x000fc800020e0616 */
[----:B------:R3:W-:Y:S04]  /*c3c90*/  STL [R1+0x540], R8 ;  /* 0x0005400801007387 */ /* 0x0007e80000100800 */
[----:B---3--:R-:W2:Y:S04]  /*c3ca0*/  LDL.LU.64 R8, [R1+0x4868] ;  /* 0x0048680001087983 */ /* 0x008ea80000300a00 */
[----:B------:R1:W-:Y:S04]  /*c3cb0*/  STL.64 [R1+0x578], R12 ;  /* 0x0005780c01007387 */ /* 0x0003e80000100a00 */
[----:B-1----:R-:W3:Y:S01]  /*c3cc0*/  LDL.LU.64 R12, [R1+0x4860] ;  /* 0x00486000010c7983 */ /* 0x002ee20000300a00 */
[----:B------:R-:W-:-:S03]  /*c3cd0*/  IADD3 R4, P4, PT, R17, R6, RZ ;  /* 0x0000000611047210 */ /* 0x000fc60007f9e0ff */
[----:B---3--:R1:W-:Y:S04]  /*c3ce0*/  STL.64 [R1+0x4828], R12 ;  /* 0x0048280c01007387 */ /* 0x0083e80000100a00 */
[----:B-1----:R-:W3:Y:S04]  /*c3cf0*/  LDL R12, [R1+0x34] ;  /* 0x00003400010c7983 */ /* 0x002ee80000100800 */
[----:B------:R1:W-:Y:S04]  /*c3d00*/  STL [R1+0x538], R4 ;  /* 0x0005380401007387 */ /* 0x0003e80000100800 */
[----:B-1----:R-:W4:Y:S04]  /*c3d10*/  LDL.LU.64 R4, [R1+0x4858] ;  /* 0x0048580001047983 */ /* 0x002f280000300a00 */
[----:B------:R1:W-:Y:S04]  /*c3d20*/  STL.64 [R1+0x4830], R6 ;  /* 0x0048300601007387 */ /* 0x0003e80000100a00 */
[----:B-1----:R0:W2:Y:S01]  /*c3d30*/  LDL.64 R6, [R1+0x538] ;  /* 0x0005380001067983 */ /* 0x0020a20000100a00 */
[----:B------:R-:W-:-:S02]  /*c3d40*/  IMAD.X R15, R26, 0x1, R19, P5 ;  /* 0x000000011a0f7824 */ /* 0x000fc400028e0613 */
[----:B--2---:R-:W-:Y:S02]  /*c3d50*/  IMAD.MOV.U32 R7, RZ, RZ, R11 ;  /* 0x000000ffff077224 */ /* 0x004fe400078e000b */
[----:B------:R-:W-:-:S05]  /*c3d60*/  IMAD.X R11, R26, 0x1, R21, P0 ;  /* 0x000000011a0b7824 */ /* 0x000fca00000e0615 */
[----:B------:R-:W-:Y:S04]  /*c3d70*/  STL.64 [R1+0x570], R10 ;  /* 0x0005700a01007387 */ /* 0x000fe80000100a00 */
[----:B------:R1:W-:Y:S04]  /*c3d80*/  STL.64 [R1+0x558], R14 ;  /* 0x0005580e01007387 */ /* 0x0003e80000100a00 */
[----:B-1----:R-:W2:Y:S01]  /*c3d90*/  LDL.LU.64 R14, [R1+0x4850] ;  /* 0x00485000010e7983 */ /* 0x002ea20000300a00 */
[----:B------:R-:W-:Y:S01]  /*c3da0*/  IADD3 R28, P5, PT, R17, R2, RZ ;  /* 0x00000002111c7210 */ /* 0x000fe20007fbe0ff */
[----:B----4-:R-:W-:-:S02]  /*c3db0*/  IMAD.X R29, R27, 0x1, R5, P2 ;  /* 0x000000011b1d7824 */ /* 0x010fc400010e0605 */
[----:B--2---:R1:W-:Y:S04]  /*c3dc0*/  STL.64 [R1+0x4808], R14 ;  /* 0x0048080e01007387 */ /* 0x0043e80000100a00 */
[----:B-1----:R0:W2:Y:S04]  /*c3dd0*/  LDL.64 R14, [R1+0x548] ;  /* 0x00054800010e7983 */ /* 0x0020a80000100a00 */
[----:B------:R1:W-:Y:S04]  /*c3de0*/  STL [R1+0x528], R28 ;  /* 0x0005281c01007387 */ /* 0x0003e80000100800 */
[----:B-1----:R-:W4:Y:S01]  /*c3df0*/  LDL.LU R28, [R1+0x4848] ;  /* 0x00484800011c7983 */ /* 0x002f220000300800 */
[----:B------:R-:W-:-:S03]  /*c3e00*/  IADD3 R10, P0, PT, R17, R4, RZ ;  /* 0x00000004110a7210 */ /* 0x000fc60007f1e0ff */
[----:B----4-:R1:W-:Y:S04]  /*c3e10*/  STL.64 [R1+0x550], R28 ;  /* 0x0005501c01007387 */ /* 0x0103e80000100a00 */
[----:B-1----:R-:W4:Y:S04]  /*c3e20*/  LDL.LU.64 R28, [R1+0x4840] ;  /* 0x00484000011c7983 */ /* 0x002f280000300a00 */
[----:B------:R1:W-:Y:S01]  /*c3e30*/  STL.64 [R1+0x4818], R4 ;  /* 0x0048180401007387 */ /* 0x0003e20000100a00 */
[----:B--2---:R-:W-:Y:S01]  /*c3e40*/  IMAD.X R15, R27, 0x1, R3, P1 ;  /* 0x000000011b0f7824 */ /* 0x004fe200008e0603 */
[----:B------:R-:W-:-:S02]  /*c3e50*/  IADD3 R14, P1, PT, R17, R20, RZ ;  /* 0x00000014110e7210 */ /* 0x000fc40007f3e0ff */
[----:B-1----:R-:W-:-:S05]  /*c3e60*/  IADD3 R4, P2, PT, R17, R18, RZ ;  /* 0x0000001211047210 */ /* 0x002fca0007f5e0ff */
[----:B------:R-:W-:Y:S04]  /*c3e70*/  STL [R1+0x4820], R4 ;  /* 0x0048200401007387 */ /* 0x000fe80000100800 */
[----:B------:R1:W-:Y:S04]  /*c3e80*/  STL [R1+0x4824], R5 ;  /* 0x0048240501007387 */ /* 0x0003e80000100800 */
[----:B-1----:R0:W2:Y:S04]  /*c3e90*/  LDL.64 R4, [R1+0x528] ;  /* 0x0005280001047983 */ /* 0x0020a80000100a00 */
[----:B------:R-:W-:Y:S04]  /*c3ea0*/  STL.64 [R1+0x4810], R18 ;  /* 0x0048101201007387 */ /* 0x000fe80000100a00 */
[----:B------:R-:W-:Y:S04]  /*c3eb0*/  STL [R1+0x54c], R15 ;  /* 0x00054c0f01007387 */ /* 0x000fe80000100800 */
[----:B------:R-:W2:Y:S04]  /*c3ec0*/  LDL.LU R17, [R1+0x4838] ;  /* 0x0048380001117983 */ /* 0x000ea80000300800 */
[----:B----4-:R-:W-:Y:S04]  /*c3ed0*/  STL.64 [R1+0x47f0], R28 ;  /* 0x0047f01c01007387 */ /* 0x010fe80000100a00 */
[----:B------:R1:W-:Y:S04]  /*c3ee0*/  STL [R1+0x4800], R29 ;  /* 0x0048001d01007387 */ /* 0x0003e80000100800 */
[----:B-1----:R0:W4:Y:S01]  /*c3ef0*/  LDL.64 R28, [R1+0x540] ;  /* 0x00054000011c7983 */ /* 0x0021220000100a00 */
[----:B---3--:R-:W-:Y:S01]  /*c3f00*/  SHF.R.S32.HI R26, RZ, 0x1f, R12 ;  /* 0x0000001fff1a7819 */ /* 0x008fe2000001140c */
[----:B--2---:R-:W-:-:S02]  /*c3f10*/  IMAD.MOV.U32 R5, RZ, RZ, R7 ;  /* 0x000000ffff057224 */ /* 0x004fc400078e0007 */
[C---:B------:R-:W-:Y:S02]  /*c3f20*/  IMAD.X R7, R27.reuse, 0x1, R23, P4 ;  /* 0x000000011b077824 */ /* 0x040fe400020e0617 */
[C---:B----4-:R-:W-:Y:S01]  /*c3f30*/  IMAD.X R29, R27.reuse, 0x1, R0, P3 ;  /* 0x000000011b1d7824 */ /* 0x050fe200018e0600 */
[C---:B------:R-:W-:Y:S02]  /*c3f40*/  IADD3 R28, P3, PT, R12.reuse, R16, RZ ;  /* 0x000000100c1c7210 */ /* 0x040fe40007f7e0ff */
[----:B------:R-:W-:Y:S02]  /*c3f50*/  IADD3 R12, P4, PT, R12, R17, RZ ;  /* 0x000000110c0c7210 */ /* 0x000fe40007f9e0ff */
[----:B------:R-:W-:Y:S04]  /*c3f60*/  STL [R1+0x544], R29 ;  /* 0x0005441d01007387 */ /* 0x000fe80000100800 */
[----:B------:R1:W-:Y:S04]  /*c3f70*/  STL [R1+0x53c], R7 ;  /* 0x00053c0701007387 */ /* 0x0003e80000100800 */
[----:B-1----:R-:W2:Y:S04]  /*c3f80*/  LDL.LU.64 R6, [R1+0x4830] ;  /* 0x0048300001067983 */ /* 0x002ea80000300a00 */
[----:B------:R1:W-:Y:S04]  /*c3f90*/  STL [R1+0x4f8], R12 ;  /* 0x0004f80c01007387 */ /* 0x0003e80000100800 */
[----:B-1----:R-:W3:Y:S04]  /*c3fa0*/  LDL.LU.64 R12, [R1+0x4828] ;  /* 0x00482800010c7983 */ /* 0x002ee80000300a00 */
[----:B------:R1:W-:Y:S04]  /*c3fb0*/  STL [R1+0x47ec], R17 ;  /* 0x0047ec1101007387 */ /* 0x0003e80000100800 */
[----:B-1----:R-:W4:Y:S04]  /*c3fc0*/  LDL.LU R17, [R1+0x34] ;  /* 0x0000340001117983 */ /* 0x002f280000300800 */
[----:B---3--:R1:W-:Y:S04]  /*c3fd0*/  STL.64 [R1+0x47d8], R12 ;  /* 0x0047d80c01007387 */ /* 0x0083e80000100a00 */
[----:B-1----:R-:W3:Y:S01]  /*c3fe0*/  LDL R12, [R1+0x38] ;  /* 0x00003800010c7983 */ /* 0x002ee20000100800 */
[----:B--2---:R-:W-:-:S05]  /*c3ff0*/  IMAD.X R11, R27, 0x1, R7, P0 ;  /* 0x000000011b0b7824 */ /* 0x004fca00000e0607 */
[----:B------:R1:W-:Y:S02]  /*c4000*/  STL.64 [R1+0x530], R10 ;  /* 0x0005300a01007387 */ /* 0x0003e40000100a00 */
[----:B-1----:R-:W-:Y:S02]  /*c4010*/  IMAD.MOV.U32 R11, RZ, RZ, R5 ;  /* 0x000000ffff0b7224 */ /* 0x002fe400078e0005 */
[----:B------:R-:W-:Y:S01]  /*c4020*/  IMAD.X R5, R27, 0x1, R22, P5 ;  /* 0x000000011b057824 */ /* 0x000fe200028e0616 */
[----:B----4-:R-:W-:Y:S01]  /*c4030*/  IADD3 R4, P5, PT, R17, R6, RZ ;  /* 0x0000000611047210 */ /* 0x010fe20007fbe0ff */
[----:B---3--:R-:W-:Y:S04]  /*c4040*/  STL.64 [R1+0x47f8], R12 ;  /* 0x0047f80c01007387 */ /* 0x008fe80000100a00 */
[----:B------:R1:W-:Y:S04]  /*c4050*/  STL [R1+0x52c], R5 ;  /* 0x00052c0501007387 */ /* 0x0003e80000100800 */
[----:B-1----:R0:W2:Y:S04]  /*c4060*/  LDL.LU R5, [R1+0x4824] ;  /* 0x0048240001057983 */ /* 0x0020a80000300800 */
[----:B------:R1:W-:Y:S04]  /*c4070*/  STL [R1+0x4e8], R4 ;  /* 0x0004e80401007387 */ /* 0x0003e80000100800 */
[----:B-1----:R-:W3:Y:S04]  /*c4080*/  LDL.LU R4, [R1+0x4820] ;  /* 0x0048200001047983 */ /* 0x002ee80000300800 */
[----:B------:R1:W-:Y:S04]  /*c4090*/  STL.64 [R1+0x47e0], R6 ;  /* 0x0047e00601007387 */ /* 0x0003e80000100a00 */
[----:B-1----:R0:W4:Y:S01]  /*c40a0*/  LDL.64 R6, [R1+0x4e8] ;  /* 0x0004e80001067983 */ /* 0x0021220000100a00 */
[----:B--2---:R-:W-:-:S05]  /*c40b0*/  IMAD.X R5, R27, 0x1, R21, P2 ;  /* 0x000000011b057824 */ /* 0x004fca00010e0615 */
[----:B---3--:R1:W-:Y:S04]  /*c40c0*/  STL.64 [R1+0x520], R4 ;  /* 0x0005200401007387 */ /* 0x0083e80000100a00 */
[----:B-1----:R-:W2:Y:S02]  /*c40d0*/  LDL.LU.64 R4, [R1+0x4818] ;  /* 0x0048180001047983 */ /* 0x002ea40000300a00 */
[----:B--2---:R-:W-:-:S05]  /*c40e0*/  IADD3 R18, P2, PT, R17, R4, RZ ;  /* 0x0000000411127210 */ /* 0x004fca0007f5e0ff */
[----:B------:R1:W-:Y:S04]  /*c40f0*/  STL [R1+0x4e0], R18 ;  /* 0x0004e01201007387 */ /* 0x0003e80000100800 */
[----:B-1----:R-:W2:Y:S02]  /*c4100*/  LDL.LU.64 R18, [R1+0x4810] ;  /* 0x0048100001127983 */ /* 0x002ea40000300a00 */
[----:B--2---:R-:W-:-:S05]  /*c4110*/  IMAD.X R15, R27, 0x1, R19, P1 ;  /* 0x000000011b0f7824 */ /* 0x004fca00008e0613 */
[----:B------:R1:W-:Y:S04]  /*c4120*/  STL.64 [R1+0x508], R14 ;  /* 0x0005080e01007387 */ /* 0x0003e80000100a00 */
[----:B-1----:R-:W2:Y:S01]  /*c4130*/  LDL.LU.64 R14, [R1+0x4808] ;  /* 0x00480800010e7983 */ /* 0x002ea20000300a00 */
[----:B------:R-:W-:Y:S01]  /*c4140*/  IMAD.X R29, R26, 0x1, R5, P3 ;  /* 0x000000011a1d7824 */ /* 0x000fe200018e0605 */
[C---:B------:R-:W-:Y:S02]  /*c4150*/  IADD3 R12, P1, PT, R17.reuse, R2, RZ ;  /* 0x00000002110c7210 */ /* 0x040fe40007f3e0ff */
[----:B--2---:R1:W-:Y:S04]  /*c4160*/  STL.64 [R1+0x47c0], R14 ;  /* 0x0047c00e01007387 */ /* 0x0043e80000100a00 */
[----:B-1----:R0:W2:Y:S04]  /*c4170*/  LDL.64 R14, [R1+0x4f8] ;  /* 0x0004f800010e7983 */ /* 0x0020a80000100a00 */
[----:B------:R1:W-:Y:S04]  /*c4180*/  STL.64 [R1+0x500], R28 ;  /* 0x0005001c01007387 */ /* 0x0003e80000100a00 */
[----:B-1----:R0:W3:Y:S01]  /*c4190*/  LDL.LU R29, [R1+0x4800] ;  /* 0x00480000011d7983 */ /* 0x0020e20000300800 */
[----:B------:R-:W-:-:S03]  /*c41a0*/  IADD3 R28, P3, PT, R17, R18, RZ ;  /* 0x00000012111c7210 */ /* 0x000fc60007f7e0ff */
[----:B------:R1:W-:Y:S04]  /*c41b0*/  STL.64 [R1+0x47c8], R4 ;  /* 0x0047c80401007387 */ /* 0x0003e80000100a00 */
[----:B------:R0:W-:Y:S04]  /*c41c0*/  STL [R1+0x47d0], R5 ;  /* 0x0047d00501007387 */ /* 0x0001e80000100800 */
[----:B------:R4:W-:Y:S01]  /*c41d0*/  STL [R1+0x4d8], R12 ;  /* 0x0004d80c01007387 */ /* 0x0009e20000100800 */
[----:B-1----:R-:W-:Y:S02]  /*c41e0*/  IMAD.MOV.U32 R4, RZ, RZ, R12 ;  /* 0x000000ffff047224 */ /* 0x002fe400078e000c */
[----:B0-----:R-:W-:-:S02]  /*c41f0*/  IMAD.MOV.U32 R5, RZ, RZ, R13 ;  /* 0x000000ffff057224 */ /* 0x001fc400078e000d */
[----:B----4-:R-:W4:Y:S04]  /*c4200*/  LDL.LU.64 R12, [R1+0x47f8] ;  /* 0x0047f800010c7983 */ /* 0x010f280000300a00 */
[----:B------:R3:W-:Y:S04]  /*c4210*/  STL [R1+0x4d0], R28 ;  /* 0x0004d01c01007387 */ /* 0x0007e80000100800 */
[----:B---3--:R-:W3:Y:S01]  /*c4220*/  LDL.LU.64 R28, [R1+0x47f0] ;  /* 0x0047f000011c7983 */ /* 0x008ee20000300a00 */
[----:B--2---:R-:W-:Y:S01]  /*c4230*/  IMAD.X R15, R26, 0x1, R3, P4 ;  /* 0x000000011a0f7824 */ /* 0x004fe200020e0603 */
[----:B------:R-:W-:-:S02]  /*c4240*/  IADD3 R10, P0, PT, R17, R24, RZ ;  /* 0x00000018110a7210 */ /* 0x000fc40007f1e0ff */
[----:B------:R-:W-:Y:S01]  /*c4250*/  IADD3 R14, P4, PT, R17, R20, RZ ;  /* 0x00000014110e7210 */ /* 0x000fe20007f9e0ff */
[----:B---3--:R0:W-:Y:S04]  /*c4260*/  STL.64 [R1+0x47a8], R28 ;  /* 0x0047a81c01007387 */ /* 0x0081e80000100a00 */
[----:B0-----:R0:W2:Y:S04]  /*c4270*/  LDL.64 R28, [R1+0x4e0] ;  /* 0x0004e000011c7983 */ /* 0x0010a80000100a00 */
[----:B------:R1:W-:Y:S04]  /*c4280*/  STL [R1+0x4fc], R15 ;  /* 0x0004fc0f01007387 */ /* 0x0003e80000100800 */
[----:B------:R-:W3:Y:S01]  /*c4290*/  LDL.LU R17, [R1+0x47ec] ;  /* 0x0047ec0001117983 */ /* 0x000ee20000300800 */
[----:B------:R-:W-:-:S02]  /*c42a0*/  IMAD.X R7, R26, 0x1, R23, P5 ;  /* 0x000000011a077824 */ /* 0x000fc400028e0617 */
[----:B-1----:R-:W-:Y:S02]  /*c42b0*/  IMAD.MOV.U32 R15, RZ, RZ, R11 ;  /* 0x000000ffff0f7224 */ /* 0x002fe400078e000b */
[----:B------:R-:W-:Y:S01]  /*c42c0*/  IMAD.X R11, R26, 0x1, R0, P0 ;  /* 0x000000011a0b7824 */ /* 0x000fe200000e0600 */
[----:B----4-:R-:W-:-:S04]  /*c42d0*/  SHF.R.S32.HI R27, RZ, 0x1f, R12 ;  /* 0x0000001fff1b7819 */ /* 0x010fc8000001140c */
[----:B------:R1:W-:Y:S02]  /*c42e0*/  STL.64 [R1+0x4f0], R10 ;  /* 0x0004f00a01007387 */ /* 0x0003e40000100a00 */
[C---:B-1----:R-:W-:Y:S02]  /*c42f0*/  IADD3 R10, P0, PT, R12.reuse, R16, RZ ;  /* 0x000000100c0a7210 */ /* 0x042fe40007f1e0ff */
[----:B------:R0:W4:Y:S04]  /*c4300*/  LDL.LU R11, [R1+0x47e8] ;  /* 0x0047e800010b7983 */ /* 0x0001280000300800 */
[----:B------:R-:W-:Y:S04]  /*c4310*/  STL [R1+0x47b8], R10 ;  /* 0x0047b80a01007387 */ /* 0x000fe80000100800 */
[----:B------:R1:W-:Y:S04]  /*c4320*/  STL [R1+0x4ec], R7 ;  /* 0x0004ec0701007387 */ /* 0x0003e80000100800 */
[----:B-1----:R-:W2:Y:S01]  /*c4330*/  LDL.LU.64 R6, [R1+0x47e0] ;  /* 0x0047e00001067983 */ /* 0x002ea20000300a00 */
[----:B---3--:R-:W-:-:S05]  /*c4340*/  IADD3 R12, P5, PT, R12, R17, RZ ;  /* 0x000000110c0c7210 */ /* 0x008fca0007fbe0ff */
[----:B------:R1:W-:Y:S04]  /*c4350*/  STL [R1+0x4a8], R12 ;  /* 0x0004a80c01007387 */ /* 0x0003e80000100800 */
[----:B-1----:R-:W3:Y:S04]  /*c4360*/  LDL.LU.64 R12, [R1+0x47d8] ;  /* 0x0047d800010c7983 */ /* 0x002ee80000300a00 */
[----:B------:R1:W-:Y:S04]  /*c4370*/  STL [R1+0x47b0], R17 ;  /* 0x0047b01101007387 */ /* 0x0003e80000100800 */
[----:B-1----:R-:W4:Y:S01]  /*c4380*/  LDL.LU R17, [R1+0x38] ;  /* 0x0000380001117983 */ /* 0x002f220000300800 */
[----:B------:R-:W-:-:S02]  /*c4390*/  IMAD.X R5, R26, 0x1, R22, P1 ;  /* 0x000000011a057824 */ /* 0x000fc400008e0616 */
[----:B--2---:R-:W-:Y:S01]  /*c43a0*/  IMAD.X R29, R26, 0x1, R7, P2 ;  /* 0x000000011a1d7824 */ /* 0x004fe200010e0607 */
[----:B---3--:R1:W-:Y:S01]  /*c43b0*/  STL.64 [R1+0x4798], R12 ;  /* 0x0047980c01007387 */ /* 0x0083e20000100a00 */
[----:B----4-:R-:W-:-:S03]  /*c43c0*/  IADD3 R28, P2, PT, R17, R24, RZ ;  /* 0x00000018111c7210 */ /* 0x010fc60007f5e0ff */
[----:B-1----:R0:W2:Y:S04]  /*c43d0*/  LDL.64 R12, [R1+0x4d0] ;  /* 0x0004d000010c7983 */ /* 0x0020a80000100a00 */
[----:B------:R-:W-:Y:S04]  /*c43e0*/  STL [R1+0x4e4], R29 ;  /* 0x0004e41d01007387 */ /* 0x000fe80000100800 */
[----:B------:R1:W-:Y:S04]  /*c43f0*/  STL [R1+0x47b4], R28 ;  /* 0x0047b41c01007387 */ /* 0x0003e80000100800 */
[----:B-1----:R0:W3:Y:S04]  /*c4400*/  LDL.64 R28, [R1+0x4a8] ;  /* 0x0004a800011c7983 */ /* 0x0020e80000100a00 */
[----:B------:R1:W-:Y:S04]  /*c4410*/  STL [R1+0x4dc], R5 ;  /* 0x0004dc0501007387 */ /* 0x0003e80000100800 */
[----:B-1----:R0:W4:Y:S01]  /*c4420*/  LDL.LU R5, [R1+0x47d0] ;  /* 0x0047d00001057983 */ /* 0x0021220000300800 */
[----:B------:R-:W-:-:S03]  /*c4430*/  IADD3 R4, P1, PT, R17, R6, RZ ;  /* 0x0000000611047210 */ /* 0x000fc60007f3e0ff */
[----:B------:R-:W-:Y:S04]  /*c4440*/  STL.64 [R1+0x47a0], R22 ;  /* 0x0047a01601007387 */ /* 0x000fe80000100a00 */
[----:B------:R4:W-:Y:S01]  /*c4450*/  STL [R1+0x498], R4 ;  /* 0x0004980401007387 */ /* 0x0009e20000100800 */
[----:B--2---:R-:W-:-:S03]  /*c4460*/  IMAD.X R13, R26, 0x1, R21, P3 ;  /* 0x000000011a0d7824 */ /* 0x004fc600018e0615 */
[----:B----4-:R-:W2:Y:S04]  /*c4470*/  LDL.LU.64 R4, [R1+0x47c8] ;  /* 0x0047c80001047983 */ /* 0x010ea80000300a00 */
[----:B------:R1:W-:Y:S02]  /*c4480*/  STL [R1+0x4d4], R13 ;  /* 0x0004d40d01007387 */ /* 0x0003e40000100800 */
[----:B-1----:R-:W-:Y:S02]  /*c4490*/  IMAD.MOV.U32 R13, RZ, RZ, R15 ;  /* 0x000000ffff0d7224 */ /* 0x002fe400078e000f */
[----:B------:R-:W-:-:S05]  /*c44a0*/  IMAD.X R15, R26, 0x1, R19, P4 ;  /* 0x000000011a0f7824 */ /* 0x000fca00020e0613 */
[----:B------:R1:W-:Y:S04]  /*c44b0*/  STL.64 [R1+0x4b8], R14 ;  /* 0x0004b80e01007387 */ /* 0x0003e80000100a00 */
[----:B-1----:R-:W4:Y:S01]  /*c44c0*/  LDL.LU.64 R14, [R1+0x47c0] ;  /* 0x0047c000010e7983 */ /* 0x002f220000300a00 */
[----:B------:R-:W-:-:S03]  /*c44d0*/  IADD3 R10, P4, PT, R17, R2, RZ ;  /* 0x00000002110a7210 */ /* 0x000fc60007f9e0ff */
[----:B----4-:R1:W-:Y:S04]  /*c44e0*/  STL.64 [R1+0x4790], R14 ;  /* 0x0047900e01007387 */ /* 0x0103e80000100a00 */
[----:B-1----:R-:W4:Y:S04]  /*c44f0*/  LDL R14, [R1+0x3c] ;  /* 0x00003c00010e7983 */ /* 0x002f280000100800 */
[----:B------:R1:W-:Y:S04]  /*c4500*/  STL [R1+0x480], R10 ;  /* 0x0004800a01007387 */ /* 0x0003e80000100800 */
[----:B-1----:R-:W4:Y:S01]  /*c4510*/  LDL.LU R10, [R1+0x47b8] ;  /* 0x0047b800010a7983 */ /* 0x002f220000300800 */
[----:B--2---:R-:W-:-:S02]  /*c4520*/  IMAD.X R11, R27, 0x1, R5, P0 ;  /* 0x000000011b0b7824 */ /* 0x004fc400000e0605 */
[----:B---3--:R-:W-:-:S03]  /*c4530*/  IMAD.X R29, R27, 0x1, R3, P5 ;  /* 0x000000011b1d7824 */ /* 0x008fc600028e0603 */
[----:B----4-:R-:W-:Y:S04]  /*c4540*/  STL.64 [R1+0x4b0], R10 ;  /* 0x0004b00a01007387 */ /* 0x010fe80000100a00 */
[----:B------:R1:W-:Y:S04]  /*c4550*/  STL [R1+0x4ac], R29 ;  /* 0x0004ac1d01007387 */ /* 0x0003e80000100800 */
[----:B------:R-:W2:Y:S04]  /*c4560*/  LDL.LU R28, [R1+0x47b4] ;  /* 0x0047b400011c7983 */ /* 0x000ea80000300800 */
[----:B------:R3:W-:Y:S01]  /*c4570*/  STL.64 [R1+0x4788], R2 ;  /* 0x0047880201007387 */ /* 0x0007e20000100a00 */
[----:B------:R-:W-:Y:S01]  /*c4580*/  IADD3 R12, P3, PT, R17, R4, RZ ;  /* 0x00000004110c7210 */ /* 0x000fe20007f7e0ff */
[----:B-1----:R-:W-:Y:S01]  /*c4590*/  IMAD.X R29, R27, 0x1, R0, P2 ;  /* 0x000000011b1d7824 */ /* 0x002fe200010e0600 */
[----:B------:R-:W-:-:S02]  /*c45a0*/  IADD3 R10, P0, PT, R17, R18, RZ ;  /* 0x00000012110a7210 */ /* 0x000fc40007f1e0ff */
[----:B---3--:R-:W-:Y:S02]  /*c45b0*/  IADD3 R2, P5, PT, R17, R20, RZ ;  /* 0x0000001411027210 */ /* 0x008fe40007fbe0ff */
[----:B------:R-:W3:Y:S04]  /*c45c0*/  LDL.LU R17, [R1+0x47b0] ;  /* 0x0047b00001117983 */ /* 0x000ee80000300800 */
[----:B--2---:R1:W-:Y:S04]  /*c45d0*/  STL.64 [R1+0x4a0], R28 ;  /* 0x0004a01c01007387 */ /* 0x0043e80000100a00 */
[----:B-1----:R-:W2:Y:S01]  /*c45e0*/  LDL.LU.64 R28, [R1+0x47a8] ;  /* 0x0047a800011c7983 */ /* 0x002ea20000300a00 */
[----:B------:R-:W-:-:S03]  /*c45f0*/  IADD3 R22, P2, PT, R14, R16, RZ ;  /* 0x000000100e167210 */ /* 0x000fc60007f5e0ff */
[----:B--2---:R1:W-:Y:S04]  /*c4600*/  STL.64 [R1+0x4770], R28 ;  /* 0x0047701c01007387 */ /* 0x0043e80000100a00 */
[----:B-1----:R0:W2:Y:S04]  /*c4610*/  LDL.64 R28, [R1+0x498] ;  /* 0x00049800011c7983 */ /* 0x0020a80000100a00 */
[----:B------:R1:W-:Y:S04]  /*c4620*/  STL [R1+0x468], R22 ;  /* 0x0004681601007387 */ /* 0x0003e80000100800 */
[----:B-1----:R-:W2:Y:S02]  /*c4630*/  LDL.LU.64 R22, [R1+0x47a0] ;  /* 0x0047a00001167983 */ /* 0x002ea40000300a00 */
[----:B--2---:R-:W-:Y:S01]  /*c4640*/  IMAD.X R29, R27, 0x1, R23, P1 ;  /* 0x000000011b1d7824 */ /* 0x004fe200008e0617 */
[----:B---3--:R-:W-:-:S04]  /*c4650*/  IADD3 R28, P1, PT, R14, R17, RZ ;  /* 0x000000110e1c7210 */ /* 0x008fc80007f3e0ff */
[----:B------:R1:W-:Y:S02]  /*c4660*/  STL [R1+0x49c], R29 ;  /* 0x00049c1d01007387 */ /* 0x0003e40000100800 */
[----:B-1----:R-:W-:-:S05]  /*c4670*/  IMAD.MOV.U32 R29, RZ, RZ, R13 ;  /* 0x000000ffff1d7224 */ /* 0x002fca00078e000d */
[----:B------:R1:W-:Y:S04]  /*c4680*/  STL.64 [R1+0x4778], R28 ;  /* 0x0047781c01007387 */ /* 0x0003e80000100a00 */
[----:B-1----:R-:W2:Y:S01]  /*c4690*/  LDL.64 R28, [R1+0x468] ;  /* 0x00046800011c7983 */ /* 0x002ea20000100a00 */
[----:B------:R-:W-:-:S03]  /*c46a0*/  IMAD.X R13, R27, 0x1, R7, P3 ;  /* 0x000000011b0d7824 */ /* 0x000fc600018e0607 */
[----:B--2---:R-:W-:Y:S04]  /*c46b0*/  STL [R1+0x4780], R28 ;  /* 0x0047801c01007387 */ /* 0x004fe80000100800 */
[----:B------:R1:W-:Y:S04]  /*c46c0*/  STL [R1+0x4768], R17 ;  /* 0x0047681101007387 */ /* 0x0003e80000100800 */
[----:B-1----:R-:W2:Y:S04]  /*c46d0*/  LDL.LU R17, [R1+0x3c] ;  /* 0x00003c0001117983 */ /* 0x002ea80000300800 */
[----:B------:R1:W-:Y:S04]  /*c46e0*/  STL.64 [R1+0x490], R12 ;  /* 0x0004900c01007387 */ /* 0x0003e80000100a00 */
[----:B-1----:R-:W3:Y:S01]  /*c46f0*/  LDL.LU.64 R12, [R1+0x4798] ;  /* 0x00479800010c7983 */ /* 0x002ee20000300a00 */
[----:B------:R-:W-:-:S02]  /*c4700*/  SHF.R.S32.HI R26, RZ, 0x1f, R14 ;  /* 0x0000001fff1a7819 */ /* 0x000fc4000001140e */
[----:B--2---:R-:W-:Y:S01]  /*c4710*/  IADD3 R14, P3, PT, R17, R24, RZ ;  /* 0x00000018110e7210 */ /* 0x004fe20007f7e0ff */
[----:B---3--:R1:W-:Y:S04]  /*c4720*/  STL.64 [R1+0x4760], R12 ;  /* 0x0047600c01007387 */ /* 0x0083e80000100a00 */
[----:B-1----:R0:W2:Y:S04]  /*c4730*/  LDL.64 R12, [R1+0x480] ;  /* 0x00048000010c7983 */ /* 0x0020a80000100a00 */
[----:B------:R1:W-:Y:S04]  /*c4740*/  STL [R1+0x458], R14 ;  /* 0x0004580e01007387 */ /* 0x0003e80000100800 */
[----:B-1----:R-:W3:Y:S01]  /*c4750*/  LDL.LU.64 R14, [R1+0x4790] ;  /* 0x00479000010e7983 */ /* 0x002ee20000300a00 */
[----:B------:R-:W-:-:S02]  /*c4760*/  IMAD.X R11, R27, 0x1, R21, P0 ;  /* 0x000000011b0b7824 */ /* 0x000fc400000e0615 */
[C---:B------:R-:W-:Y:S02]  /*c4770*/  IMAD.X R3, R27.reuse, 0x1, R19, P5 ;  /* 0x000000011b037824 */ /* 0x040fe400028e0613 */
[----:B--2---:R-:W-:-:S05]  /*c4780*/  IMAD.X R13, R27, 0x1, R22, P4 ;  /* 0x000000011b0d7824 */ /* 0x004fca00020e0616 */
[----:B------:R1:W-:Y:S04]  /*c4790*/  STL [R1+0x484], R13 ;  /* 0x0004840d01007387 */ /* 0x0003e80000100800 */
[----:B-1----:R-:W2:Y:S04]  /*c47a0*/  LDL R13, [R1+0x40] ;  /* 0x00004000010d7983 */ /* 0x002ea80000100800 */
[----:B------:R-:W-:Y:S04]  /*c47b0*/  STL.64 [R1+0x4758], R6 ;  /* 0x0047580601007387 */ /* 0x000fe80000100a00 */
[----:B---3--:R1:W-:Y:S04]  /*c47c0*/  STL.64 [R1+0x4728], R14 ;  /* 0x0047280e01007387 */ /* 0x0083e80000100a00 */
[----:B------:R-:W-:Y:S04]  /*c47d0*/  STL.64 [R1+0x478], R10 ;  /* 0x0004780a01007387 */ /* 0x000fe80000100a00 */
[----:B-1----:R0:W3:Y:S04]  /*c47e0*/  LDL.64 R14, [R1+0x458] ;  /* 0x00045800010e7983 */ /* 0x0020e80000100a00 */
[----:B------:R1:W-:Y:S04]  /*c47f0*/  STL.64 [R1+0x470], R2 ;  /* 0x0004700201007387 */ /* 0x0003e80000100a00 */
[----:B-1----:R-:W4:Y:S02]  /*c4800*/  LDL.LU.64 R2, [R1+0x4788] ;  /* 0x0047880001027983 */ /* 0x002f240000300a00 */
[----:B----4-:R-:W-:-:S05]  /*c4810*/  IADD3 R28, P5, PT, R17, R2, RZ ;  /* 0x00000002111c7210 */ /* 0x010fca0007fbe0ff */
[----:B------:R1:W-:Y:S04]  /*c4820*/  STL [R1+0x438], R28 ;  /* 0x0004381c01007387 */ /* 0x0003e80000100800 */
[----:B-1----:R0:W4:Y:S01]  /*c4830*/  LDL.LU R28, [R1+0x4780] ;  /* 0x00478000011c7983 */ /* 0x0021220000300800 */
[----:B------:R-:W-:Y:S01]  /*c4840*/  IMAD.X R29, R26, 0x1, R5, P2 ;  /* 0x000000011a1d7824 */ /* 0x000fe200010e0605 */
[----:B------:R-:W-:-:S04]  /*c4850*/  IADD3 R10, P0, PT, R17, R4, RZ ;  /* 0x00000004110a7210 */ /* 0x000fc80007f1e0ff */
[----:B------:R4:W-:Y:S04]  /*c4860*/  STL [R1+0x46c], R29 ;  /* 0x00046c1d01007387 */ /* 0x0009e80000100800 */
[----:B----4-:R-:W4:Y:S04]  /*c4870*/  LDL.LU.64 R28, [R1+0x4778] ;  /* 0x00477800011c7983 */ /* 0x010f280000300a00 */
[----:B------:R1:W-:Y:S02]  /*c4880*/  STL.64 [R1+0x4748], R4 ;  /* 0x0047480401007387 */ /* 0x0003e40000100a00 */
[----:B-1----:R-:W-:-:S05]  /*c4890*/  IADD3 R4, P2, PT, R17, R18, RZ ;  /* 0x0000001211047210 */ /* 0x002fca0007f5e0ff */
[----:B------:R-:W-:Y:S04]  /*c48a0*/  STL [R1+0x4750], R4 ;  /* 0x0047500401007387 */ /* 0x000fe80000100800 */
[----:B------:R1:W-:Y:S04]  /*c48b0*/  STL [R1+0x4754], R5 ;  /* 0x0047540501007387 */ /* 0x0003e80000100800 */
[----:B-1----:R0:W4:Y:S04]  /*c48c0*/  LDL.64 R4, [R1+0x438] ;  /* 0x0004380001047983 */ /* 0x0021280000100a00 */
[----:B------:R-:W-:Y:S01]  /*c48d0*/  STL.64 [R1+0x4740], R18 ;  /* 0x0047401201007387 */ /* 0x000fe20000100a00 */
[----:B----4-:R-:W-:-:S02]  /*c48e0*/  IMAD.MOV.U32 R5, RZ, RZ, R29 ;  /* 0x000000ffff057224 */ /* 0x010fc400078e001d */
[----:B------:R-:W-:-:S05]  /*c48f0*/  IMAD.X R29, R26, 0x1, R3, P1 ;  /* 0x000000011a1d7824 */ /* 0x000fca00008e0603 */
[----:B------:R1:W-:Y:S04]  /*c4900*/  STL.64 [R1+0x460], R28 ;  /* 0x0004601c01007387 */ /* 0x0003e80000100a00 */
[----:B-1----:R-:W4:Y:S01]  /*c4910*/  LDL.LU.64 R28, [R1+0x4770] ;  /* 0x00477000011c7983 */ /* 0x002f220000300a00 */
[----:B------:R-:W-:Y:S01]  /*c4920*/  IADD3 R12, P4, PT, R17, R6, RZ ;  /* 0x00000006110c7210 */ /* 0x000fe20007f9e0ff */
[C---:B---3--:R-:W-:Y:S01]  /*c4930*/  IMAD.X R15, R26.reuse, 0x1, R0, P3 ;  /* 0x000000011a0f7824 */ /* 0x048fe200018e0600 */
[----:B--2---:R-:W-:Y:S02]  /*c4940*/  SHF.R.S32.HI R27, RZ, 0x1f, R13 ;  /* 0x0000001fff1b7819 */ /* 0x004fe4000001140d */
[----:B------:R-:W-:Y:S01]  /*c4950*/  IADD3 R14, P3, PT, R13, R16, RZ ;  /* 0x000000100d0e7210 */ /* 0x000fe20007f7e0ff */
[----:B------:R1:W-:Y:S01]  /*c4960*/  STL.64 [R1+0x4738], R2 ;  /* 0x0047380201007387 */ /* 0x0003e20000100a00 */
[----:B------:R-:W-:Y:S01]  /*c4970*/  IMAD.X R13, R26, 0x1, R23, P4 ;  /* 0x000000011a0d7824 */ /* 0x000fe200020e0617 */
[----:B-1----:R-:W-:-:S02]  /*c4980*/  IADD3 R2, P1, PT, R17, R20, RZ ;  /* 0x0000001411027210 */ /* 0x002fc40007f3e0ff */
[----:B------:R-:W2:Y:S04]  /*c4990*/  LDL.LU R17, [R1+0x4768] ;  /* 0x0047680001117983 */ /* 0x000ea80000300800 */
[----:B----4-:R-:W-:Y:S04]  /*c49a0*/  STL.64 [R1+0x4730], R28 ;  /* 0x0047301c01007387 */ /* 0x010fe80000100a00 */
[----:B------:R-:W-:Y:S04]  /*c49b0*/  STL [R1+0x45c], R15 ;  /* 0x00045c0f01007387 */ /* 0x000fe80000100800 */
[----:B------:R1:W-:Y:S04]  /*c49c0*/  STL.64 [R1+0x450], R12 ;  /* 0x0004500c01007387 */ /* 0x0003e80000100a00 */
[----:B-1----:R-:W3:Y:S04]  /*c49d0*/  LDL.LU.64 R12, [R1+0x4760] ;  /* 0x00476000010c7983 */ /* 0x002ee80000300a00 */
[----:B------:R1:W-:Y:S04]  /*c49e0*/  STL [R1+0x4720], R23 ;  /* 0x0047201701007387 */ /* 0x0003e80000100800 */
[----:B-1----:R-:W2:Y:S02]  /*c49f0*/  LDL.LU R23, [R1+0x40] ;  /* 0x0000400001177983 */ /* 0x002ea40000300800 */
[----:B--2---:R-:W-:-:S05]  /*c4a00*/  IADD3 R6, P4, PT, R23, R17, RZ ;  /* 0x0000001117067210 */ /* 0x004fca0007f9e0ff */
[----:B------:R1:W-:Y:S04]  /*c4a10*/  STL [R1+0x418], R6 ;  /* 0x0004180601007387 */ /* 0x0003e80000100800 */
[----:B-1----:R-:W2:Y:S02]  /*c4a20*/  LDL.LU.64 R6, [R1+0x4758] ;  /* 0x0047580001067983 */ /* 0x002ea40000300a00 */
[----:B--2---:R-:W-:-:S05]  /*c4a30*/  IMAD.X R11, R26, 0x1, R7, P0 ;  /* 0x000000011a0b7824 */ /* 0x004fca00000e0607 */
[----:B------:R1:W-:Y:S02]  /*c4a40*/  STL.64 [R1+0x448], R10 ;  /* 0x0004480a01007387 */ /* 0x0003e40000100a00 */
[----:B-1----:R-:W-:Y:S02]  /*c4a50*/  IMAD.MOV.U32 R11, RZ, RZ, R5 ;  /* 0x000000ffff0b7224 */ /* 0x002fe400078e0005 */
[----:B------:R-:W-:Y:S01]  /*c4a60*/  IMAD.X R5, R26, 0x1, R22, P5 ;  /* 0x000000011a057824 */ /* 0x000fe200028e0616 */
[----:B------:R-:W-:-:S04]  /*c4a70*/  IADD3 R4, P5, PT, R23, R6, RZ ;  /* 0x0000000617047210 */ /* 0x000fc80007fbe0ff */
[----:B------:R1:W-:Y:S04]  /*c4a80*/  STL [R1+0x43c], R5 ;  /* 0x00043c0501007387 */ /* 0x0003e80000100800 */
[----:B-1----:R0:W2:Y:S04]  /*c4a90*/  LDL.LU R5, [R1+0x4754] ;  /* 0x0047540001057983 */ /* 0x0020a80000300800 */
[----:B------:R1:W-:Y:S04]  /*c4aa0*/  STL [R1+0x408], R4 ;  /* 0x0004080401007387 */ /* 0x0003e80000100800 */
[----:B-1----:R-:W4:Y:S04]  /*c4ab0*/  LDL.LU R4, [R1+0x4750] ;  /* 0x0047500001047983 */ /* 0x002f280000300800 */
[----:B------:R1:W-:Y:S04]  /*c4ac0*/  STL.64 [R1+0x4718], R6 ;  /* 0x0047180601007387 */ /* 0x0003e80000100a00 */
[----:B-1----:R0:W3:Y:S01]  /*c4ad0*/  LDL.64 R6, [R1+0x408] ;  /* 0x0004080001067983 */ /* 0x0020e20000100a00 */
[----:B--2---:R-:W-:-:S05]  /*c4ae0*/  IMAD.X R5, R26, 0x1, R21, P2 ;  /* 0x000000011a057824 */ /* 0x004fca00010e0615 */
[----:B----4-:R1:W-:Y:S04]  /*c4af0*/  STL.64 [R1+0x430], R4 ;  /* 0x0004300401007387 */ /* 0x0103e80000100a00 */
        /* <DEDUP_REMOVED lines=8> */
[----:B--2---:R-:W-:-:S05]  /*c4b80*/  IADD3 R28, P1, PT, R23, R2, RZ ;  /* 0x00000002171c7210 */ /* 0x004fca0007f3e0ff */
[----:B------:R1:W-:Y:S04]  /*c4b90*/  STL [R1+0x3e8], R28 ;  /* 0x0003e81c01007387 */ /* 0x0003e80000100800 */
[----:B-1----:R-:W2:Y:S04]  /*c4ba0*/  LDL.LU.64 R28, [R1+0x4730] ;  /* 0x00473000011c7983 */ /* 0x002ea80000300a00 */
[----:B------:R1:W-:Y:S04]  /*c4bb0*/  STL.64 [R1+0x420], R14 ;  /* 0x0004200e01007387 */ /* 0x0003e80000100a00 */
[----:B-1----:R-:W4:Y:S04]  /*c4bc0*/  LDL.LU.64 R14, [R1+0x4728] ;  /* 0x00472800010e7983 */ /* 0x002f280000300a00 */
[----:B------:R-:W-:Y:S04]  /*c4bd0*/  STL.64 [R1+0x4708], R4 ;  /* 0x0047080401007387 */ /* 0x000fe80000100a00 */
[----:B----4-:R-:W-:Y:S04]  /*c4be0*/  STL.64 [R1+0x46f0], R14 ;  /* 0x0046f00e01007387 */ /* 0x010fe80000100a00 */
[----:B------:R1:W-:Y:S04]  /*c4bf0*/  STL [R1+0x46f8], R15 ;  /* 0x0046f80f01007387 */ /* 0x0003e80000100800 */
[----:B-1----:R0:W4:Y:S01]  /*c4c00*/  LDL.64 R14, [R1+0x418] ;  /* 0x00041800010e7983 */ /* 0x0021220000100a00 */
[----:B------:R-:W-:-:S02]  /*c4c10*/  IADD3 R4, P3, PT, R23, R18, RZ ;  /* 0x0000001217047210 */ /* 0x000fc40007f7e0ff */
[----:B------:R-:W-:-:S03]  /*c4c20*/  IADD3 R10, P0, PT, R23, R24, RZ ;  /* 0x00000018170a7210 */ /* 0x000fc60007f1e0ff */
[----:B------:R1:W-:Y:S04]  /*c4c30*/  STL [R1+0x4710], R4 ;  /* 0x0047100401007387 */ /* 0x0003e80000100800 */
[----:B-1----:R0:W3:Y:S04]  /*c4c40*/  LDL.64 R4, [R1+0x400] ;  /* 0x0004000001047983 */ /* 0x0020e80000100a00 */
[----:B------:R-:W-:Y:S01]  /*c4c50*/  STL.64 [R1+0x4700], R18 ;  /* 0x0047001201007387 */ /* 0x000fe20000100a00 */
[----:B----4-:R-:W-:Y:S01]  /*c4c60*/  IMAD.X R15, R27, 0x1, R3, P4 ;  /* 0x000000011b0f7824 */ /* 0x010fe200020e0603 */
[----:B------:R-:W-:-:S04]  /*c4c70*/  IADD3 R14, P4, PT, R23, R20, RZ ;  /* 0x00000014170e7210 */ /* 0x000fc80007f9e0ff */
[----:B------:R-:W-:Y:S04]  /*c4c80*/  STL [R1+0x41c], R15 ;  /* 0x00041c0f01007387 */ /* 0x000fe80000100800 */
[----:B------:R-:W4:Y:S04]  /*c4c90*/  LDL.LU R23, [R1+0x4720] ;  /* 0x0047200001177983 */ /* 0x000f280000300800 */
[----:B--2---:R1:W-:Y:S01]  /*c4ca0*/  STL.64 [R1+0x46c8], R28 ;  /* 0x0046c81c01007387 */ /* 0x0043e20000100a00 */
[----:B---3--:R-:W-:Y:S02]  /*c4cb0*/  IMAD.MOV.U32 R5, RZ, RZ, R11 ;  /* 0x000000ffff057224 */ /* 0x008fe400078e000b */
[C---:B------:R-:W-:Y:S01]  /*c4cc0*/  IMAD.X R11, R27.reuse, 0x1, R0, P0 ;  /* 0x000000011b0b7824 */ /* 0x040fe200000e0600 */
[----:B-1----:R0:W2:Y:S04]  /*c4cd0*/  LDL.64 R28, [R1+0x3e8] ;  /* 0x0003e800011c7983 */ /* 0x0020a80000100a00 */
[----:B------:R-:W-:Y:S04]  /*c4ce0*/  STL.64 [R1+0x46d0], R12 ;  /* 0x0046d00c01007387 */ /* 0x000fe80000100a00 */
[----:B------:R-:W-:Y:S04]  /*c4cf0*/  STL [R1+0x46d8], R13 ;  /* 0x0046d80d01007387 */ /* 0x000fe80000100800 */
[----:B------:R-:W-:Y:S01]  /*c4d00*/  STL.64 [R1+0x410], R10 ;  /* 0x0004100a01007387 */ /* 0x000fe20000100a00 */
[----:B----4-:R-:W-:-:S05]  /*c4d10*/  IMAD.X R7, R27, 0x1, R23, P5 ;  /* 0x000000011b077824 */ /* 0x010fca00028e0617 */
[----:B------:R1:W-:Y:S04]  /*c4d20*/  STL [R1+0x40c], R7 ;  /* 0x00040c0701007387 */ /* 0x0003e80000100800 */
[----:B-1----:R-:W3:Y:S01]  /*c4d30*/  LDL.LU.64 R6, [R1+0x4718] ;  /* 0x0047180001067983 */ /* 0x002ee20000300a00 */
[----:B------:R-:W-:-:S03]  /*c4d40*/  IADD3 R10, P0, PT, R5, R16, RZ ;  /* 0x00000010050a7210 */ /* 0x000fc60007f1e0ff */
[----:B------:R1:W-:Y:S01]  /*c4d50*/  STL.64 [R1+0x46e0], R16 ;  /* 0x0046e01001007387 */ /* 0x0003e20000100a00 */
[--C-:B------:R-:W-:Y:S02]  /*c4d60*/  SHF.R.S32.HI R26, RZ, 0x1f, R5.reuse ;  /* 0x0000001fff1a7819 */ /* 0x100fe40000011405 */
[----:B------:R-:W-:Y:S01]  /*c4d70*/  IADD3 R12, P5, PT, R5, R17, RZ ;  /* 0x00000011050c7210 */ /* 0x000fe20007fbe0ff */
[----:B-1----:R-:W-:Y:S02]  /*c4d80*/  IMAD.MOV.U32 R16, RZ, RZ, R5 ;  /* 0x000000ffff107224 */ /* 0x002fe400078e0005 */
[----:B---3--:R-:W-:-:S05]  /*c4d90*/  IMAD.X R5, R27, 0x1, R7, P2 ;  /* 0x000000011b057824 */ /* 0x008fca00010e0607 */
[----:B------:R1:W-:Y:S04]  /*c4da0*/  STL [R1+0x404], R5 ;  /* 0x0004040501007387 */ /* 0x0003e80000100800 */
[----:B------:R-:W3:Y:S01]  /*c4db0*/  LDL.LU R4, [R1+0x4710] ;  /* 0x0047100001047983 */ /* 0x000ee20000300800 */
[----:B--2---:R-:W-:-:S03]  /*c4dc0*/  IMAD.X R29, R27, 0x1, R22, P1 ;  /* 0x000000011b1d7824 */ /* 0x004fc600008e0616 */
[----:B------:R-:W-:Y:S04]  /*c4dd0*/  STL [R1+0x3c0], R12 ;  /* 0x0003c00c01007387 */ /* 0x000fe80000100800 */
[----:B------:R-:W-:Y:S04]  /*c4de0*/  STL.64 [R1+0x46e8], R8 ;  /* 0x0046e80801007387 */ /* 0x000fe80000100a00 */
[----:B------:R-:W-:Y:S01]  /*c4df0*/  STL [R1+0x3ec], R29 ;  /* 0x0003ec1d01007387 */ /* 0x000fe20000100800 */
[----:B-1----:R-:W-:-:S05]  /*c4e00*/  IMAD.X R5, R27, 0x1, R21, P3 ;  /* 0x000000011b057824 */ /* 0x002fca00018e0615 */
[----:B---3--:R1:W-:Y:S04]  /*c4e10*/  STL.64 [R1+0x3e0], R4 ;  /* 0x0003e00401007387 */ /* 0x0083e80000100a00 */
[----:B-1----:R-:W2:Y:S02]  /*c4e20*/  LDL.LU.64 R4, [R1+0x4708] ;  /* 0x0047080001047983 */ /* 0x002ea40000300a00 */
[----:B--2---:R-:W-:-:S05]  /*c4e30*/  IADD3 R18, P3, PT, R16, R4, RZ ;  /* 0x0000000410127210 */ /* 0x004fca0007f7e0ff */
[----:B------:R1:W-:Y:S04]  /*c4e40*/  STL [R1+0x3a8], R18 ;  /* 0x0003a81201007387 */ /* 0x0003e80000100800 */
[----:B-1----:R-:W2:Y:S02]  /*c4e50*/  LDL.LU.64 R18, [R1+0x4700] ;  /* 0x0047000001127983 */ /* 0x002ea40000300a00 */
[----:B--2---:R-:W-:-:S05]  /*c4e60*/  IMAD.X R15, R27, 0x1, R19, P4 ;  /* 0x000000011b0f7824 */ /* 0x004fca00020e0613 */
[----:B------:R1:W-:Y:S04]  /*c4e70*/  STL.64 [R1+0x3d0], R14 ;  /* 0x0003d00e01007387 */ /* 0x0003e80000100a00 */
[----:B-1----:R0:W2:Y:S01]  /*c4e80*/  LDL.LU R15, [R1+0x46f8] ;  /* 0x0046f800010f7983 */ /* 0x0020a20000300800 */
[----:B------:R-:W-:-:S05]  /*c4e90*/  IADD3 R14, P4, PT, R16, R2, RZ ;  /* 0x00000002100e7210 */ /* 0x000fca0007f9e0ff */
[----:B------:R2:W-:Y:S01]  /*c4ea0*/  STL [R1+0x390], R14 ;  /* 0x0003900e01007387 */ /* 0x0005e20000100800 */
[----:B------:R-:W-:-:S03]  /*c4eb0*/  IMAD.X R11, R26, 0x1, R5, P0 ;  /* 0x000000011a0b7824 */ /* 0x000fc600000e0605 */
[----:B--2---:R-:W2:Y:S04]  /*c4ec0*/  LDL.LU.64 R14, [R1+0x46f0] ;  /* 0x0046f000010e7983 */ /* 0x004ea80000300a00 */
[----:B------:R-:W-:Y:S04]  /*c4ed0*/  STL.64 [R1+0x46b8], R4 ;  /* 0x0046b80401007387 */ /* 0x000fe80000100a00 */
[----:B------:R1:W-:Y:S01]  /*c4ee0*/  STL [R1+0x46c0], R5 ;  /* 0x0046c00501007387 */ /* 0x0003e20000100800 */
[----:B------:R-:W-:Y:S02]  /*c4ef0*/  IMAD.MOV.U32 R9, RZ, RZ, R13 ;  /* 0x000000ffff097224 */ /* 0x000fe400078e000d */
[----:B------:R-:W-:-:S02]  /*c4f00*/  IMAD.MOV.U32 R8, RZ, RZ, R12 ;  /* 0x000000ffff087224 */ /* 0x000fc400078e000c */
[----:B------:R-:W-:Y:S01]  /*c4f10*/  IMAD.X R9, R26, 0x1, R3, P5 ;  /* 0x000000011a097824 */ /* 0x000fe200028e0603 */
[C---:B------:R-:W-:Y:S02]  /*c4f20*/  IADD3 R12, P2, PT, R16.reuse, R24, RZ ;  /* 0x00000018100c7210 */ /* 0x040fe40007f5e0ff */
[----:B------:R-:W-:Y:S01]  /*c4f30*/  IADD3 R28, P1, PT, R16, R6, RZ ;  /* 0x00000006101c7210 */ /* 0x000fe20007f3e0ff */
[----:B-1----:R0:W3:Y:S04]  /*c4f40*/  LDL.64 R4, [R1+0x3a8] ;  /* 0x0003a80001047983 */ /* 0x0020e80000100a00 */
[----:B------:R1:W-:Y:S01]  /*c4f50*/  STL.64 [R1+0x3c8], R10 ;  /* 0x0003c80a01007387 */ /* 0x0003e20000100a00 */
[----:B------:R-:W-:Y:S01]  /*c4f60*/  IMAD.X R13, R26, 0x1, R0, P2 ;  /* 0x000000011a0d7824 */ /* 0x000fe200010e0600 */
[----:B-1----:R-:W-:-:S02]  /*c4f70*/  IADD3 R10, P0, PT, R16, R18, RZ ;  /* 0x00000012100a7210 */ /* 0x002fc40007f1e0ff */
[----:B------:R-:W-:Y:S01]  /*c4f80*/  IADD3 R16, P5, PT, R16, R20, RZ ;  /* 0x0000001410107210 */ /* 0x000fe20007fbe0ff */
[----:B--2---:R1:W-:Y:S04]  /*c4f90*/  STL.64 [R1+0x46a0], R14 ;  /* 0x0046a00e01007387 */ /* 0x0043e80000100a00 */
[----:B-1----:R-:W2:Y:S04]  /*c4fa0*/  LDL.LU R14, [R1+0x48] ;  /* 0x00004800010e7983 */ /* 0x002ea80000300800 */
[----:B------:R1:W-:Y:S04]  /*c4fb0*/  STL [R1+0x3c4], R9 ;  /* 0x0003c40901007387 */ /* 0x0003e80000100800 */
[----:B-1----:R-:W4:Y:S04]  /*c4fc0*/  LDL.LU.64 R8, [R1+0x46e8] ;  /* 0x0046e80001087983 */ /* 0x002f280000300a00 */
[----:B------:R1:W-:Y:S04]  /*c4fd0*/  STL [R1+0x378], R16 ;  /* 0x0003781001007387 */ /* 0x0003e80000100800 */
[----:B-1----:R-:W2:Y:S04]  /*c4fe0*/  LDL.LU.64 R16, [R1+0x46e0] ;  /* 0x0046e00001107983 */ /* 0x002ea80000300a00 */
[----:B------:R1:W-:Y:S04]  /*c4ff0*/  STL.64 [R1+0x3b8], R12 ;  /* 0x0003b80c01007387 */ /* 0x0003e80000100a00 */
[----:B-1----:R0:W3:Y:S01]  /*c5000*/  LDL.LU R13, [R1+0x46d8] ;  /* 0x0046d800010d7983 */ /* 0x0020e20000300800 */
[----:B------:R-:W-:Y:S01]  /*c5010*/  IMAD.X R29, R26, 0x1, R23, P1 ;  /* 0x000000011a1d7824 */ /* 0x000fe200008e0617 */
[----:B--2---:R-:W-:-:S05]  /*c5020*/  IADD3 R12, P2, PT, R14, R16, RZ ;  /* 0x000000100e0c7210 */ /* 0x004fca0007f5e0ff */
[----:B------:R3:W-:Y:S04]  /*c5030*/  STL [R1+0x370], R12 ;  /* 0x0003700c01007387 */ /* 0x0007e80000100800 */
[----:B---3--:R-:W2:Y:S04]  /*c5040*/  LDL.LU.64 R12, [R1+0x46d0] ;  /* 0x0046d000010c7983 */ /* 0x008ea80000300a00 */
[----:B------:R1:W-:Y:S04]  /*c5050*/  STL.64 [R1+0x3b0], R28 ;  /* 0x0003b01c01007387 */ /* 0x0003e80000100a00 */
[----:B-1----:R-:W3:Y:S04]  /*c5060*/  LDL.LU.64 R28, [R1+0x46c8] ;  /* 0x0046c800011c7983 */ /* 0x002ee80000300a00 */
[----:B---3--:R1:W-:Y:S04]  /*c5070*/  STL.64 [R1+0x4688], R28 ;  /* 0x0046881c01007387 */ /* 0x0083e80000100a00 */
[----:B-1----:R0:W3:Y:S04]  /*c5080*/  LDL.64 R28, [R1+0x378] ;  /* 0x00037800011c7983 */ /* 0x0020e80000100a00 */
[----:B--2---:R1:W-:Y:S04]  /*c5090*/  STL.64 [R1+0x4690], R12 ;  /* 0x0046900c01007387 */ /* 0x0043e80000100a00 */
[----:B-1----:R-:W2:Y:S01]  /*c50a0*/  LDL R12, [R1+0x4c] ;  /* 0x00004c00010c7983 */ /* 0x002ea20000100800 */
[----:B------:R-:W-:Y:S01]  /*c50b0*/  IMAD.X R5, R26, 0x1, R7, P3 ;  /* 0x000000011a057824 */ /* 0x000fe200018e0607 */
[----:B------:R-:W-:-:S02]  /*c50c0*/  IADD3 R4, P3, PT, R14, R24, RZ ;  /* 0x000000180e047210 */ /* 0x000fc40007f7e0ff */
[----:B--2---:R1:W-:Y:S04]  /*c50d0*/  STL.64 [R1+0x46a8], R12 ;  /* 0x0046a80c01007387 */ /* 0x0043e80000100a00 */
[----:B------:R2:W-:Y:S01]  /*c50e0*/  STL.64 [R1+0x46b0], R16 ;  /* 0x0046b01001007387 */ /* 0x0005e20000100a00 */
[----:B-1----:R-:W-:-:S03]  /*c50f0*/  IADD3 R12, P1, PT, R14, R17, RZ ;  /* 0x000000110e0c7210 */ /* 0x002fc60007f3e0ff */
[----:B--2---:R0:W2:Y:S04]  /*c5100*/  LDL.64 R16, [R1+0x370] ;  /* 0x0003700001107983 */ /* 0x0040a80000100a00 */
[----:B------:R1:W-:Y:S04]  /*c5110*/  STL [R1+0x3ac], R5 ;  /* 0x0003ac0501007387 */ /* 0x0003e80000100800 */
[----:B-1----:R0:W2:Y:S04]  /*c5120*/  LDL.LU R5, [R1+0x46c0] ;  /* 0x0046c00001057983 */ /* 0x0020a80000300800 */
[----:B----4-:R1:W-:Y:S04]  /*c5130*/  STL.64 [R1+0x4698], R8 ;  /* 0x0046980801007387 */ /* 0x0103e80000100a00 */
[----:B-1----:R0:W4:Y:S04]  /*c5140*/  LDL.64 R8, [R1+0x390] ;  /* 0x0003900001087983 */ /* 0x0021280000100a00 */
[----:B------:R2:W-:Y:S04]  /*c5150*/  STL [R1+0x360], R4 ;  /* 0x0003600401007387 */ /* 0x0005e80000100800 */
[----:B--2---:R-:W2:Y:S01]  /*c5160*/  LDL.LU.64 R4, [R1+0x46b8] ;  /* 0x0046b80001047983 */ /* 0x004ea20000300a00 */
[----:B------:R-:W-:Y:S01]  /*c5170*/  SHF.R.S32.HI R27, RZ, 0x1f, R14 ;  /* 0x0000001fff1b7819 */ /* 0x000fe2000001140e */
[----:B------:R-:W-:-:S02]  /*c5180*/  IMAD.X R11, R26, 0x1, R21, P0 ;  /* 0x000000011a0b7824 */ /* 0x000fc400000e0615 */
[C---:B---3--:R-:W-:Y:S02]  /*c5190*/  IMAD.X R29, R26.reuse, 0x1, R19, P5 ;  /* 0x000000011a1d7824 */ /* 0x048fe400028e0613 */
[----:B----4-:R-:W-:-:S05]  /*c51a0*/  IMAD.X R9, R26, 0x1, R22, P4 ;  /* 0x000000011a097824 */ /* 0x010fca00020e0616 */
[----:B------:R-:W-:Y:S04]  /*c51b0*/  STL [R1+0x394], R9 ;  /* 0x0003940901007387 */ /* 0x000fe80000100800 */
[----:B------:R1:W-:Y:S04]  /*c51c0*/  STL.64 [R1+0x388], R10 ;  /* 0x0003880a01007387 */ /* 0x0003e80000100a00 */
[----:B------:R-:W-:Y:S01]  /*c51d0*/  STL [R1+0x37c], R29 ;  /* 0x00037c1d01007387 */ /* 0x000fe20000100800 */
[----:B------:R-:W-:Y:S01]  /*c51e0*/  IMAD.X R13, R27, 0x1, R3, P1 ;  /* 0x000000011b0d7824 */ /* 0x000fe200008e0603 */
[----:B------:R-:W-:-:S02]  /*c51f0*/  IADD3 R8, P4, PT, R14, R6, RZ ;  /* 0x000000060e087210 */ /* 0x000fc40007f9e0ff */
[C---:B------:R-:W-:Y:S01]  /*c5200*/  IADD3 R28, P5, PT, R14.reuse, R2, RZ ;  /* 0x000000020e1c7210 */ /* 0x040fe20007fbe0ff */
[----:B--2---:R-:W-:Y:S01]  /*c5210*/  IMAD.X R17, R27, 0x1, R5, P2 ;  /* 0x000000011b117824 */ /* 0x004fe200010e0605 */
[----:B-1----:R-:W-:-:S04]  /*c5220*/  IADD3 R10, P0, PT, R14, R4, RZ ;  /* 0x000000040e0a7210 */ /* 0x002fc80007f1e0ff */
[----:B------:R1:W-:Y:S04]  /*c5230*/  STL [R1+0x374], R17 ;  /* 0x0003741101007387 */ /* 0x0003e80000100800 */
[----:B-1----:R-:W2:Y:S04]  /*c5240*/  LDL.LU.64 R16, [R1+0x46b0] ;  /* 0x0046b00001107983 */ /* 0x002ea80000300a00 */
[----:B------:R1:W-:Y:S04]  /*c5250*/  STL.64 [R1+0x4680], R4 ;  /* 0x0046800401007387 */ /* 0x0003e80000100a00 */
[----:B------:R-:W-:Y:S04]  /*c5260*/  STL.64 [R1+0x4678], R18 ;  /* 0x0046781201007387 */ /* 0x000fe80000100a00 */
[----:B------:R3:W-:Y:S01]  /*c5270*/  STL.64 [R1+0x368], R12 ;  /* 0x0003680c01007387 */ /* 0x0007e20000100a00 */
[----:B-1----:R-:W-:-:S02]  /*c5280*/  IADD3 R4, P2, PT, R14, R18, RZ ;  /* 0x000000120e047210 */ /* 0x002fc40007f5e0ff */
[----:B------:R-:W-:Y:S01]  /*c5290*/  IADD3 R14, P1, PT, R14, R20, RZ ;  /* 0x000000140e0e7210 */ /* 0x000fe20007f3e0ff */
[----:B---3--:R-:W3:Y:S04]  /*c52a0*/  LDL.LU.64 R12, [R1+0x46a8] ;  /* 0x0046a800010c7983 */ /* 0x008ee80000300a00 */
[----:B------:R1:W-:Y:S04]  /*c52b0*/  STL [R1+0x328], R14 ;  /* 0x0003280e01007387 */ /* 0x0003e80000100800 */
[----:B-1----:R-:W4:Y:S04]  /*c52c0*/  LDL.LU.64 R14, [R1+0x46a0] ;  /* 0x0046a000010e7983 */ /* 0x002f280000300a00 */
[----:B----4-:R1:W-:Y:S04]  /*c52d0*/  STL.64 [R1+0x4670], R14 ;  /* 0x0046700e01007387 */ /* 0x0103e80000100a00 */
[----:B-1----:R0:W4:Y:S01]  /*c52e0*/  LDL.64 R14, [R1+0x360] ;  /* 0x00036000010e7983 */ /* 0x0021220000100a00 */
[C---:B------:R-:W-:Y:S01]  /*c52f0*/  IMAD.X R9, R27.reuse, 0x1, R23, P4 ;  /* 0x000000011b097824 */ /* 0x040fe200020e0617 */
[----:B---3--:R-:W-:Y:S01]  /*c5300*/  SHF.R.S32.HI R26, RZ, 0x1f, R12 ;  /* 0x0000001fff1a7819 */ /* 0x008fe2000001140c */
[----:B------:R-:W-:-:S02]  /*c5310*/  IMAD.X R11, R27, 0x1, R7, P0 ;  /* 0x000000011b0b7824 */ /* 0x000fc400000e0607 */
[C---:B------:R-:W-:Y:S02]  /*c5320*/  IMAD.X R29, R27.reuse, 0x1, R22, P5 ;  /* 0x000000011b1d7824 */ /* 0x040fe400028e0616 */
[C---:B----4-:R-:W-:Y:S01]  /*c5330*/  IMAD.X R15, R27.reuse, 0x1, R0, P3 ;  /* 0x000000011b0f7824 */ /* 0x050fe200018e0600 */
[C---:B--2---:R-:W-:Y:S02]  /*c5340*/  IADD3 R14, P3, PT, R12.reuse, R16, RZ ;  /* 0x000000100c0e7210 */ /* 0x044fe40007f7e0ff */
[----:B------:R-:W-:Y:S02]  /*c5350*/  IADD3 R12, P4, PT, R12, R17, RZ ;  /* 0x000000110c0c7210 */ /* 0x000fe40007f9e0ff */
[----:B------:R-:W-:Y:S04]  /*c5360*/  STL [R1+0x364], R15 ;  /* 0x0003640f01007387 */ /* 0x000fe80000100800 */
[----:B------:R1:W-:Y:S04]  /*c5370*/  STL.64 [R1+0x358], R8 ;  /* 0x0003580801007387 */ /* 0x0003e80000100a00 */
[----:B-1----:R-:W2:Y:S04]  /*c5380*/  LDL.LU.64 R8, [R1+0x4698] ;  /* 0x0046980001087983 */ /* 0x002ea80000300a00 */
[----:B------:R1:W-:Y:S04]  /*c5390*/  STL [R1+0x318], R12 ;  /* 0x0003180c01007387 */ /* 0x0003e80000100800 */
[----:B-1----:R-:W3:Y:S04]  /*c53a0*/  LDL.LU.64 R12, [R1+0x4690] ;  /* 0x00469000010c7983 */ /* 0x002ee80000300a00 */
[----:B------:R1:W-:Y:S04]  /*c53b0*/  STL [R1+0x4668], R17 ;  /* 0x0046681101007387 */ /* 0x0003e80000100800 */
[----:B-1----:R-:W4:Y:S04]  /*c53c0*/  LDL.LU R17, [R1+0x4c] ;  /* 0x00004c0001117983 */ /* 0x002f280000300800 */
[----:B------:R-:W-:Y:S04]  /*c53d0*/  STL.64 [R1+0x350], R10 ;  /* 0x0003500a01007387 */ /* 0x000fe80000100a00 */
[----:B------:R1:W-:Y:S04]  /*c53e0*/  STL.64 [R1+0x338], R28 ;  /* 0x0003381c01007387 */ /* 0x0003e80000100a00 */
[----:B-1----:R-:W4:Y:S01]  /*c53f0*/  LDL.LU.64 R28, [R1+0x4688] ;  /* 0x00468800011c7983 */ /* 0x002f220000300a00 */
[----:B------:R-:W-:-:S03]  /*c5400*/  IMAD.X R5, R27, 0x1, R21, P2 ;  /* 0x000000011b057824 */ /* 0x000fc600010e0615 */
[----:B---3--:R1:W-:Y:S04]  /*c5410*/  STL.64 [R1+0x4638], R12 ;  /* 0x0046380c01007387 */ /* 0x0083e80000100a00 */
[----:B-1----:R0:W3:Y:S04]  /*c5420*/  LDL.64 R12, [R1+0x318] ;  /* 0x00031800010c7983 */ /* 0x0020e80000100a00 */
[----:B--2---:R-:W-:Y:S04]  /*c5430*/  STL.64 [R1+0x4640], R8 ;  /* 0x0046400801007387 */ /* 0x004fe80000100a00 */
[----:B------:R1:W-:Y:S04]  /*c5440*/  STL [R1+0x4648], R9 ;  /* 0x0046480901007387 */ /* 0x0003e80000100800 */
[----:B-1----:R0:W2:Y:S04]  /*c5450*/  LDL.64 R8, [R1+0x328] ;  /* 0x0003280001087983 */ /* 0x0020a80000100a00 */
[----:B----4-:R-:W-:Y:S04]  /*c5460*/  STL [R1+0x4624], R28 ;  /* 0x0046241c01007387 */ /* 0x010fe80000100800 */
[----:B------:R-:W-:Y:S04]  /*c5470*/  STL [R1+0x4658], R29 ;  /* 0x0046581d01007387 */ /* 0x000fe80000100800 */
[----:B------:R-:W-:Y:S04]  /*c5480*/  STL.64 [R1+0x4660], R6 ;  /* 0x0046600601007387 */ /* 0x000fe80000100a00 */
[----:B------:R1:W-:Y:S04]  /*c5490*/  STL.64 [R1+0x330], R4 ;  /* 0x0003300401007387 */ /* 0x0003e80000100a00 */
[----:B-1----:R-:W4:Y:S02]  /*c54a0*/  LDL.LU.64 R4, [R1+0x4680] ;  /* 0x0046800001047983 */ /* 0x002f240000300a00 */
[----:B----4-:R-:W-:-:S05]  /*c54b0*/  IADD3 R18, P2, PT, R17, R4, RZ ;  /* 0x0000000411127210 */ /* 0x010fca0007f5e0ff */
[----:B------:R1:W-:Y:S04]  /*c54c0*/  STL [R1+0x300], R18 ;  /* 0x0003001201007387 */ /* 0x0003e80000100800 */
[----:B-1----:R-:W2:Y:S01]  /*c54d0*/  LDL.LU.64 R18, [R1+0x4678] ;  /* 0x0046780001127983 */ /* 0x002ea20000300a00 */
[----:B------:R-:W-:-:S05]  /*c54e0*/  IMAD.X R15, R26, 0x1, R5, P3 ;  /* 0x000000011a0f7824 */ /* 0x000fca00018e0605 */
[----:B------:R1:W-:Y:S01]  /*c54f0*/  STL.64 [R1+0x320], R14 ;  /* 0x0003200e01007387 */ /* 0x0003e20000100a00 */
[----:B--2---:R-:W-:-:S05]  /*c5500*/  IMAD.X R9, R27, 0x1, R19, P1 ;  /* 0x000000011b097824 */ /* 0x004fca00008e0613 */
[----:B------:R-:W-:Y:S04]  /*c5510*/  STL [R1+0x32c], R9 ;  /* 0x00032c0901007387 */ /* 0x000fe80000100800 */
[----:B-1----:R-:W2:Y:S01]  /*c5520*/  LDL.LU.64 R14, [R1+0x4670] ;  /* 0x00467000010e7983 */ /* 0x002ea20000300a00 */
[C---:B------:R-:W-:Y:S02]  /*c5530*/  IADD3 R10, P0, PT, R17.reuse, R24, RZ ;  /* 0x00000018110a7210 */ /* 0x040fe40007f1e0ff */
[C---:B------:R-:W-:Y:S02]  /*c5540*/  IADD3 R28, P5, PT, R17.reuse, R6, RZ ;  /* 0x00000006111c7210 */ /* 0x040fe40007fbe0ff */
[----:B------:R-:W-:Y:S01]  /*c5550*/  IADD3 R6, P1, PT, R17, R2, RZ ;  /* 0x0000000211067210 */ /* 0x000fe20007f3e0ff */
[C---:B---3--:R-:W-:Y:S01]  /*c5560*/  IMAD.X R13, R26.reuse, 0x1, R3, P4 ;  /* 0x000000011a0d7824 */ /* 0x048fe200020e0603 */
[----:B------:R-:W-:Y:S01]  /*c5570*/  STL.64 [R1+0x4650], R18 ;  /* 0x0046501201007387 */ /* 0x000fe20000100a00 */
[----:B------:R-:W-:-:S03]  /*c5580*/  IMAD.X R11, R26, 0x1, R0, P0 ;  /* 0x000000011a0b7824 */ /* 0x000fc600000e0600 */
[----:B------:R-:W-:Y:S01]  /*c5590*/  STL [R1+0x2f8], R6 ;  /* 0x0002f80601007387 */ /* 0x000fe20000100800 */
[----:B------:R-:W-:-:S03]  /*c55a0*/  IADD3 R8, P3, PT, R17, R18, RZ ;  /* 0x0000001211087210 */ /* 0x000fc60007f7e0ff */
[----:B------:R-:W-:Y:S01]  /*c55b0*/  STL [R1+0x31c], R13 ;  /* 0x00031c0d01007387 */ /* 0x000fe20000100800 */
[----:B------:R-:W-:-:S03]  /*c55c0*/  IADD3 R12, P4, PT, R17, R20, RZ ;  /* 0x00000014110c7210 */ /* 0x000fc60007f9e0ff */
[----:B------:R-:W3:Y:S04]  /*c55d0*/  LDL.LU R17, [R1+0x4668] ;  /* 0x0046680001117983 */ /* 0x000ee80000300800 */
[----:B------:R1:W-:Y:S01]  /*c55e0*/  STL.64 [R1+0x310], R10 ;  /* 0x0003100a01007387 */ /* 0x0003e20000100a00 */
[----:B------:R-:W-:Y:S02]  /*c55f0*/  IMAD.X R29, R26, 0x1, R23, P5 ;  /* 0x000000011a1d7824 */ /* 0x000fe400028e0617 */
[----:B-1----:R-:W-:Y:S02]  /*c5600*/  IMAD.MOV.U32 R10, RZ, RZ, R6 ;  /* 0x000000ffff0a7224 */ /* 0x002fe400078e0006 */
[----:B--2---:R-:W-:Y:S02]  /*c5610*/  IMAD.MOV.U32 R11, RZ, RZ, R15 ;  /* 0x000000ffff0b7224 */ /* 0x004fe400078e000f */
[----:B------:R-:W-:-:S03]  /*c5620*/  IMAD.MOV.U32 R15, RZ, RZ, R14 ;  /* 0x000000ffff0f7224 */ /* 0x000fc600078e000e */
[----:B------:R1:W-:Y:S02]  /*c5630*/  STL [R1+0x4610], R11 ;  /* 0x0046100b01007387 */ /* 0x0003e40000100800 */
[----:B-1----:R-:W-:Y:S02]  /*c5640*/  IMAD.MOV.U32 R11, RZ, RZ, R7 ;  /* 0x000000ffff0b7224 */ /* 0x002fe400078e0007 */
[----:B------:R-:W2:Y:S04]  /*c5650*/  LDL.LU.64 R6, [R1+0x4660] ;  /* 0x0046600001067983 */ /* 0x000ea80000300a00 */
[----:B------:R1:W-:Y:S04]  /*c5660*/  STL.64 [R1+0x308], R28 ;  /* 0x0003081c01007387 */ /* 0x0003e80000100a00 */
[----:B-1----:R0:W4:Y:S04]  /*c5670*/  LDL.LU R29, [R1+0x4658] ;  /* 0x00465800011d7983 */ /* 0x0021280000300800 */
[----:B------:R-:W2:Y:S01]  /*c5680*/  LDL.LU R14, [R1+0x58] ;  /* 0x00005800010e7983 */ /* 0x000ea20000300800 */
[----:B------:R-:W-:-:S02]  /*c5690*/  IADD3 R18, P0, PT, R25, R16, RZ ;  /* 0x0000001019127210 */ /* 0x000fc40007f1e0ff */
[----:B---3--:R-:W-:Y:S01]  /*c56a0*/  IADD3 R28, P5, PT, R25, R17, RZ ;  /* 0x00000011191c7210 */ /* 0x008fe20007fbe0ff */
[----:B--2---:R1:W-:Y:S04]  /*c56b0*/  STL.64 [R1+0x4618], R14 ;  /* 0x0046180e01007387 */ /* 0x0043e80000100a00 */
[----:B------:R-:W-:Y:S04]  /*c56c0*/  STL [R1+0x2d0], R18 ;  /* 0x0002d01201007387 */ /* 0x000fe80000100800 */
[----:B-1----:R0:W2:Y:S04]  /*c56d0*/  LDL.64 R14, [R1+0x300] ;  /* 0x00030000010e7983 */ /* 0x0020a80000100a00 */
[----:B------:R-:W-:Y:S01]  /*c56e0*/  STL [R1+0x4630], R28 ;  /* 0x0046301c01007387 */ /* 0x000fe20000100800 */
[----:B------:R-:W-:-:S03]  /*c56f0*/  IMAD.X R11, R26, 0x1, R22, P1 ;  /* 0x000000011a0b7824 */ /* 0x000fc600008e0616 */
[----:B------:R1:W-:Y:S01]  /*c5700*/  STL.64 [R1+0x4628], R16 ;  /* 0x0046281001007387 */ /* 0x0003e20000100a00 */
[C---:B------:R-:W-:Y:S02]  /*c5710*/  IMAD.X R9, R26.reuse, 0x1, R21, P3 ;  /* 0x000000011a097824 */ /* 0x040fe400018e0615 */
[----:B-1----:R-:W-:Y:S02]  /*c5720*/  IMAD.MOV.U32 R16, RZ, RZ, R18 ;  /* 0x000000ffff107224 */ /* 0x002fe400078e0012 */
[----:B------:R-:W-:Y:S02]  /*c5730*/  IMAD.MOV.U32 R17, RZ, RZ, R19 ;  /* 0x000000ffff117224 */ /* 0x000fe400078e0013 */
[----:B------:R-:W3:Y:S01]  /*c5740*/  LDL.LU.64 R18, [R1+0x4650] ;  /* 0x0046500001127983 */ /* 0x000ee20000300a00 */
[----:B--2---:R-:W-:-:S05]  /*c5750*/  IMAD.X R15, R26, 0x1, R7, P2 ;  /* 0x000000011a0f7824 */ /* 0x004fca00010e0607 */
[----:B------:R-:W-:Y:S04]  /*c5760*/  STL [R1+0x304], R15 ;  /* 0x0003040f01007387 */ /* 0x000fe80000100800 */
[----:B------:R-:W-:Y:S04]  /*c5770*/  STL [R1+0x2fc], R11 ;  /* 0x0002fc0b01007387 */ /* 0x000fe80000100800 */
[----:B------:R1:W-:Y:S04]  /*c5780*/  STL.64 [R1+0x2f0], R8 ;  /* 0x0002f00801007387 */ /* 0x0003e80000100a00 */
[----:B-1----:R0:W2:Y:S01]  /*c5790*/  LDL.LU R9, [R1+0x4648] ;  /* 0x0046480001097983 */ /* 0x0020a20000300800 */
[----:B------:R-:W-:Y:S01]  /*c57a0*/  IADD3 R8, P3, PT, R25, R4, RZ ;  /* 0x0000000419087210 */ /* 0x000fe20007f7e0ff */
[----:B---3--:R-:W-:-:S04]  /*c57b0*/  IMAD.X R13, R26, 0x1, R19, P4 ;  /* 0x000000011a0d7824 */ /* 0x008fc800020e0613 */
[----:B------:R2:W-:Y:S04]  /*c57c0*/  STL [R1+0x2b0], R8 ;  /* 0x0002b00801007387 */ /* 0x0005e80000100800 */
[----:B--2---:R-:W2:Y:S04]  /*c57d0*/  LDL.LU.64 R8, [R1+0x4640] ;  /* 0x0046400001087983 */ /* 0x004ea80000300a00 */
[----:B------:R1:W-:Y:S04]  /*c57e0*/  STL.64 [R1+0x2d8], R12 ;  /* 0x0002d80c01007387 */ /* 0x0003e80000100a00 */
[----:B-1----:R-:W3:Y:S01]  /*c57f0*/  LDL.LU.64 R12, [R1+0x4638] ;  /* 0x00463800010c7983 */ /* 0x002ee20000300a00 */
[----:B------:R-:W-:-:S03]  /*c5800*/  IADD3 R28, P4, PT, R25, R2, RZ ;  /* 0x00000002191c7210 */ /* 0x000fc60007f9e0ff */
[----:B--2---:R1:W-:Y:S04]  /*c5810*/  STL.64 [R1+0x45d8], R8 ;  /* 0x0045d80801007387 */ /* 0x0043e80000100a00 */
[----:B-1----:R0:W2:Y:S04]  /*c5820*/  LDL.64 R8, [R1+0x2b0] ;  /* 0x0002b00001087983 */ /* 0x0020a80000100a00 */
[----:B---3--:R-:W-:Y:S04]  /*c5830*/  STL.64 [R1+0x45d0], R12 ;  /* 0x0045d00c01007387 */ /* 0x008fe80000100a00 */
[----:B------:R-:W-:Y:S04]  /*c5840*/  STL [R1+0x45e0], R13 ;  /* 0x0045e00d01007387 */ /* 0x000fe80000100800 */
[----:B------:R1:W-:Y:S04]  /*c5850*/  STL [R1+0x2a0], R28 ;  /* 0x0002a01c01007387 */ /* 0x0003e80000100800 */
[----:B-1----:R-:W3:Y:S01]  /*c5860*/  LDL.LU R28, [R1+0x4630] ;  /* 0x00463000011c7983 */ /* 0x002ee20000300800 */
[----:B------:R-:W-:-:S05]  /*c5870*/  SHF.R.S32.HI R27, RZ, 0x1f, R25 ;  /* 0x0000001fff1b7819 */ /* 0x000fca0000011419 */
[C---:B------:R-:W-:Y:S02]  /*c5880*/  IMAD.X R17, R27.reuse, 0x1, R5, P0 ;  /* 0x000000011b117824 */ /* 0x040fe400000e0605 */
[----:B----4-:R-:W-:Y:S01]  /*c5890*/  IMAD.X R29, R27, 0x1, R3, P5 ;  /* 0x000000011b1d7824 */ /* 0x010fe200028e0603 */
[C---:B------:R-:W-:Y:S02]  /*c58a0*/  IADD3 R14, P2, PT, R25.reuse, R24, RZ ;  /* 0x00000018190e7210 */ /* 0x040fe40007f5e0ff */
[----:B------:R-:W-:Y:S01]  /*c58b0*/  IADD3 R10, P1, PT, R25, R6, RZ ;  /* 0x00000006190a7210 */ /* 0x000fe20007f3e0ff */
[----:B------:R1:W-:Y:S02]  /*c58c0*/  STL [R1+0x2d4], R17 ;  /* 0x0002d41101007387 */ /* 0x0003e40000100800 */
[C---:B------:R-:W-:Y:S02]  /*c58d0*/  IMAD.X R15, R27.reuse, 0x1, R0, P2 ;  /* 0x000000011b0f7824 */ /* 0x040fe400010e0600 */
[----:B------:R-:W-:Y:S01]  /*c58e0*/  IMAD.X R11, R27, 0x1, R23, P1 ;  /* 0x000000011b0b7824 */ /* 0x000fe200008e0617 */
[----:B-1----:R-:W4:Y:S04]  /*c58f0*/  LDL.LU.64 R16, [R1+0x4628] ;  /* 0x0046280001107983 */ /* 0x002f280000300a00 */
[----:B------:R1:W-:Y:S04]  /*c5900*/  STL.64 [R1+0x4608], R4 ;  /* 0x0046080401007387 */ /* 0x0003e80000100a00 */
[----:B------:R-:W-:Y:S01]  /*c5910*/  STL.64 [R1+0x4600], R18 ;  /* 0x0046001201007387 */ /* 0x000fe20000100a00 */
[----:B-1----:R-:W-:-:S03]  /*c5920*/  IADD3 R4, P0, PT, R25, R18, RZ ;  /* 0x0000001219047210 */ /* 0x002fc60007f1e0ff */
[----:B---3--:R1:W-:Y:S04]  /*c5930*/  STL.64 [R1+0x2c8], R28 ;  /* 0x0002c81c01007387 */ /* 0x0083e80000100a00 */
[----:B-1----:R-:W4:Y:S04]  /*c5940*/  LDL.LU R28, [R1+0x4624] ;  /* 0x00462400011c7983 */ /* 0x002f280000300800 */
[----:B------:R1:W-:Y:S02]  /*c5950*/  STL.64 [R1+0x45f8], R2 ;  /* 0x0045f80201007387 */ /* 0x0003e40000100a00 */
[----:B-1----:R-:W-:-:S02]  /*c5960*/  IADD3 R2, P5, PT, R25, R20, RZ ;  /* 0x0000001419027210 */ /* 0x002fc40007fbe0ff */
[----:B------:R-:W3:Y:S04]  /*c5970*/  LDL.LU R25, [R1+0x4620] ;  /* 0x0046200001197983 */ /* 0x000ee80000300800 */
[----:B------:R1:W-:Y:S04]  /*c5980*/  STL.64 [R1+0x2c0], R14 ;  /* 0x0002c00e01007387 */ /* 0x0003e80000100a00 */
[----:B-1----:R-:W2:Y:S04]  /*c5990*/  LDL.LU.64 R14, [R1+0x4618] ;  /* 0x00461800010e7983 */ /* 0x002ea80000300a00 */
[----:B------:R1:W-:Y:S04]  /*c59a0*/  STL.64 [R1+0x2b8], R10 ;  /* 0x0002b80a01007387 */ /* 0x0003e80000100a00 */
[----:B-1----:R-:W3:Y:S01]  /*c59b0*/  LDL.LU R11, [R1+0x4610] ;  /* 0x00461000010b7983 */ /* 0x002ee20000300800 */
[----:B----4-:R-:W-:-:S05]  /*c59c0*/  IADD3 R12, P2, PT, R28, R16, RZ ;  /* 0x000000101c0c7210 */ /* 0x010fca0007f5e0ff */
[----:B------:R-:W-:Y:S04]  /*c59d0*/  STL [R1+0x278], R12 ;  /* 0x0002780c01007387 */ /* 0x000fe80000100800 */
[----:B--2---:R1:W-:Y:S04]  /*c59e0*/  STL.64 [R1+0x45e8], R14 ;  /* 0x0045e80e01007387 */ /* 0x0043e80000100a00 */
[----:B------:R-:W-:Y:S01]  /*c59f0*/  STL [R1+0x45f0], R15 ;  /* 0x0045f00f01007387 */ /* 0x000fe20000100800 */
[----:B-1----:R-:W-:Y:S02]  /*c5a00*/  IMAD.MOV.U32 R14, RZ, RZ, R12 ;  /* 0x000000ffff0e7224 */ /* 0x002fe400078e000c */
[----:B---3--:R-:W-:-:S03]  /*c5a10*/  IMAD.MOV.U32 R10, RZ, RZ, R11 ;  /* 0x000000ffff0a7224 */ /* 0x008fc600078e000b */
[----:B------:R-:W-:Y:S04]  /*c5a20*/  STL [R1+0x45f4], R14 ;  /* 0x0045f40e01007387 */ /* 0x000fe80000100800 */
[----:B------:R1:W-:Y:S04]  /*c5a30*/  STL [R1+0x45c8], R10 ;  /* 0x0045c80a01007387 */ /* 0x0003e80000100800 */
[----:B-1----:R0:W2:Y:S01]  /*c5a40*/  LDL.64 R10, [R1+0x2a0] ;  /* 0x0002a000010a7983 */ /* 0x0020a20000100a00 */
[C---:B------:R-:W-:Y:S02]  /*c5a50*/  IMAD.X R9, R27.reuse, 0x1, R7, P3 ;  /* 0x000000011b097824 */ /* 0x040fe400018e0607 */
[----:B------:R-:W-:-:S03]  /*c5a60*/  IMAD.X R5, R27, 0x1, R21, P0 ;  /* 0x000000011b057824 */ /* 0x000fc600000e0615 */
[----:B------:R-:W-:Y:S01]  /*c5a70*/  STL [R1+0x2b4], R9 ;  /* 0x0002b40901007387 */ /* 0x000fe20000100800 */
[----:B--2---:R-:W-:-:S05]  /*c5a80*/  IMAD.X R11, R27, 0x1, R22, P4 ;  /* 0x000000011b0b7824 */ /* 0x004fca00020e0616 */
[----:B------:R-:W-:Y:S04]  /*c5a90*/  STL [R1+0x2a4], R11 ;  /* 0x0002a40b01007387 */ /* 0x000fe80000100800 */
[----:B------:R1:W-:Y:S04]  /*c5aa0*/  STL.64 [R1+0x298], R4 ;  /* 0x0002980401007387 */ /* 0x0003e80000100a00 */
[----:B-1----:R-:W2:Y:S02]  /*c5ab0*/  LDL.LU.64 R4, [R1+0x4608] ;  /* 0x0046080001047983 */ /* 0x002ea40000300a00 */
[----:B--2---:R-:W-:-:S05]  /*c5ac0*/  IADD3 R18, P0, PT, R28, R4, RZ ;  /* 0x000000041c127210 */ /* 0x004fca0007f1e0ff */
[----:B------:R1:W-:Y:S04]  /*c5ad0*/  STL [R1+0x258], R18 ;  /* 0x0002581201007387 */ /* 0x0003e80000100800 */
[----:B-1----:R-:W2:Y:S02]  /*c5ae0*/  LDL.LU.64 R18, [R1+0x4600] ;  /* 0x0046000001127983 */ /* 0x002ea40000300a00 */
[----:B--2---:R-:W-:-:S05]  /*c5af0*/  IMAD.X R3, R27, 0x1, R19, P5 ;  /* 0x000000011b037824 */ /* 0x004fca00028e0613 */
[----:B------:R1:W-:Y:S04]  /*c5b00*/  STL.64 [R1+0x280], R2 ;  /* 0x0002800201007387 */ /* 0x0003e80000100a00 */
[----:B-1----:R-:W2:Y:S01]  /*c5b10*/  LDL.LU.64 R2, [R1+0x45f8] ;  /* 0x0045f80001027983 */ /* 0x002ea20000300a00 */
[----:B------:R-:W-:Y:S01]  /*c5b20*/  SHF.R.S32.HI R26, RZ, 0x1f, R28 ;  /* 0x0000001fff1a7819 */ /* 0x000fe2000001141c */
[----:B------:R-:W-:-:S04]  /*c5b30*/  IMAD.MOV.U32 R15, RZ, RZ, R13 ;  /* 0x000000ffff0f7224 */ /* 0x000fc800078e000d */
[----:B------:R-:W-:Y:S01]  /*c5b40*/  IMAD.X R15, R26, 0x1, R5, P2 ;  /* 0x000000011a0f7824 */ /* 0x000fe200010e0605 */
[----:B--2---:R-:W-:-:S05]  /*c5b50*/  IADD3 R14, P5, PT, R28, R2, RZ ;  /* 0x000000021c0e7210 */ /* 0x004fca0007fbe0ff */
[----:B------:R1:W-:Y:S04]  /*c5b60*/  STL [R1+0x1c0], R14 ;  /* 0x0001c00e01007387 */ /* 0x0003e80000100800 */
[----:B-1----:R0:W2:Y:S04]  /*c5b70*/  LDL.LU R14, [R1+0x45f4] ;  /* 0x0045f400010e7983 */ /* 0x0020a80000300800 */
[----:B------:R1:W-:Y:S04]  /*c5b80*/  STL [R1+0x27c], R15 ;  /* 0x00027c0f01007387 */ /* 0x0003e80000100800 */
[----:B-1----:R0:W3:Y:S01]  /*c5b90*/  LDL.LU R15, [R1+0x45f0] ;  /* 0x0045f000010f7983 */ /* 0x0020e20000300800 */
[----:B------:R-:W-:-:S05]  /*c5ba0*/  IADD3 R12, P1, PT, R28, R17, RZ ;  /* 0x000000111c0c7210 */ /* 0x000fca0007f3e0ff */
[----:B------:R-:W-:Y:S01]  /*c5bb0*/  IMAD.X R13, R26, 0x1, R3, P1 ;  /* 0x000000011a0d7824 */ /* 0x000fe200008e0603 */
[----:B--2---:R-:W-:-:S05]  /*c5bc0*/  IADD3 R14, P2, PT, R28, R18, RZ ;  /* 0x000000121c0e7210 */ /* 0x004fca0007f5e0ff */
[----:B------:R3:W-:Y:S04]  /*c5bd0*/  STL [R1+0x1b0], R14 ;  /* 0x0001b00e01007387 */ /* 0x0007e80000100800 */
[----:B---3--:R-:W2:Y:S04]  /*c5be0*/  LDL.LU.64 R14, [R1+0x45e8] ;  /* 0x0045e800010e7983 */ /* 0x008ea80000300a00 */
[----:B------:R1:W-:Y:S04]  /*c5bf0*/  STL.64 [R1+0x270], R12 ;  /* 0x0002700c01007387 */ /* 0x0003e80000100a00 */
[----:B-1----:R0:W3:Y:S01]  /*c5c00*/  LDL.LU R13, [R1+0x45e0] ;  /* 0x0045e000010d7983 */ /* 0x0020e20000300800 */
[----:B------:R-:W-:-:S05]  /*c5c10*/  IADD3 R8, P3, PT, R28, R24, RZ ;  /* 0x000000181c087210 */ /* 0x000fca0007f7e0ff */
[----:B------:R-:W-:-:S05]  /*c5c20*/  IMAD.X R9, R26, 0x1, R0, P3 ;  /* 0x000000011a097824 */ /* 0x000fca00018e0600 */
[----:B------:R1:W-:Y:S04]  /*c5c30*/  STL.64 [R1+0x268], R8 ;  /* 0x0002680801007387 */ /* 0x0003e80000100a00 */
[----:B-1----:R-:W4:Y:S01]  /*c5c40*/  LDL.LU.64 R8, [R1+0x45d8] ;  /* 0x0045d80001087983 */ /* 0x002f220000300a00 */
[----:B--2---:R-:W-:-:S05]  /*c5c50*/  IADD3 R12, P3, PT, R14, R16, RZ ;  /* 0x000000100e0c7210 */ /* 0x004fca0007f7e0ff */
[----:B------:R3:W-:Y:S04]  /*c5c60*/  STL [R1+0x50], R12 ;  /* 0x0000500c01007387 */ /* 0x0007e80000100800 */
[----:B---3--:R-:W2:Y:S01]  /*c5c70*/  LDL.LU.64 R12, [R1+0x45d0] ;  /* 0x0045d000010c7983 */ /* 0x008ea20000300a00 */
[----:B------:R-:W-:-:S05]  /*c5c80*/  IADD3 R10, P4, PT, R28, R6, RZ ;  /* 0x000000061c0a7210 */ /* 0x000fca0007f9e0ff */
[----:B------:R-:W-:Y:S01]  /*c5c90*/  IMAD.X R11, R26, 0x1, R23, P4 ;  /* 0x000000011a0b7824 */ /* 0x000fe200020e0617 */
[----:B----4-:R-:W-:Y:S04]  /*c5ca0*/  STL.64 [R1+0x45a8], R8 ;  /* 0x0045a80801007387 */ /* 0x010fe80000100a00 */
[----:B------:R-:W-:Y:S04]  /*c5cb0*/  STL.64 [R1+0x260], R10 ;  /* 0x0002600a01007387 */ /* 0x000fe80000100a00 */
[----:B------:R1:W-:Y:S04]  /*c5cc0*/  STL [R1+0x45b0], R9 ;  /* 0x0045b00901007387 */ /* 0x0003e80000100800 */
[----:B-1----:R0:W3:Y:S01]  /*c5cd0*/  LDL.64 R8, [R1+0x1c0] ;  /* 0x0001c00001087983 */ /* 0x0020e20000100a00 */
[----:B------:R-:W-:-:S03]  /*c5ce0*/  IADD3 R10, P4, PT, R14, R17, RZ ;  /* 0x000000110e0a7210 */ /* 0x000fc60007f9e0ff */
[----:B--2---:R1:W-:Y:S04]  /*c5cf0*/  STL.64 [R1+0x45a0], R12 ;  /* 0x0045a00c01007387 */ /* 0x0043e80000100a00 */
[----:B-1----:R0:W2:Y:S04]  /*c5d00*/  LDL.64 R12, [R1+0x1b0] ;  /* 0x0001b000010c7983 */ /* 0x0020a80000100a00 */
[----:B------:R1:W-:Y:S04]  /*c5d10*/  STL [R1+0x45cc], R10 ;  /* 0x0045cc0a01007387 */ /* 0x0003e80000100800 */
[----:B-1----:R0:W4:Y:S04]  /*c5d20*/  LDL.64 R10, [R1+0x50] ;  /* 0x00005000010a7983 */ /* 0x0021280000100a00 */
[----:B------:R1:W-:Y:S04]  /*c5d30*/  STL.64 [R1+0x45c0], R16 ;  /* 0x0045c01001007387 */ /* 0x0003e80000100a00 */
[----:B-1----:R0:W4:Y:S01]  /*c5d40*/  LDL.64 R16, [R1+0x258] ;  /* 0x0002580001107983 */ /* 0x0021220000100a00 */
[----:B------:R-:W-:-:S02]  /*c5d50*/  IADD3 R28, P1, PT, R28, R20, RZ ;  /* 0x000000141c1c7210 */ /* 0x000fc40007f3e0ff */
[----:B------:R-:W-:Y:S01]  /*c5d60*/  SHF.R.S32.HI R27, RZ, 0x1f, R14 ;  /* 0x0000001fff1b7819 */ /* 0x000fe2000001140e */
[C---:B---3--:R-:W-:Y:S02]  /*c5d70*/  IMAD.X R9, R26.reuse, 0x1, R22, P5 ;  /* 0x000000011a097824 */ /* 0x048fe400028e0616 */
[C---:B------:R-:W-:Y:S02]  /*c5d80*/  IMAD.X R29, R26.reuse, 0x1, R19, P1 ;  /* 0x000000011a1d7824 */ /* 0x040fe400008e0613 */
[C---:B--2---:R-:W-:Y:S02]  /*c5d90*/  IMAD.X R13, R26.reuse, 0x1, R21, P2 ;  /* 0x000000011a0d7824 */ /* 0x044fe400010e0615 */
[----:B----4-:R-:W-:Y:S02]  /*c5da0*/  IMAD.X R11, R27, 0x1, R5, P3 ;  /* 0x000000011b0b7824 */ /* 0x010fe400018e0605 */
[----:B------:R-:W-:-:S05]  /*c5db0*/  IMAD.X R17, R26, 0x1, R7, P0 ;  /* 0x000000011a117824 */ /* 0x000fca00000e0607 */
[----:B------:R1:W-:Y:S04]  /*c5dc0*/  STL [R1+0x25c], R17 ;  /* 0x00025c1101007387 */ /* 0x0003e80000100800 */
[----:B------:R-:W-:Y:S04]  /*c5dd0*/  STL.64 [R1+0x45b8], R24 ;  /* 0x0045b81801007387 */ /* 0x000fe80000100a00 */
[----:B------:R-:W-:Y:S04]  /*c5de0*/  STL [R1+0x1c4], R9 ;  /* 0x0001c40901007387 */ /* 0x000fe80000100800 */
[----:B------:R-:W-:Y:S04]  /*c5df0*/  STL [R1+0x1b4], R13 ;  /* 0x0001b40d01007387 */ /* 0x000fe80000100800 */
[----:B------:R-:W-:Y:S04]  /*c5e00*/  STL.64 [R1+0x180], R28 ;  /* 0x0001801c01007387 */ /* 0x000fe80000100a00 */
[----:B------:R2:W-:Y:S04]  /*c5e10*/  STL [R1+0x54], R11 ;  /* 0x0000540b01007387 */ /* 0x0005e80000100800 */
[----:B------:R-:W3:Y:S01]  /*c5e20*/  LDL.LU R10, [R1+0x45cc] ;  /* 0x0045cc00010a7983 */ /* 0x000ee20000300800 */
[----:B------:R-:W-:-:S03]  /*c5e30*/  IADD3 R16, P0, PT, R14, R24, RZ ;  /* 0x000000180e107210 */ /* 0x000fc60007f1e0ff */
[----:B------:R-:W-:Y:S04]  /*c5e40*/  STL.64 [R1+0x4590], R4 ;  /* 0x0045900401007387 */ /* 0x000fe80000100a00 */
[----:B------:R-:W-:Y:S01]  /*c5e50*/  STL.64 [R1+0x4588], R18 ;  /* 0x0045881201007387 */ /* 0x000fe20000100a00 */
[C---:B-1----:R-:W-:Y:S02]  /*c5e60*/  IMAD.X R17, R27.reuse, 0x1, R0, P0 ;  /* 0x000000011b117824 */ /* 0x042fe400000e0600 */
[----:B--2---:R-:W-:-:S05]  /*c5e70*/  IMAD.X R11, R27, 0x1, R3, P4 ;  /* 0x000000011b0b7824 */ /* 0x004fca00020e0603 */
[----:B---3--:R1:W-:Y:S04]  /*c5e80*/  STL.64 [R1+0x48], R10 ;  /* 0x0000480a01007387 */ /* 0x0083e80000100a00 */
[----:B-1----:R-:W2:Y:S04]  /*c5e90*/  LDL.LU R10, [R1+0x45c8] ;  /* 0x0045c800010a7983 */ /* 0x002ea80000300800 */
[----:B------:R-:W-:Y:S04]  /*c5ea0*/  STL.64 [R1+0x4580], R2 ;  /* 0x0045800201007387 */ /* 0x000fe80000100a00 */
[----:B------:R1:W-:Y:S04]  /*c5eb0*/  STL.64 [R1+0x40], R16 ;  /* 0x0000401001007387 */ /* 0x0003e80000100a00 */
[----:B-1----:R-:W2:Y:S01]  /*c5ec0*/  LDL.LU.64 R16, [R1+0x45c0] ;  /* 0x0045c00001107983 */ /* 0x002ea20000300a00 */
[----:B------:R-:W-:-:S05]  /*c5ed0*/  IADD3 R8, P5, PT, R14, R6, RZ ;  /* 0x000000060e087210 */ /* 0x000fca0007fbe0ff */
[----:B------:R-:W-:Y:S01]  /*c5ee0*/  IMAD.X R9, R27, 0x1, R23, P5 ;  /* 0x000000011b097824 */ /* 0x000fe200028e0617 */
[----:B--2---:R-:W-:-:S05]  /*c5ef0*/  IADD3 R24, P0, PT, R10, R16, RZ ;  /* 0x000000100a187210 */ /* 0x004fca0007f1e0ff */
[----:B------:R1:W-:Y:S04]  /*c5f00*/  STL [R1], R24 ;  /* 0x0000001801007387 */ /* 0x0003e80000100800 */
[----:B-1----:R-:W2:Y:S04]  /*c5f10*/  LDL.LU.64 R24, [R1+0x45b8] ;  /* 0x0045b80001187983 */ /* 0x002ea80000300a00 */
[----:B------:R1:W-:Y:S04]  /*c5f20*/  STL.64 [R1+0x38], R8 ;  /* 0x0000380801007387 */ /* 0x0003e80000100a00 */
[----:B-1----:R0:W3:Y:S01]  /*c5f30*/  LDL.LU R9, [R1+0x45b0] ;  /* 0x0045b00001097983 */ /* 0x0020e20000300800 */
[----:B------:R-:W-:-:S05]  /*c5f40*/  IADD3 R8, P5, PT, R10, R17, RZ ;  /* 0x000000110a087210 */ /* 0x000fca0007fbe0ff */
[----:B------:R3:W-:Y:S04]  /*c5f50*/  STL [R1+0x18], R8 ;  /* 0x0000180801007387 */ /* 0x0007e80000100800 */
[----:B---3--:R-:W3:Y:S04]  /*c5f60*/  LDL.LU.64 R8, [R1+0x45a8] ;  /* 0x0045a80001087983 */ /* 0x008ee80000300a00 */
[----:B------:R1:W-:Y:S04]  /*c5f70*/  STL.64 [R1+0x4568], R16 ;  /* 0x0045681001007387 */ /* 0x0003e80000100a00 */
[----:B-1----:R-:W4:Y:S01]  /*c5f80*/  LDL.64 R16, [R1+0x18] ;  /* 0x0000180001107983 */ /* 0x002f220000100a00 */
[----:B------:R-:W-:-:S02]  /*c5f90*/  IADD3 R12, P2, PT, R14, R4, RZ ;  /* 0x000000040e0c7210 */ /* 0x000fc40007f5e0ff */
[C---:B------:R-:W-:Y:S01]  /*c5fa0*/  IADD3 R28, P1, PT, R14.reuse, R2, RZ ;  /* 0x000000020e1c7210 */ /* 0x040fe20007f3e0ff */
[----:B----4-:R-:W-:Y:S04]  /*c5fb0*/  STL [R1+0x4570], R16 ;  /* 0x0045701001007387 */ /* 0x010fe80000100800 */
[----:B------:R1:W-:Y:S04]  /*c5fc0*/  STL [R1+0x4574], R17 ;  /* 0x0045741101007387 */ /* 0x0003e80000100800 */
[----:B-1----:R-:W4:Y:S01]  /*c5fd0*/  LDL.64 R16, [R1] ;  /* 0x0000000001107983 */ /* 0x002f220000100a00 */
[----:B------:R-:W-:Y:S01]  /*c5fe0*/  IADD3 R4, P3, PT, R14, R18, RZ ;  /* 0x000000120e047210 */ /* 0x000fe20007f7e0ff */
[----:B------:R-:W-:-:S02]  /*c5ff0*/  IMAD.X R13, R27, 0x1, R7, P2 ;  /* 0x000000011b0d7824 */ /* 0x000fc400010e0607 */
[----:B---3--:R-:W-:Y:S02]  /*c6000*/  IMAD.MOV.U32 R11, RZ, RZ, R9 ;  /* 0x000000ffff0b7224 */ /* 0x008fe400078e0009 */
[C---:B------:R-:W-:Y:S02]  /*c6010*/  IMAD.X R29, R27.reuse, 0x1, R22, P1 ;  /* 0x000000011b1d7824 */ /* 0x040fe400008e0616 */
[----:B------:R-:W-:Y:S01]  /*c6020*/  IMAD.X R5, R27, 0x1, R21, P3 ;  /* 0x000000011b057824 */ /* 0x000fe200018e0615 */
[----:B----4-:R-:W-:Y:S04]  /*c6030*/  STL [R1+0x4578], R16 ;  /* 0x0045781001007387 */ /* 0x010fe80000100800 */
[----:B------:R1:W-:Y:S04]  /*c6040*/  STL.64 [R1+0x30], R12 ;  /* 0x0000300c01007387 */ /* 0x0003e80000100a00 */
[----:B-1----:R-:W3:Y:S04]  /*c6050*/  LDL.LU.64 R12, [R1+0x45a0] ;  /* 0x0045a000010c7983 */ /* 0x002ee80000300a00 */
[----:B------:R-:W-:Y:S04]  /*c6060*/  STL [R1+0x4558], R11 ;  /* 0x0045580b01007387 */ /* 0x000fe80000100800 */
[----:B------:R1:W-:Y:S04]  /*c6070*/  STL.64 [R1+0x28], R28 ;  /* 0x0000281c01007387 */ /* 0x0003e80000100a00 */
[----:B-1----:R-:W4:Y:S04]  /*c6080*/  LDL.LU R29, [R1+0x4598] ;  /* 0x00459800011d7983 */ /* 0x002f280000300800 */
[----:B------:R1:W-:Y:S04]  /*c6090*/  STL.64 [R1+0x20], R4 ;  /* 0x0000200401007387 */ /* 0x0003e80000100a00 */
[----:B-1----:R-:W2:Y:S02]  /*c60a0*/  LDL.LU.64 R4, [R1+0x4590] ;  /* 0x0045900001047983 */ /* 0x002ea40000300a00 */
[----:B--2---:R-:W-:-:S05]  /*c60b0*/  IADD3 R18, P3, PT, R10, R4, RZ ;  /* 0x000000040a127210 */ /* 0x004fca0007f7e0ff */
[----:B------:R1:W-:Y:S04]  /*c60c0*/  STL [R1+0x290], R18 ;  /* 0x0002901201007387 */ /* 0x0003e80000100800 */
[----:B-1----:R-:W2:Y:S01]  /*c60d0*/  LDL.LU.64 R18, [R1+0x4588] ;  /* 0x0045880001127983 */ /* 0x002ea20000300a00 */
[----:B------:R-:W-:-:S05]  /*c60e0*/  IADD3 R2, P4, PT, R14, R20, RZ ;  /* 0x000000140e027210 */ /* 0x000fca0007f9e0ff */
[----:B--2---:R-:W-:-:S05]  /*c60f0*/  IMAD.X R3, R27, 0x1, R19, P4 ;  /* 0x000000011b037824 */ /* 0x004fca00020e0613 */
[----:B------:R1:W-:Y:S04]  /*c6100*/  STL.64 [R1+0x8], R2 ;  /* 0x0000080201007387 */ /* 0x0003e80000100a00 */
[----:B-1----:R-:W2:Y:S01]  /*c6110*/  LDL.LU.64 R2, [R1+0x4580] ;  /* 0x0045800001027983 */ /* 0x002ea20000300a00 */
[----:B------:R-:W-:-:S05]  /*c6120*/  IADD3 R28, P1, PT, R10, R6, RZ ;  /* 0x000000060a1c7210 */ /* 0x000fca0007f3e0ff */
[----:B------:R-:W-:Y:S01]  /*c6130*/  STL [R1+0x58], R28 ;  /* 0x0000581c01007387 */ /* 0x000fe20000100800 */
[----:B--2---:R-:W-:-:S05]  /*c6140*/  IADD3 R16, P4, PT, R10, R2, RZ ;  /* 0x000000020a107210 */ /* 0x004fca0007f9e0ff */
[----:B------:R1:W-:Y:S04]  /*c6150*/  STL [R1+0x250], R16 ;  /* 0x0002501001007387 */ /* 0x0003e80000100800 */
[----:B-1----:R0:W2:Y:S01]  /*c6160*/  LDL.LU R16, [R1+0x4578] ;  /* 0x0045780001107983 */ /* 0x0020a20000300800 */
[----:B------:R-:W-:-:S05]  /*c6170*/  SHF.R.S32.HI R26, RZ, 0x1f, R10 ;  /* 0x0000001fff1a7819 */ /* 0x000fca000001140a */
[----:B------:R-:W-:-:S05]  /*c6180*/  IMAD.X R17, R26, 0x1, R5, P0 ;  /* 0x000000011a117824 */ /* 0x000fca00000e0605 */
[----:B------:R1:W-:Y:S04]  /*c6190*/  STL [R1+0x4], R17 ;  /* 0x0000041101007387 */ /* 0x0003e80000100800 */
[----:B-1----:R0:W3:Y:S01]  /*c61a0*/  LDL.LU R17, [R1+0x4574] ;  /* 0x0045740001117983 */ /* 0x0020e20000300800 */
[----:B--2---:R-:W-:-:S05]  /*c61b0*/  IADD3 R16, P0, PT, R10, R18, RZ ;  /* 0x000000120a107210 */ /* 0x004fca0007f1e0ff */
[----:B------:R1:W-:Y:S04]  /*c61c0*/  STL [R1+0x2a8], R16 ;  /* 0x0002a81001007387 */ /* 0x0003e80000100800 */
[----:B-1----:R0:W2:Y:S01]  /*c61d0*/  LDL.LU R16, [R1+0x4570] ;  /* 0x0045700001107983 */ /* 0x0020a20000300800 */
[----:B---3--:R-:W-:-:S05]  /*c61e0*/  IMAD.X R17, R26, 0x1, R3, P5 ;  /* 0x000000011a117824 */ /* 0x008fca00028e0603 */
[----:B------:R2:W-:Y:S01]  /*c61f0*/  STL [R1+0x1c], R17 ;  /* 0x00001c1101007387 */ /* 0x0005e20000100800 */
[----:B------:R-:W-:Y:S01]  /*c6200*/  IMAD.MOV.U32 R14, RZ, RZ, R8 ;  /* 0x000000ffff0e7224 */ /* 0x000fe200078e0008 */
[----:B------:R-:W-:Y:S01]  /*c6210*/  IADD3 R8, P2, PT, R10, R24, RZ ;  /* 0x000000180a087210 */ /* 0x000fe20007f5e0ff */
[----:B------:R-:W-:Y:S02]  /*c6220*/  IMAD.MOV.U32 R11, RZ, RZ, R15 ;  /* 0x000000ffff0b7224 */ /* 0x000fe400078e000f */
[----:B------:R-:W-:Y:S01]  /*c6230*/  IMAD.MOV.U32 R15, RZ, RZ, R13 ;  /* 0x000000ffff0f7224 */ /* 0x000fe200078e000d */
[----:B--2---:R-:W2:Y:S01]  /*c6240*/  LDL.LU.64 R16, [R1+0x4568] ;  /* 0x0045680001107983 */ /* 0x004ea20000300a00 */
[----:B------:R-:W-:-:S05]  /*c6250*/  IMAD.X R9, R26, 0x1, R0, P2 ;  /* 0x000000011a097824 */ /* 0x000fca00010e0600 */
[----:B------:R1:W-:Y:S04]  /*c6260*/  STL.64 [R1+0x10], R8 ;  /* 0x0000100801007387 */ /* 0x0003e80000100a00 */
[----:B-1----:R-:W3:Y:S04]  /*c6270*/  LDL.LU.64 R8, [R1+0x4560] ;  /* 0x0045600001087983 */ /* 0x002ee80000300a00 */
[----:B------:R4:W-:Y:S02]  /*c6280*/  STL.64 [R1+0x4550], R14 ;  /* 0x0045500e01007387 */ /* 0x0009e40000100a00 */
[----:B----4-:R-:W-:-:S02]  /*c6290*/  IMAD.MOV.U32 R15, RZ, RZ, R29 ;  /* 0x000000ffff0f7224 */ /* 0x010fc400078e001d */
[----:B------:R-:W-:Y:S02]  /*c62a0*/  IMAD.MOV.U32 R29, RZ, RZ, R12 ;  /* 0x000000ffff1d7224 */ /* 0x000fe400078e000c */
[----:B------:R-:W-:Y:S02]  /*c62b0*/  IMAD.X R15, R26, 0x1, R23, P1 ;  /* 0x000000011a0f7824 */ /* 0x000fe400008e0617 */
[----:B------:R-:W-:Y:S01]  /*c62c0*/  IMAD.MOV.U32 R14, RZ, RZ, R28 ;  /* 0x000000ffff0e7224 */ /* 0x000fe200078e001c */
[----:B------:R1:W-:Y:S04]  /*c62d0*/  STL [R1+0x4528], R29 ;  /* 0x0045281d01007387 */ /* 0x0003e80000100800 */
[----:B-1----:R0:W4:Y:S04]  /*c62e0*/  LDL.64 R28, [R1+0x2a8] ;  /* 0x0002a800011c7983 */ /* 0x0021280000100a00 */
[----:B------:R-:W-:Y:S01]  /*c62f0*/  STL [R1+0x5c], R15 ;  /* 0x00005c0f01007387 */ /* 0x000fe20000100800 */
[----:B--2---:R-:W-:-:S02]  /*c6300*/  IADD3 R12, P2, PT, R11, R16, RZ ;  /* 0x000000100b0c7210 */ /* 0x004fc40007f5e0ff */
[C---:B------:R-:W-:Y:S01]  /*c6310*/  IADD3 R14, P1, PT, R11.reuse, R17, RZ ;  /* 0x000000110b0e7210 */ /* 0x040fe20007f3e0ff */
[----:B------:R1:W-:Y:S04]  /*c6320*/  STL.64 [R1+0x4548], R16 ;  /* 0x0045481001007387 */ /* 0x0003e80000100a00 */
[----:B-1----:R0:W2:Y:S02]  /*c6330*/  LDL.64 R16, [R1+0x290] ;  /* 0x0002900001107983 */ /* 0x0020a40000100a00 */
[----:B--2---:R-:W-:Y:S01]  /*c6340*/  IMAD.X R17, R26, 0x1, R7, P3 ;  /* 0x000000011a117824 */ /* 0x004fe200018e0607 */
[----:B------:R-:W-:-:S04]  /*c6350*/  IADD3 R16, P3, PT, R11, R24, RZ ;  /* 0x000000180b107210 */ /* 0x000fc80007f7e0ff */
[----:B------:R-:W-:Y:S04]  /*c6360*/  STL [R1+0x294], R17 ;  /* 0x0002941101007387 */ /* 0x000fe80000100800 */
[----:B------:R-:W-:Y:S04]  /*c6370*/  STL.64 [R1+0x4538], R24 ;  /* 0x0045381801007387 */ /* 0x000fe80000100a00 */
[----:B------:R1:W-:Y:S04]  /*c6380*/  STL [R1+0x4540], R25 ;  /* 0x0045401901007387 */ /* 0x0003e80000100800 */
[----:B-1----:R0:W2:Y:S01]  /*c6390*/  LDL.64 R24, [R1+0x250] ;  /* 0x0002500001187983 */ /* 0x0020a20000100a00 */
[----:B------:R-:W-:-:S02]  /*c63a0*/  IADD3 R10, P5, PT, R10, R20, RZ ;  /* 0x000000140a0a7210 */ /* 0x000fc40007fbe0ff */
[--C-:B------:R-:W-:Y:S01]  /*c63b0*/  SHF.R.S32.HI R27, RZ, 0x1f, R11.reuse ;  /* 0x0000001fff1b7819 */ /* 0x100fe2000001140b */
[----:B------:R-:W-:Y:S02]  /*c63c0*/  IMAD.MOV.U32 R17, RZ, RZ, R11 ;  /* 0x000000ffff117224 */ /* 0x000fe400078e000b */
[C---:B----4-:R-:W-:Y:S02]  /*c63d0*/  IMAD.X R29, R26.reuse, 0x1, R21, P0 ;  /* 0x000000011a1d7824 */ /* 0x050fe400000e0615 */
[C---:B------:R-:W-:Y:S02]  /*c63e0*/  IMAD.X R11, R26.reuse, 0x1, R19, P5 ;  /* 0x000000011a0b7824 */ /* 0x040fe400028e0613 */
[----:B--2---:R-:W-:-:S05]  /*c63f0*/  IMAD.X R25, R26, 0x1, R22, P4 ;  /* 0x000000011a197824 */ /* 0x004fca00020e0616 */
[----:B------:R-:W-:Y:S04]  /*c6400*/  STL [R1+0x254], R25 ;  /* 0x0002541901007387 */ /* 0x000fe80000100800 */
[----:B------:R-:W-:Y:S04]  /*c6410*/  STL [R1+0x2ac], R29 ;  /* 0x0002ac1d01007387 */ /* 0x000fe80000100800 */
[----:B------:R1:W-:Y:S04]  /*c6420*/  STL.64 [R1+0x288], R10 ;  /* 0x0002880a01007387 */ /* 0x0003e80000100a00 */
[----:B-1----:R-:W2:Y:S01]  /*c6430*/  LDL.LU R11, [R1+0x4558] ;  /* 0x00455800010b7983 */ /* 0x002ea20000300800 */
[----:B------:R-:W-:-:S02]  /*c6440*/  IMAD.X R13, R27, 0x1, R5, P2 ;  /* 0x000000011b0d7824 */ /* 0x000fc400010e0605 */
[----:B------:R-:W-:Y:S01]  /*c6450*/  IMAD.X R15, R27, 0x1, R3, P1 ;  /* 0x000000011b0f7824 */ /* 0x000fe200008e0603 */
[----:B---3--:R-:W-:Y:S01]  /*c6460*/  STL.64 [R1+0x4530], R8 ;  /* 0x0045300801007387 */ /* 0x008fe20000100a00 */
[C---:B------:R-:W-:Y:S02]  /*c6470*/  IADD3 R10, P5, PT, R17.reuse, R2, RZ ;  /* 0x00000002110a7210 */ /* 0x040fe40007fbe0ff */
[C---:B------:R-:W-:Y:S02]  /*c6480*/  IADD3 R24, P4, PT, R17.reuse, R6, RZ ;  /* 0x0000000611187210 */ /* 0x040fe40007f9e0ff */
[----:B------:R-:W-:-:S03]  /*c6490*/  IADD3 R28, P0, PT, R17, R4, RZ ;  /* 0x00000004111c7210 */ /* 0x000fc60007f1e0ff */
[----:B------:R-:W-:Y:S01]  /*c64a0*/  IMAD.X R25, R27, 0x1, R23, P4 ;  /* 0x000000011b197824 */ /* 0x000fe200020e0617 */
[----:B--2---:R-:W-:Y:S04]  /*c64b0*/  STL [R1+0x4500], R11 ;  /* 0x0045000b01007387 */ /* 0x004fe80000100800 */
[----:B------:R-:W-:Y:S04]  /*c64c0*/  STL.64 [R1+0x2e8], R12 ;  /* 0x0002e80c01007387 */ /* 0x000fe80000100a00 */
[----:B------:R1:W-:Y:S04]  /*c64d0*/  STL.64 [R1+0x2e0], R14 ;  /* 0x0002e00e01007387 */ /* 0x0003e80000100a00 */
[----:B-1----:R-:W2:Y:S04]  /*c64e0*/  LDL.LU.64 R14, [R1+0x4550] ;  /* 0x00455000010e7983 */ /* 0x002ea80000300a00 */
[----:B------:R1:W-:Y:S01]  /*c64f0*/  STL.64 [R1+0x4520], R2 ;  /* 0x0045200201007387 */ /* 0x0003e20000100a00 */
[----:B------:R-:W-:-:S02]  /*c6500*/  IADD3 R12, P2, PT, R17, R18, RZ ;  /* 0x00000012110c7210 */ /* 0x000fc40007f5e0ff */
[----:B-1----:R-:W-:Y:S01]  /*c6510*/  IADD3 R2, P1, PT, R17, R20, RZ ;  /* 0x0000001411027210 */ /* 0x002fe20007f3e0ff */
[----:B------:R-:W-:-:S05]  /*c6520*/  IMAD.X R17, R27, 0x1, R0, P3 ;  /* 0x000000011b117824 */ /* 0x000fca00018e0600 */
[----:B------:R1:W-:Y:S04]  /*c6530*/  STL.64 [R1+0x348], R16 ;  /* 0x0003481001007387 */ /* 0x0003e80000100a00 */
[----:B-1----:R-:W2:Y:S04]  /*c6540*/  LDL.LU.64 R16, [R1+0x4548] ;  /* 0x0045480001107983 */ /* 0x002ea80000300a00 */
[----:B------:R1:W-:Y:S04]  /*c6550*/  STL.64 [R1+0x340], R24 ;  /* 0x0003401801007387 */ /* 0x0003e80000100a00 */
[----:B-1----:R-:W3:Y:S01]  /*c6560*/  LDL.LU R25, [R1+0x4540] ;  /* 0x0045400001197983 */ /* 0x002ee20000300800 */
[----:B------:R-:W-:Y:S01]  /*c6570*/  IMAD.X R29, R27, 0x1, R7, P0 ;  /* 0x000000011b1d7824 */ /* 0x000fe200000e0607 */
[----:B--2---:R-:W-:-:S02]  /*c6580*/  IADD3 R24, P4, PT, R14, R17, RZ ;  /* 0x000000110e187210 */ /* 0x004fc40007f9e0ff */
[----:B------:R-:W-:Y:S01]  /*c6590*/  IADD3 R8, P3, PT, R14, R16, RZ ;  /* 0x000000100e087210 */ /* 0x000fe20007f7e0ff */
[----:B------:R1:W-:Y:S04]  /*c65a0*/  STL.64 [R1+0x4508], R16 ;  /* 0x0045081001007387 */ /* 0x0003e80000100a00 */
[----:B------:R-:W-:Y:S04]  /*c65b0*/  STL [R1+0x3f8], R8 ;  /* 0x0003f80801007387 */ /* 0x000fe80000100800 */
[----:B------:R2:W-:Y:S01]  /*c65c0*/  STL [R1+0x3f0], R24 ;  /* 0x0003f01801007387 */ /* 0x0005e20000100800 */
[----:B-1----:R-:W-:-:S02]  /*c65d0*/  IMAD.MOV.U32 R16, RZ, RZ, R24 ;  /* 0x000000ffff107224 */ /* 0x002fc400078e0018 */
[----:B---3--:R-:W-:Y:S02]  /*c65e0*/  IMAD.MOV.U32 R17, RZ, RZ, R25 ;  /* 0x000000ffff117224 */ /* 0x008fe400078e0019 */
[----:B--2---:R-:W2:Y:S04]  /*c65f0*/  LDL.LU.64 R24, [R1+0x4538] ;  /* 0x0045380001187983 */ /* 0x004ea80000300a00 */
[----:B------:R1:W-:Y:S04]  /*c6600*/  STL [R1+0x4510], R16 ;  /* 0x0045101001007387 */ /* 0x0003e80000100800 */
[----:B------:R3:W-:Y:S01]  /*c6610*/  STL [R1+0x4514], R17 ;  /* 0x0045141101007387 */ /* 0x0007e20000100800 */
[----:B-1----:R-:W-:-:S02]  /*c6620*/  IMAD.MOV.U32 R16, RZ, RZ, R8 ;  /* 0x000000ffff107224 */ /* 0x002fc400078e0008 */
[----:B---3--:R-:W-:Y:S02]  /*c6630*/  IMAD.MOV.U32 R17, RZ, RZ, R9 ;  /* 0x000000ffff117224 */ /* 0x008fe400078e0009 */
[----:B------:R-:W3:Y:S04]  /*c6640*/  LDL.LU.64 R8, [R1+0x4530] ;  /* 0x0045300001087983 */ /* 0x000ee80000300a00 */
[----:B------:R-:W-:Y:S04]  /*c6650*/  STL [R1+0x4518], R16 ;  /* 0x0045181001007387 */ /* 0x000fe80000100800 */
[----:B------:R1:W-:Y:S04]  /*c6660*/  STL.64 [R1+0x3a0], R28 ;  /* 0x0003a01c01007387 */ /* 0x0003e80000100a00 */
[----:B-1----:R-:W4:Y:S01]  /*c6670*/  LDL.LU R29, [R1+0x4528] ;  /* 0x00452800011d7983 */ /* 0x002f220000300800 */
[----:B------:R-:W-:-:S02]  /*c6680*/  IMAD.MOV.U32 R28, RZ, RZ, R15 ;  /* 0x000000ffff1c7224 */ /* 0x000fc400078e000f */
[C---:B------:R-:W-:Y:S02]  /*c6690*/  IMAD.X R11, R27.reuse, 0x1, R22, P5 ;  /* 0x000000011b0b7824 */ /* 0x040fe400028e0616 */
[C---:B------:R-:W-:Y:S02]  /*c66a0*/  IMAD.X R13, R27.reuse, 0x1, R21, P2 ;  /* 0x000000011b0d7824 */ /* 0x040fe400010e0615 */
[----:B------:R-:W-:Y:S01]  /*c66b0*/  IMAD.X R3, R27, 0x1, R19, P1 ;  /* 0x000000011b037824 */ /* 0x000fe200008e0613 */
[----:B----4-:R-:W-:Y:S04]  /*c66c0*/  STL.64 [R1+0x44f0], R28 ;  /* 0x0044f01c01007387 */ /* 0x010fe80000100a00 */
[----:B--2---:R-:W-:Y:S04]  /*c66d0*/  STL.64 [R1+0x44f8], R24 ;  /* 0x0044f81801007387 */ /* 0x004fe80000100a00 */
[----:B------:R-:W-:Y:S04]  /*c66e0*/  STL.64 [R1+0x380], R10 ;  /* 0x0003800a01007387 */ /* 0x000fe80000100a00 */
[----:B------:R-:W-:Y:S04]  /*c66f0*/  STL.64 [R1+0x3d8], R12 ;  /* 0x0003d80c01007387 */ /* 0x000fe80000100a00 */
[----:B------:R1:W-:Y:S04]  /*c6700*/  STL.64 [R1+0x398], R2 ;  /* 0x0003980201007387 */ /* 0x0003e80000100a00 */
[----:B-1----:R-:W2:Y:S01]  /*c6710*/  LDL.LU.64 R2, [R1+0x4520] ;  /* 0x0045200001027983 */ /* 0x002ea20000300a00 */
[--C-:B------:R-:W-:Y:S01]  /*c6720*/  IMAD.MOV.U32 R29, RZ, RZ, R14.reuse ;  /* 0x000000ffff1d7224 */ /* 0x100fe200078e000e */
[----:B------:R-:W-:-:S04]  /*c6730*/  SHF.R.S32.HI R26, RZ, 0x1f, R14 ;  /* 0x0000001fff1a7819 */ /* 0x000fc8000001140e */
[----:B--2---:R-:W-:-:S05]  /*c6740*/  IADD3 R16, P1, PT, R29, R2, RZ ;  /* 0x000000021d107210 */ /* 0x004fca0007f3e0ff */
[----:B------:R1:W-:Y:S04]  /*c6750*/  STL [R1+0x4c8], R16 ;  /* 0x0004c81001007387 */ /* 0x0003e80000100800 */
[----:B-1----:R0:W2:Y:S01]  /*c6760*/  LDL.LU R16, [R1+0x4518] ;  /* 0x0045180001107983 */ /* 0x0020a20000300800 */
[----:B------:R-:W-:-:S05]  /*c6770*/  IMAD.X R17, R26, 0x1, R5, P3 ;  /* 0x000000011a117824 */ /* 0x000fca00018e0605 */
[----:B------:R1:W-:Y:S04]  /*c6780*/  STL [R1+0x3fc], R17 ;  /* 0x0003fc1101007387 */ /* 0x0003e80000100800 */
[----:B-1----:R0:W4:Y:S01]  /*c6790*/  LDL.LU R17, [R1+0x4514] ;  /* 0x0045140001117983 */ /* 0x0021220000300800 */
[----:B--2---:R-:W-:-:S05]  /*c67a0*/  IADD3 R16, P3, PT, R29, R18, RZ ;  /* 0x000000121d107210 */ /* 0x004fca0007f7e0ff */
[----:B------:R1:W-:Y:S04]  /*c67b0*/  STL [R1+0x4c0], R16 ;  /* 0x0004c01001007387 */ /* 0x0003e80000100800 */
[----:B-1----:R0:W2:Y:S01]  /*c67c0*/  LDL.LU R16, [R1+0x4510] ;  /* 0x0045100001107983 */ /* 0x0020a20000300800 */
[----:B----4-:R-:W-:-:S05]  /*c67d0*/  IMAD.X R17, R26, 0x1, R3, P4 ;  /* 0x000000011a117824 */ /* 0x010fca00020e0603 */
[----:B------:R2:W-:Y:S01]  /*c67e0*/  STL [R1+0x3f4], R17 ;  /* 0x0003f41101007387 */ /* 0x0005e20000100800 */
[----:B------:R-:W-:-:S03]  /*c67f0*/  IADD3 R14, P0, PT, R29, R24, RZ ;  /* 0x000000181d0e7210 */ /* 0x000fc60007f1e0ff */
[----:B--2---:R-:W3:Y:S02]  /*c6800*/  LDL.LU.64 R16, [R1+0x4508] ;  /* 0x0045080001107983 */ /* 0x004ee40000300a00 */
[----:B------:R-:W-:Y:S01]  /*c6810*/  IMAD.X R15, R26, 0x1, R0, P0 ;  /* 0x000000011a0f7824 */ /* 0x000fe200000e0600 */
[----:B------:R-:W-:-:S04]  /*c6820*/  IADD3 R10, P5, PT, R29, R6, RZ ;  /* 0x000000061d0a7210 */ /* 0x000fc80007fbe0ff */
[----:B------:R1:W-:Y:S01]  /*c6830*/  STL.64 [R1+0x440], R14 ;  /* 0x0004400e01007387 */ /* 0x0003e20000100a00 */
[----:B------:R-:W-:-:S03]  /*c6840*/  IMAD.X R11, R26, 0x1, R23, P5 ;  /* 0x000000011a0b7824 */ /* 0x000fc600028e0617 */
[----:B-1----:R0:W2:Y:S01]  /*c6850*/  LDL.LU R15, [R1+0x4504] ;  /* 0x00450400010f7983 */ /* 0x0020a20000300800 */
[----:B---3--:R-:W-:-:S05]  /*c6860*/  IADD3 R14, P0, PT, R9, R16, RZ ;  /* 0x00000010090e7210 */ /* 0x008fca0007f1e0ff */
[----:B------:R-:W-:Y:S04]  /*c6870*/  STL [R1+0x44e8], R14 ;  /* 0x0044e80e01007387 */ /* 0x000fe80000100800 */
[----:B------:R1:W-:Y:S04]  /*c6880*/  STL.64 [R1+0x60], R10 ;  /* 0x0000600a01007387 */ /* 0x0003e80000100a00 */
[----:B-1----:R-:W3:Y:S01]  /*c6890*/  LDL.LU R11, [R1+0x4500] ;  /* 0x00450000010b7983 */ /* 0x002ee20000300800 */
[----:B------:R-:W-:Y:S02]  /*c68a0*/  IADD3 R24, P5, PT, R9, R17, RZ ;  /* 0x0000001109187210 */ /* 0x000fe40007fbe0ff */
[----:B------:R-:W-:Y:S01]  /*c68b0*/  IADD3 R12, P2, PT, R29, R4, RZ ;  /* 0x000000041d0c7210 */ /* 0x000fe20007f5e0ff */
[----:B---3--:R1:W-:Y:S04]  /*c68c0*/  STL [R1+0x44c4], R11 ;  /* 0x0044c40b01007387 */ /* 0x0083e80000100800 */
[----:B-1----:R0:W3:Y:S04]  /*c68d0*/  LDL.64 R10, [R1+0x4c0] ;  /* 0x0004c000010a7983 */ /* 0x0020e80000100a00 */
[----:B------:R1:W-:Y:S04]  /*c68e0*/  STL [R1+0x568], R24 ;  /* 0x0005681801007387 */ /* 0x0003e80000100800 */
[----:B-1----:R-:W4:Y:S01]  /*c68f0*/  LDL.LU.64 R24, [R1+0x44f8] ;  /* 0x0044f80001187983 */ /* 0x002f220000300a00 */
[----:B------:R-:W-:-:S03]  /*c6900*/  IMAD.X R13, R26, 0x1, R7, P2 ;  /* 0x000000011a0d7824 */ /* 0x000fc600010e0607 */
[----:B------:R1:W-:Y:S04]  /*c6910*/  STL.64 [R1+0x44e0], R16 ;  /* 0x0044e01001007387 */ /* 0x0003e80000100a00 */
[----:B-1----:R0:W2:Y:S04]  /*c6920*/  LDL.64 R16, [R1+0x568] ;  /* 0x0005680001107983 */ /* 0x0020a80000100a00 */
[----:B------:R4:W-:Y:S02]  /*c6930*/  STL.64 [R1+0x488], R12 ;  /* 0x0004880c01007387 */ /* 0x0009e40000100a00 */
[----:B----4-:R-:W-:-:S02]  /*c6940*/  IADD3 R12, P2, PT, R9, R24, RZ ;  /* 0x00000018090c7210 */ /* 0x010fc40007f5e0ff */
[----:B------:R1:W-:Y:S04]  /*c6950*/  STL.64 [R1+0x44d0], R24 ;  /* 0x0044d01801007387 */ /* 0x0003e80000100a00 */
[----:B-1----:R0:W4:Y:S01]  /*c6960*/  LDL.64 R24, [R1+0x4c8] ;  /* 0x0004c80001187983 */ /* 0x0021220000100a00 */
[----:B------:R-:W-:Y:S01]  /*c6970*/  IADD3 R28, P4, PT, R29, R20, RZ ;  /* 0x000000141d1c7210 */ /* 0x000fe20007f9e0ff */
[----:B---3--:R-:W-:-:S04]  /*c6980*/  IMAD.X R11, R26, 0x1, R21, P3 ;  /* 0x000000011a0b7824 */ /* 0x008fc800018e0615 */
[C---:B------:R-:W-:Y:S01]  /*c6990*/  IMAD.X R29, R26.reuse, 0x1, R19, P4 ;  /* 0x000000011a1d7824 */ /* 0x040fe200020e0613 */
[----:B------:R-:W-:Y:S01]  /*c69a0*/  IADD3 R14, P4, PT, R9, R2, RZ ;  /* 0x00000002090e7210 */ /* 0x000fe20007f9e0ff */
[----:B----4-:R-:W-:-:S05]  /*c69b0*/  IMAD.X R25, R26, 0x1, R22, P1 ;  /* 0x000000011a197824 */ /* 0x010fca00008e0616 */
[----:B------:R-:W-:Y:S04]  /*c69c0*/  STL [R1+0x4cc], R25 ;  /* 0x0004cc1901007387 */ /* 0x000fe80000100800 */
[----:B------:R-:W-:Y:S04]  /*c69d0*/  STL [R1+0x4c4], R11 ;  /* 0x0004c40b01007387 */ /* 0x000fe80000100800 */
[----:B------:R1:W-:Y:S04]  /*c69e0*/  STL.64 [R1+0x518], R28 ;  /* 0x0005181c01007387 */ /* 0x0003e80000100a00 */
[----:B-1----:R-:W3:Y:S04]  /*c69f0*/  LDL.LU.64 R28, [R1+0x44f0] ;  /* 0x0044f000011c7983 */ /* 0x002ee80000300a00 */
[----:B------:R1:W-:Y:S04]  /*c6a00*/  STL [R1+0x638], R14 ;  /* 0x0006380e01007387 */ /* 0x0003e80000100800 */
[----:B-1----:R-:W4:Y:S01]  /*c6a10*/  LDL.LU R14, [R1+0x44e8] ;  /* 0x0044e800010e7983 */ /* 0x002f220000300800 */
[----:B------:R-:W-:-:S03]  /*c6a20*/  SHF.R.S32.HI R27, RZ, 0x1f, R9 ;  /* 0x0000001fff1b7819 */ /* 0x000fc60000011409 */
[----:B------:R-:W-:Y:S02]  /*c6a30*/  STL.64 [R1+0x44c8], R4 ;  /* 0x0044c80401007387 */ /* 0x000fe40000100a00 */
[C---:B--2---:R-:W-:Y:S02]  /*c6a40*/  IMAD.X R15, R27.reuse, 0x1, R5, P0 ;  /* 0x000000011b0f7824 */ /* 0x044fe400000e0605 */
[----:B------:R-:W-:-:S03]  /*c6a50*/  IMAD.X R17, R27, 0x1, R3, P5 ;  /* 0x000000011b117824 */ /* 0x000fc600028e0603 */
[----:B----4-:R-:W-:Y:S04]  /*c6a60*/  STL.64 [R1+0x510], R14 ;  /* 0x0005100e01007387 */ /* 0x010fe80000100a00 */
[----:B------:R1:W-:Y:S04]  /*c6a70*/  STL [R1+0x56c], R17 ;  /* 0x00056c1101007387 */ /* 0x0003e80000100800 */
[----:B-1----:R-:W3:Y:S01]  /*c6a80*/  LDL.LU.64 R16, [R1+0x44e0] ;  /* 0x0044e00001107983 */ /* 0x002ee20000300a00 */
[----:B------:R-:W-:Y:S01]  /*c6a90*/  IMAD.X R13, R27, 0x1, R0, P2 ;  /* 0x000000011b0d7824 */ /* 0x000fe200010e0600 */
[----:B------:R-:W-:-:S02]  /*c6aa0*/  IADD3 R24, P1, PT, R9, R6, RZ ;  /* 0x0000000609187210 */ /* 0x000fc40007f3e0ff */
[----:B------:R-:W-:Y:S04]  /*c6ab0*/  STL.64 [R1+0x44b8], R2 ;  /* 0x0044b80201007387 */ /* 0x000fe80000100a00 */
[----:B------:R1:W-:Y:S01]  /*c6ac0*/  STL.64 [R1+0x560], R12 ;  /* 0x0005600c01007387 */ /* 0x0003e20000100a00 */
[----:B------:R-:W-:-:S03]  /*c6ad0*/  IMAD.X R25, R27, 0x1, R23, P1 ;  /* 0x000000011b197824 */ /* 0x000fc600008e0617 */
[----:B-1----:R0:W2:Y:S01]  /*c6ae0*/  LDL.LU R13, [R1+0x44d8] ;  /* 0x0044d800010d7983 */ /* 0x0020a20000300800 */
[----:B---3--:R-:W-:-:S05]  /*c6af0*/  IADD3 R12, P2, PT, R28, R16, RZ ;  /* 0x000000101c0c7210 */ /* 0x008fca0007f5e0ff */
[----:B------:R-:W-:Y:S04]  /*c6b00*/  STL [R1+0x44b0], R12 ;  /* 0x0044b00c01007387 */ /* 0x000fe80000100800 */
[----:B------:R1:W-:Y:S04]  /*c6b10*/  STL.64 [R1+0x600], R24 ;  /* 0x0006001801007387 */ /* 0x0003e80000100a00 */
[----:B-1----:R-:W3:Y:S01]  /*c6b20*/  LDL.LU.64 R24, [R1+0x44d0] ;  /* 0x0044d00001187983 */ /* 0x002ee20000300a00 */
[----:B------:R-:W-:Y:S02]  /*c6b30*/  IADD3 R10, P3, PT, R9, R4, RZ ;  /* 0x00000004090a7210 */ /* 0x000fe40007f7e0ff */
[----:B------:R-:W-:Y:S01]  /*c6b40*/  IADD3 R4, P1, PT, R28, R17, RZ ;  /* 0x000000111c047210 */ /* 0x000fe20007f3e0ff */
[----:B------:R1:W-:Y:S02]  /*c6b50*/  STL.64 [R1+0x44a8], R16 ;  /* 0x0044a81001007387 */ /* 0x0003e40000100a00 */
[----:B------:R-:W-:-:S02]  /*c6b60*/  IMAD.X R11, R27, 0x1, R7, P3 ;  /* 0x000000011b0b7824 */ /* 0x000fc400018e0607 */
[----:B------:R4:W-:Y:S01]  /*c6b70*/  STL [R1+0x650], R4 ;  /* 0x0006500401007387 */ /* 0x0009e20000100800 */
[----:B-1----:R-:W-:Y:S02]  /*c6b80*/  IMAD.MOV.U32 R16, RZ, RZ, R4 ;  /* 0x000000ffff107224 */ /* 0x002fe400078e0004 */
[----:B------:R-:W-:Y:S02]  /*c6b90*/  IMAD.MOV.U32 R17, RZ, RZ, R5 ;  /* 0x000000ffff117224 */ /* 0x000fe400078e0005 */
[----:B----4-:R-:W2:Y:S04]  /*c6ba0*/  LDL.LU.64 R4, [R1+0x44c8] ;  /* 0x0044c80001047983 */ /* 0x010ea80000300a00 */
[----:B------:R1:W-:Y:S04]  /*c6bb0*/  STL.64 [R1+0x668], R10 ;  /* 0x0006680a01007387 */ /* 0x0003e80000100a00 */
[----:B-1----:R-:W4:Y:S01]  /*c6bc0*/  LDL.LU R11, [R1+0x44c4] ;  /* 0x0044c400010b7983 */ /* 0x002f220000300800 */
[----:B------:R-:W-:Y:S01]  /*c6bd0*/  IMAD.MOV.U32 R10, RZ, RZ, R8 ;  /* 0x000000ffff0a7224 */ /* 0x000fe200078e0008 */
[----:B---3--:R-:W-:-:S02]  /*c6be0*/  IADD3 R8, P3, PT, R28, R24, RZ ;  /* 0x000000181c087210 */ /* 0x008fc40007f7e0ff */
[----:B------:R1:W-:Y:S04]  /*c6bf0*/  STL.64 [R1+0x4498], R24 ;  /* 0x0044981801007387 */ /* 0x0003e80000100a00 */
[----:B-1----:R0:W3:Y:S01]  /*c6c00*/  LDL.64 R24, [R1+0x638] ;  /* 0x0006380001187983 */ /* 0x0020e20000100a00 */
[C---:B------:R-:W-:Y:S02]  /*c6c10*/  IADD3 R14, P0, PT, R9.reuse, R18, RZ ;  /* 0x00000012090e7210 */ /* 0x040fe40007f1e0ff */
[----:B------:R-:W-:-:S03]  /*c6c20*/  IADD3 R2, P5, PT, R9, R20, RZ ;  /* 0x0000001409027210 */ /* 0x000fc60007fbe0ff */
[C---:B------:R-:W-:Y:S02]  /*c6c30*/  IMAD.X R15, R27.reuse, 0x1, R21, P0 ;  /* 0x000000011b0f7824 */ /* 0x040fe400000e0615 */
[C---:B------:R-:W-:Y:S02]  /*c6c40*/  IMAD.X R3, R27.reuse, 0x1, R19, P5 ;  /* 0x000000011b037824 */ /* 0x040fe400028e0613 */
[----:B---3--:R-:W-:-:S05]  /*c6c50*/  IMAD.X R25, R27, 0x1, R22, P4 ;  /* 0x000000011b197824 */ /* 0x008fca00020e0616 */
[----:B------:R-:W-:Y:S04]  /*c6c60*/  STL [R1+0x63c], R25 ;  /* 0x00063c1901007387 */ /* 0x000fe80000100800 */
[----:B------:R1:W-:Y:S04]  /*c6c70*/  STL.64 [R1+0x6a8], R14 ;  /* 0x0006a80e01007387 */ /* 0x0003e80000100a00 */
[----:B-1----:R-:W3:Y:S04]  /*c6c80*/  LDL.LU R14, [R1+0x44c0] ;  /* 0x0044c000010e7983 */ /* 0x002ee80000300800 */
[----:B------:R1:W-:Y:S04]  /*c6c90*/  STL.64 [R1+0x660], R2 ;  /* 0x0006600201007387 */ /* 0x0003e80000100a00 */
[----:B-1----:R-:W2:Y:S01]  /*c6ca0*/  LDL.LU.64 R2, [R1+0x44b8] ;  /* 0x0044b80001027983 */ /* 0x002ea20000300a00 */
[--C-:B------:R-:W-:Y:S01]  /*c6cb0*/  IMAD.MOV.U32 R9, RZ, RZ, R28.reuse ;  /* 0x000000ffff097224 */ /* 0x100fe200078e001c */
[----:B------:R-:W-:-:S04]  /*c6cc0*/  SHF.R.S32.HI R26, RZ, 0x1f, R28 ;  /* 0x0000001fff1a7819 */ /* 0x000fc8000001141c */
[----:B--2---:R-:W-:-:S05]  /*c6cd0*/  IADD3 R12, P5, PT, R9, R2, RZ ;  /* 0x00000002090c7210 */ /* 0x004fca0007fbe0ff */
[----:B------:R1:W-:Y:S04]  /*c6ce0*/  STL [R1+0x6c0], R12 ;  /* 0x0006c00c01007387 */ /* 0x0003e80000100800 */
[----:B-1----:R-:W2:Y:S01]  /*c6cf0*/  LDL.LU R12, [R1+0x44b0] ;  /* 0x0044b000010c7983 */ /* 0x002ea20000300800 */
[C---:B------:R-:W-:Y:S02]  /*c6d00*/  IMAD.X R13, R26.reuse, 0x1, R5, P2 ;  /* 0x000000011a0d7824 */ /* 0x040fe400010e0605 */
[----:B------:R-:W-:Y:S02]  /*c6d10*/  IMAD.X R17, R26, 0x1, R3, P1 ;  /* 0x000000011a117824 */ /* 0x000fe400008e0603 */
[----:B---3--:R-:W-:Y:S01]  /*c6d20*/  IMAD.MOV.U32 R28, RZ, RZ, R14 ;  /* 0x000000ffff1c7224 */ /* 0x008fe200078e000e */
[----:B------:R-:W-:-:S02]  /*c6d30*/  IADD3 R24, P4, PT, R9, R6, RZ ;  /* 0x0000000609187210 */ /* 0x000fc40007f9e0ff */
[C---:B------:R-:W-:Y:S01]  /*c6d40*/  IADD3 R14, P0, PT, R9.reuse, R4, RZ ;  /* 0x00000004090e7210 */ /* 0x040fe20007f1e0ff */
[----:B--2---:R-:W-:Y:S04]  /*c6d50*/  STL.64 [R1+0x658], R12 ;  /* 0x0006580c01007387 */ /* 0x004fe80000100a00 */
[----:B------:R1:W-:Y:S04]  /*c6d60*/  STL [R1+0x654], R17 ;  /* 0x0006541101007387 */ /* 0x0003e80000100800 */
[----:B-1----:R-:W4:Y:S04]  /*c6d70*/  LDL.LU.64 R16, [R1+0x44a8] ;  /* 0x0044a80001107983 */ /* 0x002f280000300a00 */
[----:B------:R1:W-:Y:S01]  /*c6d80*/  STL.64 [R1+0x4488], R2 ;  /* 0x0044880201007387 */ /* 0x0003e20000100a00 */
[----:B------:R-:W-:-:S02]  /*c6d90*/  IADD3 R12, P2, PT, R9, R18, RZ ;  /* 0x00000012090c7210 */ /* 0x000fc40007f5e0ff */
[----:B-1----:R-:W-:Y:S01]  /*c6da0*/  IADD3 R2, P1, PT, R9, R20, RZ ;  /* 0x0000001409027210 */ /* 0x002fe20007f3e0ff */
[----:B------:R-:W-:-:S05]  /*c6db0*/  IMAD.X R9, R26, 0x1, R0, P3 ;  /* 0x000000011a097824 */ /* 0x000fca00018e0600 */
[----:B------:R1:W-:Y:S04]  /*c6dc0*/  STL.64 [R1+0x6a0], R8 ;  /* 0x0006a00801007387 */ /* 0x0003e80000100a00 */
[----:B-1----:R-:W2:Y:S01]  /*c6dd0*/  LDL.LU R9, [R1+0x44a0] ;  /* 0x0044a00001097983 */ /* 0x002ea20000300800 */
[----:B------:R-:W-:Y:S01]  /*c6de0*/  IMAD.X R25, R26, 0x1, R23, P4 ;  /* 0x000000011a197824 */ /* 0x000fe200020e0617 */
[----:B----4-:R-:W-:-:S05]  /*c6df0*/  IADD3 R8, P3, PT, R11, R16, RZ ;  /* 0x000000100b087210 */ /* 0x010fca0007f7e0ff */
[----:B------:R-:W-:Y:S04]  /*c6e00*/  STL [R1+0x4480], R8 ;  /* 0x0044800801007387 */ /* 0x000fe80000100800 */
[----:B--2---:R-:W-:Y:S04]  /*c6e10*/  STL [R1+0x4490], R9 ;  /* 0x0044900901007387 */ /* 0x004fe80000100800 */
[----:B------:R1:W-:Y:S04]  /*c6e20*/  STL.64 [R1+0x68], R24 ;  /* 0x0000681801007387 */ /* 0x0003e80000100a00 */
[----:B-1----:R-:W2:Y:S04]  /*c6e30*/  LDL.LU.64 R24, [R1+0x4498] ;  /* 0x0044980001187983 */ /* 0x002ea80000300a00 */
[----:B------:R1:W-:Y:S04]  /*c6e40*/  STL.64 [R1+0x4470], R28 ;  /* 0x0044701c01007387 */ /* 0x0003e80000100a00 */
[----:B-1----:R0:W3:Y:S01]  /*c6e50*/  LDL.64 R28, [R1+0x6c0] ;  /* 0x0006c000011c7983 */ /* 0x0020e20000100a00 */
[----:B------:R-:W-:Y:S01]  /*c6e60*/  IADD3 R8, P4, PT, R11, R17, RZ ;  /* 0x000000110b087210 */ /* 0x000fe20007f9e0ff */
[----:B------:R-:W-:-:S02]  /*c6e70*/  IMAD.X R15, R26, 0x1, R7, P0 ;  /* 0x000000011a0f7824 */ /* 0x000fc400000e0607 */
[----:B------:R1:W-:Y:S01]  /*c6e80*/  STL.64 [R1+0x4478], R16 ;  /* 0x0044781001007387 */ /* 0x0003e20000100a00 */
[C---:B------:R-:W-:Y:S02]  /*c6e90*/  IMAD.X R13, R26.reuse, 0x1, R21, P2 ;  /* 0x000000011a0d7824 */ /* 0x040fe400010e0615 */
[----:B------:R-:W-:Y:S01]  /*c6ea0*/  IMAD.X R3, R26, 0x1, R19, P1 ;  /* 0x000000011a037824 */ /* 0x000fe200008e0613 */
[----:B------:R-:W-:Y:S01]  /*c6eb0*/  STL [R1+0x7b8], R8 ;  /* 0x0007b80801007387 */ /* 0x000fe20000100800 */
[----:B-1----:R-:W-:-:S03]  /*c6ec0*/  IMAD.MOV.U32 R17, RZ, RZ, R9 ;  /* 0x000000ffff117224 */ /* 0x002fc600078e0009 */
[----:B------:R0:W4:Y:S04]  /*c6ed0*/  LDL.LU R9, [R1+0x4490] ;  /* 0x0044900001097983 */ /* 0x0001280000300800 */
[----:B------:R-:W-:Y:S01]  /*c6ee0*/  STL.64 [R1+0x6f8], R14 ;  /* 0x0006f80e01007387 */ /* 0x000fe20000100a00 */
[----:B---3--:R-:W-:-:S05]  /*c6ef0*/  IMAD.X R29, R26, 0x1, R22, P5 ;  /* 0x000000011a1d7824 */ /* 0x008fca00028e0616 */
[----:B------:R-:W-:Y:S04]  /*c6f00*/  STL [R1+0x6c4], R29 ;  /* 0x0006c41d01007387 */ /* 0x000fe80000100800 */
[----:B------:R-:W-:Y:S04]  /*c6f10*/  STL.64 [R1+0x750], R12 ;  /* 0x0007500c01007387 */ /* 0x000fe80000100a00 */
[----:B------:R1:W-:Y:S04]  /*c6f20*/  STL.64 [R1+0x748], R2 ;  /* 0x0007480201007387 */ /* 0x0003e80000100a00 */
[----:B-1----:R-:W3:Y:S01]  /*c6f30*/  LDL.LU.64 R2, [R1+0x4488] ;  /* 0x0044880001027983 */ /* 0x002ee20000300a00 */
[----:B------:R-:W-:Y:S01]  /*c6f40*/  IMAD.MOV.U32 R16, RZ, RZ, R8 ;  /* 0x000000ffff107224 */ /* 0x000fe200078e0008 */
[----:B------:R-:W-:-:S02]  /*c6f50*/  SHF.R.S32.HI R27, RZ, 0x1f, R11 ;  /* 0x0000001fff1b7819 */ /* 0x000fc4000001140b */
[----:B---3--:R-:W-:-:S05]  /*c6f60*/  IADD3 R8, P1, PT, R11, R2, RZ ;  /* 0x000000020b087210 */ /* 0x008fca0007f3e0ff */
[----:B------:R1:W-:Y:S04]  /*c6f70*/  STL [R1+0x840], R8 ;  /* 0x0008400801007387 */ /* 0x0003e80000100800 */
[----:B-1----:R-:W3:Y:S01]  /*c6f80*/  LDL.LU R8, [R1+0x4480] ;  /* 0x0044800001087983 */ /* 0x002ee20000300800 */
[C---:B--2---:R-:W-:Y:S02]  /*c6f90*/  IADD3 R14, P0, PT, R11.reuse, R24, RZ ;  /* 0x000000180b0e7210 */ /* 0x044fe40007f1e0ff */
[----:B------:R-:W-:Y:S01]  /*c6fa0*/  IADD3 R28, P5, PT, R11, R6, RZ ;  /* 0x000000060b1c7210 */ /* 0x000fe20007fbe0ff */
[C---:B----4-:R-:W-:Y:S02]  /*c6fb0*/  IMAD.X R9, R27.reuse, 0x1, R5, P3 ;  /* 0x000000011b097824 */ /* 0x050fe400018e0605 */
[----:B------:R-:W-:-:S02]  /*c6fc0*/  IMAD.X R17, R27, 0x1, R3, P4 ;  /* 0x000000011b117824 */ /* 0x000fc400020e0603 */
[C---:B------:R-:W-:Y:S02]  /*c6fd0*/  IMAD.X R15, R27.reuse, 0x1, R0, P0 ;  /* 0x000000011b0f7824 */ /* 0x040fe400000e0600 */
[----:B------:R-:W-:Y:S01]  /*c6fe0*/  IMAD.X R29, R27, 0x1, R23, P5 ;  /* 0x000000011b1d7824 */ /* 0x000fe200028e0617 */
[----:B---3--:R-:W-:Y:S04]  /*c6ff0*/  STL.64 [R1+0x740], R8 ;  /* 0x0007400801007387 */ /* 0x008fe80000100a00 */
[----:B------:R1:W-:Y:S04]  /*c7000*/  STL [R1+0x7bc], R17 ;  /* 0x0007bc1101007387 */ /* 0x0003e80000100800 */
[----:B-1----:R-:W2:Y:S04]  /*c7010*/  LDL.LU.64 R16, [R1+0x4478] ;  /* 0x0044780001107983 */ /* 0x002ea80000300a00 */
[----:B------:R-:W-:Y:S04]  /*c7020*/  STL.64 [R1+0x7b0], R14 ;  /* 0x0007b00e01007387 */ /* 0x000fe80000100a00 */
[----:B------:R1:W-:Y:S04]  /*c7030*/  STL.64 [R1+0x7a8], R28 ;  /* 0x0007a81c01007387 */ /* 0x0003e80000100a00 */
[----:B-1----:R-:W3:Y:S01]  /*c7040*/  LDL.LU.64 R28, [R1+0x4470] ;  /* 0x00447000011c7983 */ /* 0x002ee20000300a00 */
[----:B------:R-:W-:Y:S01]  /*c7050*/  IADD3 R12, P2, PT, R11, R4, RZ ;  /* 0x000000040b0c7210 */ /* 0x000fe20007f5e0ff */
[----:B------:R-:W-:-:S04]  /*c7060*/  IMAD.MOV.U32 R9, RZ, RZ, R10 ;  /* 0x000000ffff097224 */ /* 0x000fc800078e000a */
[----:B------:R-:W-:Y:S01]  /*c7070*/  IMAD.X R13, R27, 0x1, R7, P2 ;  /* 0x000000011b0d7824 */ /* 0x000fe200010e0607 */
[----:B---3--:R-:W-:Y:S04]  /*c7080*/  STL.64 [R1+0x4468], R28 ;  /* 0x0044681c01007387 */ /* 0x008fe80000100a00 */
[----:B------:R1:W-:Y:S04]  /*c7090*/  STL.64 [R1+0x868], R12 ;  /* 0x0008680c01007387 */ /* 0x0003e80000100a00 */
[----:B------:R3:W-:Y:S01]  /*c70a0*/  STL.64 [R1+0x4458], R24 ;  /* 0x0044581801007387 */ /* 0x0007e20000100a00 */
[----:B-1----:R-:W-:-:S03]  /*c70b0*/  IADD3 R12, P2, PT, R9, R24, RZ ;  /* 0x00000018090c7210 */ /* 0x002fc60007f5e0ff */
[----:B---3--:R0:W3:Y:S01]  /*c70c0*/  LDL.64 R24, [R1+0x840] ;  /* 0x0008400001187983 */ /* 0x0080e20000100a00 */
[C---:B------:R-:W-:Y:S02]  /*c70d0*/  IADD3 R8, P3, PT, R11.reuse, R18, RZ ;  /* 0x000000120b087210 */ /* 0x040fe40007f7e0ff */
[----:B------:R-:W-:Y:S02]  /*c70e0*/  IADD3 R10, P4, PT, R11, R20, RZ ;  /* 0x000000140b0a7210 */ /* 0x000fe40007f9e0ff */
[--C-:B------:R-:W-:Y:S02]  /*c70f0*/  SHF.R.S32.HI R26, RZ, 0x1f, R9.reuse ;  /* 0x0000001fff1a7819 */ /* 0x100fe40000011409 */
[C---:B--2---:R-:W-:Y:S02]  /*c7100*/  IADD3 R14, P0, PT, R9.reuse, R16, RZ ;  /* 0x00000010090e7210 */ /* 0x044fe40007f1e0ff */
[----:B------:R-:W-:Y:S01]  /*c7110*/  IADD3 R28, P5, PT, R9, R17, RZ ;  /* 0x00000011091c7210 */ /* 0x000fe20007fbe0ff */
[----:B------:R-:W-:-:S02]  /*c7120*/  IMAD.MOV.U32 R13, RZ, RZ, R9 ;  /* 0x000000ffff0d7224 */ /* 0x000fc400078e0009 */
[C---:B------:R-:W-:Y:S02]  /*c7130*/  IMAD.X R9, R27.reuse, 0x1, R21, P3 ;  /* 0x000000011b097824 */ /* 0x040fe400018e0615 */
[C---:B------:R-:W-:Y:S02]  /*c7140*/  IMAD.X R11, R27.reuse, 0x1, R19, P4 ;  /* 0x000000011b0b7824 */ /* 0x040fe400020e0613 */
[C---:B------:R-:W-:Y:S02]  /*c7150*/  IMAD.X R15, R26.reuse, 0x1, R5, P0 ;  /* 0x000000011a0f7824 */ /* 0x040fe400000e0605 */
[----:B------:R-:W-:Y:S02]  /*c7160*/  IMAD.X R29, R26, 0x1, R3, P5 ;  /* 0x000000011a1d7824 */ /* 0x000fe400028e0603 */
[----:B---3--:R-:W-:-:S05]  /*c7170*/  IMAD.X R25, R27, 0x1, R22, P1 ;  /* 0x000000011b197824 */ /* 0x008fca00008e0616 */
[----:B------:R-:W-:Y:S04]  /*c7180*/  STL [R1+0x844], R25 ;  /* 0x0008441901007387 */ /* 0x000fe80000100800 */
[----:B------:R1:W-:Y:S04]  /*c7190*/  STL.64 [R1+0x838], R8 ;  /* 0x0008380801007387 */ /* 0x0003e80000100a00 */
[----:B------:R2:W-:Y:S04]  /*c71a0*/  STL.64 [R1+0x800], R10 ;  /* 0x0008000a01007387 */ /* 0x0005e80000100a00 */
[----:B------:R-:W-:Y:S04]  /*c71b0*/  STL.64 [R1+0x860], R14 ;  /* 0x0008600e01007387 */ /* 0x000fe80000100a00 */
[----:B------:R3:W-:Y:S01]  /*c71c0*/  STL.64 [R1+0x858], R28 ;  /* 0x0008581c01007387 */ /* 0x0007e20000100a00 */
[----:B------:R-:W-:-:S02]  /*c71d0*/  IADD3 R24, P1, PT, R13, R6, RZ ;  /* 0x000000060d187210 */ /* 0x000fc40007f3e0ff */
[C---:B-1----:R-:W-:Y:S02]  /*c71e0*/  IADD3 R8, P3, PT, R13.reuse, R4, RZ ;  /* 0x000000040d087210 */ /* 0x042fe40007f7e0ff */
[C---:B--2---:R-:W-:Y:S01]  /*c71f0*/  IADD3 R10, P4, PT, R13.reuse, R2, RZ ;  /* 0x000000020d0a7210 */ /* 0x044fe20007f9e0ff */
[----:B---3--:R-:W2:Y:S04]  /*c7200*/  LDL.LU.64 R28, [R1+0x4468] ;  /* 0x00446800011c7983 */ /* 0x008ea80000300a00 */
[----:B------:R1:W-:Y:S01]  /*c7210*/  STL.64 [R1+0x4448], R2 ;  /* 0x0044480201007387 */ /* 0x0003e20000100a00 */
[C---:B------:R-:W-:Y:S02]  /*c7220*/  IADD3 R14, P0, PT, R13.reuse, R18, RZ ;  /* 0x000000120d0e7210 */ /* 0x040fe40007f1e0ff */
[----:B-1----:R-:W-:Y:S01]  /*c7230*/  IADD3 R2, P5, PT, R13, R20, RZ ;  /* 0x000000140d027210 */ /* 0x002fe20007fbe0ff */
[----:B------:R-:W-:-:S05]  /*c7240*/  IMAD.X R13, R26, 0x1, R0, P2 ;  /* 0x000000011a0d7824 */ /* 0x000fca00010e0600 */
[----:B------:R1:W-:Y:S04]  /*c7250*/  STL.64 [R1+0x8b0], R12 ;  /* 0x0008b00c01007387 */ /* 0x0003e80000100a00 */
[----:B-1----:R-:W3:Y:S01]  /*c7260*/  LDL.LU R13, [R1+0x4460] ;  /* 0x00446000010d7983 */ /* 0x002ee20000300800 */
[C---:B------:R-:W-:Y:S02]  /*c7270*/  IMAD.X R25, R26.reuse, 0x1, R23, P1 ;  /* 0x000000011a197824 */ /* 0x040fe400008e0617 */
[C---:B------:R-:W-:Y:S02]  /*c7280*/  IMAD.X R9, R26.reuse, 0x1, R7, P3 ;  /* 0x000000011a097824 */ /* 0x040fe400018e0607 */
[C---:B------:R-:W-:Y:S02]  /*c7290*/  IMAD.X R11, R26.reuse, 0x1, R22, P4 ;  /* 0x000000011a0b7824 */ /* 0x040fe400020e0616 */
[----:B------:R-:W-:-:S02]  /*c72a0*/  IMAD.X R15, R26, 0x1, R21, P0 ;  /* 0x000000011a0f7824 */ /* 0x000fc400000e0615 */
[----:B------:R-:W-:Y:S01]  /*c72b0*/  IMAD.X R3, R26, 0x1, R19, P5 ;  /* 0x000000011a037824 */ /* 0x000fe200028e0613 */
[----:B--2---:R-:W-:-:S05]  /*c72c0*/  IADD3 R12, P2, PT, R29, R16, RZ ;  /* 0x000000101d0c7210 */ /* 0x004fca0007f5e0ff */
[----:B------:R1:W-:Y:S02]  /*c72d0*/  STL [R1+0x4440], R12 ;  /* 0x0044400c01007387 */ /* 0x0003e40000100800 */
[----:B-1----:R-:W-:Y:S02]  /*c72e0*/  IADD3 R12, P1, PT, R29, R17, RZ ;  /* 0x000000111d0c7210 */ /* 0x002fe40007f3e0ff */
[----:B---3--:R-:W-:Y:S04]  /*c72f0*/  STL [R1+0x4450], R13 ;  /* 0x0044500d01007387 */ /* 0x008fe80000100800 */
[----:B------:R1:W-:Y:S04]  /*c7300*/  STL.64 [R1+0x70], R24 ;  /* 0x0000701801007387 */ /* 0x0003e80000100a00 */
[----:B-1----:R-:W2:Y:S04]  /*c7310*/  LDL.LU.64 R24, [R1+0x4458] ;  /* 0x0044580001187983 */ /* 0x002ea80000300a00 */
[----:B------:R1:W-:Y:S04]  /*c7320*/  STL.64 [R1+0x4438], R16 ;  /* 0x0044381001007387 */ /* 0x0003e80000100a00 */
[----:B------:R-:W-:Y:S01]  /*c7330*/  STL [R1+0x9a8], R12 ;  /* 0x0009a80c01007387 */ /* 0x000fe20000100800 */
[----:B-1----:R-:W-:-:S03]  /*c7340*/  IMAD.MOV.U32 R17, RZ, RZ, R13 ;  /* 0x000000ffff117224 */ /* 0x002fc600078e000d */
[----:B------:R0:W3:Y:S04]  /*c7350*/  LDL.LU R13, [R1+0x4450] ;  /* 0x00445000010d7983 */ /* 0x0000e80000300800 */
[----:B------:R-:W-:Y:S04]  /*c7360*/  STL.64 [R1+0x8f8], R8 ;  /* 0x0008f80801007387 */ /* 0x000fe80000100a00 */
[----:B------:R-:W-:Y:S04]  /*c7370*/  STL.64 [R1+0x938], R10 ;  /* 0x0009380a01007387 */ /* 0x000fe80000100a00 */
[----:B------:R-:W-:Y:S04]  /*c7380*/  STL.64 [R1+0x930], R14 ;  /* 0x0009300e01007387 */ /* 0x000fe80000100a00 */
[----:B------:R1:W-:Y:S04]  /*c7390*/  STL.64 [R1+0x958], R2 ;  /* 0x0009580201007387 */ /* 0x0003e80000100a00 */
[----:B-1----:R-:W4:Y:S01]  /*c73a0*/  LDL.LU.64 R2, [R1+0x4448] ;  /* 0x0044480001027983 */ /* 0x002f220000300a00 */
[----:B------:R-:W-:Y:S01]  /*c73b0*/  IMAD.MOV.U32 R16, RZ, RZ, R12 ;  /* 0x000000ffff107224 */ /* 0x000fe200078e000c */
[----:B------:R-:W-:-:S02]  /*c73c0*/  SHF.R.S32.HI R27, RZ, 0x1f, R29 ;  /* 0x0000001fff1b7819 */ /* 0x000fc4000001141d */
[----:B----4-:R-:W-:-:S05]  /*c73d0*/  IADD3 R12, P5, PT, R29, R2, RZ ;  /* 0x000000021d0c7210 */ /* 0x010fca0007fbe0ff */
[----:B------:R1:W-:Y:S04]  /*c73e0*/  STL [R1+0xa18], R12 ;  /* 0x000a180c01007387 */ /* 0x0003e80000100800 */
[----:B-1----:R-:W4:Y:S01]  /*c73f0*/  LDL.LU R12, [R1+0x4440] ;  /* 0x00444000010c7983 */ /* 0x002f220000300800 */
[C---:B--2---:R-:W-:Y:S02]  /*c7400*/  IADD3 R8, P3, PT, R29.reuse, R24, RZ ;  /* 0x000000181d087210 */ /* 0x044fe40007f7e0ff */
[C---:B------:R-:W-:Y:S02]  /*c7410*/  IADD3 R10, P4, PT, R29.reuse, R6, RZ ;  /* 0x000000061d0a7210 */ /* 0x040fe40007f9e0ff */
[----:B------:R-:W-:Y:S01]  /*c7420*/  IADD3 R14, P0, PT, R29, R4, RZ ;  /* 0x000000041d0e7210 */ /* 0x000fe20007f1e0ff */
[----:B---3--:R-:W-:-:S02]  /*c7430*/  IMAD.X R13, R27, 0x1, R5, P2 ;  /* 0x000000011b0d7824 */ /* 0x008fc400010e0605 */
[C---:B------:R-:W-:Y:S02]  /*c7440*/  IMAD.X R17, R27.reuse, 0x1, R3, P1 ;  /* 0x000000011b117824 */ /* 0x040fe400008e0603 */
[C---:B------:R-:W-:Y:S02]  /*c7450*/  IMAD.X R9, R27.reuse, 0x1, R0, P3 ;  /* 0x000000011b097824 */ /* 0x040fe400018e0600 */
[C---:B------:R-:W-:Y:S02]  /*c7460*/  IMAD.X R11, R27.reuse, 0x1, R23, P4 ;  /* 0x000000011b0b7824 */ /* 0x040fe400020e0617 */
[----:B------:R-:W-:Y:S01]  /*c7470*/  IMAD.X R15, R27, 0x1, R7, P0 ;  /* 0x000000011b0f7824 */ /* 0x000fe200000e0607 */
[----:B----4-:R-:W-:Y:S04]  /*c7480*/  STL.64 [R1+0x950], R12 ;  /* 0x0009500c01007387 */ /* 0x010fe80000100a00 */
[----:B------:R1:W-:Y:S04]  /*c7490*/  STL [R1+0x9ac], R17 ;  /* 0x0009ac1101007387 */ /* 0x0003e80000100800 */
[----:B-1----:R-:W2:Y:S01]  /*c74a0*/  LDL.LU.64 R16, [R1+0x4438] ;  /* 0x0044380001107983 */ /* 0x002ea20000300a00 */
[----:B------:R-:W-:-:S03]  /*c74b0*/  IMAD.MOV.U32 R13, RZ, RZ, R28 ;  /* 0x000000ffff0d7224 */ /* 0x000fc600078e001c */
[----:B------:R-:W-:Y:S04]  /*c74c0*/  STL.64 [R1+0x9a0], R8 ;  /* 0x0009a00801007387 */ /* 0x000fe80000100a00 */
[----:B------:R-:W-:Y:S04]  /*c74d0*/  STL.64 [R1+0xa00], R10 ;  /* 0x000a000a01007387 */ /* 0x000fe80000100a00 */
[----:B------:R1:W-:Y:S04]  /*c74e0*/  STL.64 [R1+0x9f8], R14 ;  /* 0x0009f80e01007387 */ /* 0x0003e80000100a00 */
[----:B------:R3:W-:Y:S01]  /*c74f0*/  STL.64 [R1+0x4420], R24 ;  /* 0x0044201801007387 */ /* 0x0007e20000100a00 */
[----:B-1----:R-:W-:-:S03]  /*c7500*/  IADD3 R14, P0, PT, R13, R24, RZ ;  /* 0x000000180d0e7210 */ /* 0x002fc60007f1e0ff */
[----:B---3--:R0:W3:Y:S01]  /*c7510*/  LDL.64 R24, [R1+0xa18] ;  /* 0x000a180001187983 */ /* 0x0080e20000100a00 */
[C---:B------:R-:W-:Y:S02]  /*c7520*/  IADD3 R12, P2, PT, R29.reuse, R18, RZ ;  /* 0x000000121d0c7210 */ /* 0x040fe40007f5e0ff */
[----:B------:R-:W-:Y:S02]  /*c7530*/  IADD3 R28, P1, PT, R29, R20, RZ ;  /* 0x000000141d1c7210 */ /* 0x000fe40007f3e0ff */
[--C-:B------:R-:W-:Y:S01]  /*c7540*/  SHF.R.S32.HI R26, RZ, 0x1f, R13.reuse ;  /* 0x0000001fff1a7819 */ /* 0x100fe2000001140d */
[----:B------:R-:W-:Y:S02]  /*c7550*/  IMAD.MOV.U32 R15, RZ, RZ, R13 ;  /* 0x000000ffff0f7224 */ /* 0x000fe400078e000d */
[----:B------:R-:W-:Y:S01]  /*c7560*/  IMAD.X R29, R27, 0x1, R19, P1 ;  /* 0x000000011b1d7824 */ /* 0x000fe200008e0613 */
[C---:B--2---:R-:W-:Y:S02]  /*c7570*/  IADD3 R8, P3, PT, R13.reuse, R16, RZ ;  /* 0x000000100d087210 */ /* 0x044fe40007f7e0ff */
[----:B------:R-:W-:Y:S01]  /*c7580*/  IADD3 R10, P4, PT, R13, R17, RZ ;  /* 0x000000110d0a7210 */ /* 0x000fe20007f9e0ff */
[----:B------:R-:W-:-:S02]  /*c7590*/  IMAD.X R13, R27, 0x1, R21, P2 ;  /* 0x000000011b0d7824 */ /* 0x000fc400010e0615 */
        /* <DEDUP_REMOVED lines=43> */
[C---:B---3--:R-:W-:Y:S02]  /*c7850*/  IMAD.X R15, R27.reuse, 0x1, R5, P0 ;  /* 0x000000011b0f7824 */ /* 0x048fe400000e0605 */
[----:B------:R-:W-:Y:S01]  /*c7860*/  IMAD.X R17, R27, 0x1, R3, P5 ;  /* 0x000000011b117824 */ /* 0x000fe200028e0603 */
[----:B--2---:R-:W-:Y:S02]  /*c7870*/  IADD3 R12, P2, PT, R11, R24, RZ ;  /* 0x000000180b0c7210 */ /* 0x004fe40007f5e0ff */
[----:B----4-:R-:W-:Y:S04]  /*c7880*/  STL.64 [R1+0xb40], R14 ;  /* 0x000b400e01007387 */ /* 0x010fe80000100a00 */
[----:B------:R1:W-:Y:S04]  /*c7890*/  STL [R1+0xb3c], R17 ;  /* 0x000b3c1101007387 */ /* 0x0003e80000100800 */
[----:B-1----:R-:W2:Y:S01]  /*c78a0*/  LDL.LU.64 R16, [R1+0x4400] ;  /* 0x0044000001107983 */ /* 0x002ea20000300a00 */
[----:B------:R-:W-:Y:S01]  /*c78b0*/  IMAD.X R13, R27, 0x1, R0, P2 ;  /* 0x000000011b0d7824 */ /* 0x000fe200010e0600 */
[----:B------:R-:W-:-:S02]  /*c78c0*/  IADD3 R28, P1, PT, R11, R6, RZ ;  /* 0x000000060b1c7210 */ /* 0x000fc40007f3e0ff */
[----:B------:R-:W-:Y:S01]  /*c78d0*/  IADD3 R8, P3, PT, R11, R4, RZ ;  /* 0x000000040b087210 */ /* 0x000fe20007f7e0ff */
[----:B------:R-:W-:Y:S04]  /*c78e0*/  STL.64 [R1+0x43f0], R2 ;  /* 0x0043f00201007387 */ /* 0x000fe80000100a00 */
[----:B------:R1:W-:Y:S01]  /*c78f0*/  STL.64 [R1+0xb50], R12 ;  /* 0x000b500c01007387 */ /* 0x0003e20000100a00 */
[C---:B------:R-:W-:Y:S02]  /*c7900*/  IMAD.X R29, R27.reuse, 0x1, R23, P1 ;  /* 0x000000011b1d7824 */ /* 0x040fe400008e0617 */
[----:B------:R-:W-:Y:S01]  /*c7910*/  IMAD.X R9, R27, 0x1, R7, P3 ;  /* 0x000000011b097824 */ /* 0x000fe200018e0607 */
[----:B-1----:R0:W3:Y:S01]  /*c7920*/  LDL.LU R13, [R1+0x43f8] ;  /* 0x0043f800010d7983 */ /* 0x0020e20000300800 */
[----:B--2---:R-:W-:-:S05]  /*c7930*/  IADD3 R12, P2, PT, R10, R16, RZ ;  /* 0x000000100a0c7210 */ /* 0x004fca0007f5e0ff */
[----:B------:R-:W-:Y:S04]  /*c7940*/  STL [R1+0x43e8], R12 ;  /* 0x0043e80c01007387 */ /* 0x000fe80000100800 */
[----:B------:R-:W-:Y:S04]  /*c7950*/  STL.64 [R1+0xb48], R28 ;  /* 0x000b481c01007387 */ /* 0x000fe80000100a00 */
[----:B------:R1:W-:Y:S04]  /*c7960*/  STL.64 [R1+0xb68], R8 ;  /* 0x000b680801007387 */ /* 0x0003e80000100a00 */
[----:B------:R2:W-:Y:S01]  /*c7970*/  STL.64 [R1+0x43d8], R24 ;  /* 0x0043d81801007387 */ /* 0x0005e20000100a00 */
[----:B-1----:R-:W-:-:S03]  /*c7980*/  IADD3 R8, P3, PT, R10, R24, RZ ;  /* 0x000000180a087210 */ /* 0x002fc60007f7e0ff */
[----:B--2---:R0:W2:Y:S01]  /*c7990*/  LDL.64 R24, [R1+0xb58] ;  /* 0x000b580001187983 */ /* 0x0040a20000100a00 */
[C---:B------:R-:W-:Y:S02]  /*c79a0*/  IADD3 R14, P0, PT, R11.reuse, R18, RZ ;  /* 0x000000120b0e7210 */ /* 0x040fe40007f1e0ff */
[----:B------:R-:W-:-:S03]  /*c79b0*/  IADD3 R2, P5, PT, R11, R20, RZ ;  /* 0x000000140b027210 */ /* 0x000fc60007fbe0ff */
[C---:B------:R-:W-:Y:S02]  /*c79c0*/  IMAD.X R15, R27.reuse, 0x1, R21, P0 ;  /* 0x000000011b0f7824 */ /* 0x040fe400000e0615 */
[C---:B------:R-:W-:Y:S02]  /*c79d0*/  IMAD.X R3, R27.reuse, 0x1, R19, P5 ;  /* 0x000000011b037824 */ /* 0x040fe400028e0613 */
[----:B--2---:R-:W-:-:S05]  /*c79e0*/  IMAD.X R25, R27, 0x1, R22, P4 ;  /* 0x000000011b197824 */ /* 0x004fca00020e0616 */
[----:B------:R-:W-:Y:S04]  /*c79f0*/  STL [R1+0xb5c], R25 ;  /* 0x000b5c1901007387 */ /* 0x000fe80000100800 */
[----:B------:R-:W-:Y:S04]  /*c7a00*/  STL.64 [R1+0xb70], R14 ;  /* 0x000b700e01007387 */ /* 0x000fe80000100a00 */
[----:B------:R1:W-:Y:S04]  /*c7a10*/  STL.64 [R1+0xb60], R2 ;  /* 0x000b600201007387 */ /* 0x0003e80000100a00 */
[----:B-1----:R-:W2:Y:S01]  /*c7a20*/  LDL.LU.64 R2, [R1+0x43f0] ;  /* 0x0043f00001027983 */ /* 0x002ea20000300a00 */
[----:B------:R-:W-:-:S02]  /*c7a30*/  SHF.R.S32.HI R26, RZ, 0x1f, R10 ;  /* 0x0000001fff1a7819 */ /* 0x000fc4000001140a */
[C---:B------:R-:W-:Y:S02]  /*c7a40*/  IADD3 R28, P1, PT, R10.reuse, R17, RZ ;  /* 0x000000110a1c7210 */ /* 0x040fe40007f3e0ff */
[----:B--2---:R-:W-:-:S05]  /*c7a50*/  IADD3 R12, P5, PT, R10, R2, RZ ;  /* 0x000000020a0c7210 */ /* 0x004fca0007fbe0ff */
[----:B------:R1:W-:Y:S04]  /*c7a60*/  STL [R1+0xba0], R12 ;  /* 0x000ba00c01007387 */ /* 0x0003e80000100800 */
[----:B-1----:R-:W2:Y:S01]  /*c7a70*/  LDL.LU R12, [R1+0x43e8] ;  /* 0x0043e800010c7983 */ /* 0x002ea20000300800 */
[C---:B---3--:R-:W-:Y:S02]  /*c7a80*/  IMAD.X R13, R26.reuse, 0x1, R5, P2 ;  /* 0x000000011a0d7824 */ /* 0x048fe400010e0605 */
[----:B------:R-:W-:Y:S01]  /*c7a90*/  IMAD.X R29, R26, 0x1, R3, P1 ;  /* 0x000000011a1d7824 */ /* 0x000fe200008e0603 */
[----:B------:R-:W-:Y:S01]  /*c7aa0*/  IADD3 R24, P4, PT, R10, R6, RZ ;  /* 0x000000060a187210 */ /* 0x000fe20007f9e0ff */
[----:B------:R-:W-:Y:S01]  /*c7ab0*/  STL.64 [R1+0x43d0], R4 ;  /* 0x0043d00401007387 */ /* 0x000fe20000100a00 */
[----:B------:R-:W-:-:S03]  /*c7ac0*/  IMAD.X R9, R26, 0x1, R0, P3 ;  /* 0x000000011a097824 */ /* 0x000fc600018e0600 */
[----:B------:R-:W-:Y:S01]  /*c7ad0*/  IMAD.X R25, R26, 0x1, R23, P4 ;  /* 0x000000011a197824 */ /* 0x000fe200020e0617 */
[----:B--2---:R-:W-:Y:S04]  /*c7ae0*/  STL.64 [R1+0xb80], R12 ;  /* 0x000b800c01007387 */ /* 0x004fe80000100a00 */
[----:B------:R1:W-:Y:S04]  /*c7af0*/  STL.64 [R1+0xb78], R28 ;  /* 0x000b781c01007387 */ /* 0x0003e80000100a00 */
[----:B-1----:R-:W2:Y:S04]  /*c7b00*/  LDL.LU.64 R28, [R1+0x43e0] ;  /* 0x0043e000011c7983 */ /* 0x002ea80000300a00 */
[----:B------:R-:W-:Y:S04]  /*c7b10*/  STL.64 [R1+0xb88], R8 ;  /* 0x000b880801007387 */ /* 0x000fe80000100a00 */
[----:B------:R1:W-:Y:S04]  /*c7b20*/  STL.64 [R1+0x80], R24 ;  /* 0x0000801801007387 */ /* 0x0003e80000100a00 */
[----:B-1----:R-:W3:Y:S01]  /*c7b30*/  LDL.LU.64 R24, [R1+0x43d8] ;  /* 0x0043d80001187983 */ /* 0x002ee20000300a00 */
[----:B------:R-:W-:-:S03]  /*c7b40*/  IADD3 R14, P0, PT, R10, R4, RZ ;  /* 0x000000040a0e7210 */ /* 0x000fc60007f1e0ff */
[----:B------:R1:W-:Y:S02]  /*c7b50*/  STL.64 [R1+0x43c8], R16 ;  /* 0x0043c81001007387 */ /* 0x0003e40000100a00 */
[----:B------:R-:W-:Y:S01]  /*c7b60*/  IMAD.X R15, R26, 0x1, R7, P0 ;  /* 0x000000011a0f7824 */ /* 0x000fe200000e0607 */
[C---:B--2---:R-:W-:Y:S02]  /*c7b70*/  IADD3 R4, P4, PT, R28.reuse, R17, RZ ;  /* 0x000000111c047210 */ /* 0x044fe40007f9e0ff */
[----:B------:R-:W-:Y:S01]  /*c7b80*/  IADD3 R8, P3, PT, R28, R16, RZ ;  /* 0x000000101c087210 */ /* 0x000fe20007f7e0ff */
[----:B-1----:R-:W-:Y:S02]  /*c7b90*/  IMAD.MOV.U32 R17, RZ, RZ, R5 ;  /* 0x000000ffff117224 */ /* 0x002fe400078e0005 */
[----:B------:R1:W-:Y:S01]  /*c7ba0*/  STL [R1+0xbc0], R4 ;  /* 0x000bc00401007387 */ /* 0x0003e20000100800 */
[----:B------:R-:W-:-:S03]  /*c7bb0*/  IMAD.MOV.U32 R16, RZ, RZ, R4 ;  /* 0x000000ffff107224 */ /* 0x000fc600078e0004 */
[----:B-1----:R-:W2:Y:S04]  /*c7bc0*/  LDL.LU.64 R4, [R1+0x43d0] ;  /* 0x0043d00001047983 */ /* 0x002ea80000300a00 */
[----:B------:R1:W-:Y:S04]  /*c7bd0*/  STL.64 [R1+0xb90], R14 ;  /* 0x000b900e01007387 */ /* 0x0003e80000100a00 */
[----:B---3--:R3:W-:Y:S01]  /*c7be0*/  STL.64 [R1+0x43b8], R24 ;  /* 0x0043b81801007387 */ /* 0x0087e20000100a00 */
[----:B-1----:R-:W-:-:S03]  /*c7bf0*/  IADD3 R14, P0, PT, R28, R24, RZ ;  /* 0x000000181c0e7210 */ /* 0x002fc60007f1e0ff */
[----:B---3--:R0:W3:Y:S01]  /*c7c00*/  LDL.64 R24, [R1+0xba0] ;  /* 0x000ba00001187983 */ /* 0x0080e20000100a00 */
[C---:B------:R-:W-:Y:S02]  /*c7c10*/  IADD3 R12, P2, PT, R10.reuse, R18, RZ ;  /* 0x000000120a0c7210 */ /* 0x040fe40007f5e0ff */
[----:B------:R-:W-:Y:S02]  /*c7c20*/  IADD3 R10, P1, PT, R10, R20, RZ ;  /* 0x000000140a0a7210 */ /* 0x000fe40007f3e0ff */
[----:B------:R-:W-:Y:S01]  /*c7c30*/  SHF.R.S32.HI R27, RZ, 0x1f, R28 ;  /* 0x0000001fff1b7819 */ /* 0x000fe2000001141c */
[C---:B------:R-:W-:Y:S02]  /*c7c40*/  IMAD.X R13, R26.reuse, 0x1, R21, P2 ;  /* 0x000000011a0d7824 */ /* 0x040fe400010e0615 */
[----:B------:R-:W-:Y:S02]  /*c7c50*/  IMAD.X R11, R26, 0x1, R19, P1 ;  /* 0x000000011a0b7824 */ /* 0x000fe400008e0613 */
[----:B------:R-:W-:-:S02]  /*c7c60*/  IMAD.X R17, R27, 0x1, R3, P4 ;  /* 0x000000011b117824 */ /* 0x000fc400020e0603 */
[C---:B------:R-:W-:Y:S02]  /*c7c70*/  IMAD.X R15, R27.reuse, 0x1, R0, P0 ;  /* 0x000000011b0f7824 */ /* 0x040fe400000e0600 */
[----:B--2---:R-:W-:Y:S02]  /*c7c80*/  IMAD.X R9, R27, 0x1, R5, P3 ;  /* 0x000000011b097824 */ /* 0x004fe400018e0605 */
[----:B---3--:R-:W-:-:S05]  /*c7c90*/  IMAD.X R25, R26, 0x1, R22, P5 ;  /* 0x000000011a197824 */ /* 0x008fca00028e0616 */
[----:B------:R-:W-:Y:S04]  /*c7ca0*/  STL [R1+0xba4], R25 ;  /* 0x000ba41901007387 */ /* 0x000fe80000100800 */
[----:B------:R-:W-:Y:S04]  /*c7cb0*/  STL.64 [R1+0xb98], R12 ;  /* 0x000b980c01007387 */ /* 0x000fe80000100a00 */
[----:B------:R-:W-:Y:S04]  /*c7cc0*/  STL.64 [R1+0xbb0], R10 ;  /* 0x000bb00a01007387 */ /* 0x000fe80000100a00 */
[----:B------:R-:W-:Y:S04]  /*c7cd0*/  STL.64 [R1+0xba8], R8 ;  /* 0x000ba80801007387 */ /* 0x000fe80000100a00 */
[----:B------:R1:W-:Y:S04]  /*c7ce0*/  STL [R1+0xbc4], R17 ;  /* 0x000bc41101007387 */ /* 0x0003e80000100800 */
[----:B-1----:R-:W2:Y:S04]  /*c7cf0*/  LDL.LU.64 R16, [R1+0x43c8] ;  /* 0x0043c80001107983 */ /* 0x002ea80000300a00 */
[----:B------:R-:W-:Y:S04]  /*c7d00*/  STL.64 [R1+0x43a8], R2 ;  /* 0x0043a80201007387 */ /* 0x000fe80000100a00 */
[----:B------:R1:W-:Y:S04]  /*c7d10*/  STL.64 [R1+0xbb8], R14 ;  /* 0x000bb80e01007387 */ /* 0x0003e80000100a00 */
[----:B-1----:R-:W3:Y:S01]  /*c7d20*/  LDL.LU R15, [R1+0x43c0] ;  /* 0x0043c000010f7983 */ /* 0x002ee20000300800 */
[----:B------:R-:W-:-:S02]  /*c7d30*/  IADD3 R24, P5, PT, R28, R6, RZ ;  /* 0x000000061c187210 */ /* 0x000fc40007fbe0ff */
[C---:B------:R-:W-:Y:S02]  /*c7d40*/  IADD3 R12, P2, PT, R28.reuse, R4, RZ ;  /* 0x000000041c0c7210 */ /* 0x040fe40007f5e0ff */
[C---:B------:R-:W-:Y:S02]  /*c7d50*/  IADD3 R10, P1, PT, R28.reuse, R2, RZ ;  /* 0x000000021c0a7210 */ /* 0x040fe40007f3e0ff */
[C---:B------:R-:W-:Y:S01]  /*c7d60*/  IADD3 R8, P3, PT, R28.reuse, R18, RZ ;  /* 0x000000121c087210 */ /* 0x040fe20007f7e0ff */
[C---:B------:R-:W-:Y:S01]  /*c7d70*/  IMAD.X R25, R27.reuse, 0x1, R23, P5 ;  /* 0x000000011b197824 */ /* 0x040fe200028e0617 */
[----:B------:R-:W-:Y:S01]  /*c7d80*/  IADD3 R2, P4, PT, R28, R20, RZ ;  /* 0x000000141c027210 */ /* 0x000fe20007f9e0ff */
[C---:B------:R-:W-:Y:S02]  /*c7d90*/  IMAD.X R13, R27.reuse, 0x1, R7, P2 ;  /* 0x000000011b0d7824 */ /* 0x040fe400010e0607 */
[C---:B------:R-:W-:Y:S02]  /*c7da0*/  IMAD.X R11, R27.reuse, 0x1, R22, P1 ;  /* 0x000000011b0b7824 */ /* 0x040fe400008e0616 */
[----:B------:R-:W-:-:S02]  /*c7db0*/  IMAD.X R9, R27, 0x1, R21, P3 ;  /* 0x000000011b097824 */ /* 0x000fc400018e0615 */
[----:B------:R-:W-:Y:S01]  /*c7dc0*/  IMAD.X R3, R27, 0x1, R19, P4 ;  /* 0x000000011b037824 */ /* 0x000fe200020e0613 */
[----:B--2---:R-:W-:-:S05]  /*c7dd0*/  IADD3 R14, P0, PT, R29, R16, RZ ;  /* 0x000000101d0e7210 */ /* 0x004fca0007f1e0ff */
[----:B------:R1:W-:Y:S04]  /*c7de0*/  STL [R1+0x43a0], R14 ;  /* 0x0043a00e01007387 */ /* 0x0003e80000100800 */
[----:B---3--:R-:W-:Y:S01]  /*c7df0*/  STL [R1+0x43b0], R15 ;  /* 0x0043b00f01007387 */ /* 0x008fe20000100800 */
[----:B-1----:R-:W-:-:S03]  /*c7e00*/  IADD3 R14, P5, PT, R29, R17, RZ ;  /* 0x000000111d0e7210 */ /* 0x002fc60007fbe0ff */
        /* <DEDUP_REMOVED lines=17> */
[C---:B------:R-:W-:Y:S01]  /*c7f20*/  IMAD.X R17, R26.reuse, 0x1, R3, P5 ;  /* 0x000000011a117824 */ /* 0x040fe200028e0603 */
[----:B--2---:R-:W-:Y:S02]  /*c7f30*/  IADD3 R12, P2, PT, R29, R24, RZ ;  /* 0x000000181d0c7210 */ /* 0x004fe40007f5e0ff */
[----:B----4-:R-:W-:Y:S04]  /*c7f40*/  STL.64 [R1+0xbe0], R14 ;  /* 0x000be00e01007387 */ /* 0x010fe80000100a00 */
[----:B------:R1:W-:Y:S04]  /*c7f50*/  STL [R1+0xbdc], R17 ;  /* 0x000bdc1101007387 */ /* 0x0003e80000100800 */
[----:B-1----:R-:W2:Y:S01]  /*c7f60*/  LDL.LU.64 R16, [R1+0x4398] ;  /* 0x0043980001107983 */ /* 0x002ea20000300a00 */
[----:B------:R-:W-:-:S02]  /*c7f70*/  IMAD.X R13, R26, 0x1, R0, P2 ;  /* 0x000000011a0d7824 */ /* 0x000fc400010e0600 */
[C---:B------:R-:W-:Y:S01]  /*c7f80*/  VIADD R28, R29.reuse, UR58 ;  /* 0x0000003a1d1c7c36 */ /* 0x040fe20008000000 */
[C---:B------:R-:W-:Y:S02]  /*c7f90*/  IADD3 R10, P1, PT, R29.reuse, R6, RZ ;  /* 0x000000061d0a7210 */ /* 0x040fe40007f3e0ff */
        /* <DEDUP_REMOVED lines=27> */
[----:B------:R-:W-:Y:S01]  /*c8150*/  IADD3 R24, P4, PT, R28, R6, RZ ;  /* 0x000000061c187210 */ /* 0x000fe20007f9e0ff */
[C---:B---3--:R-:W-:Y:S02]  /*c8160*/  IMAD.X R13, R29.reuse, 0x1, R5, P2 ;  /* 0x000000011d0d7824 */ /* 0x048fe400010e0605 */
[C---:B------:R-:W-:Y:S02]  /*c8170*/  IMAD.X R11, R29.reuse, 0x1, R3, P1 ;  /* 0x000000011d0b7824 */ /* 0x040fe400008e0603 */
[C---:B------:R-:W-:Y:S01]  /*c8180*/  IMAD.X R9, R29.reuse, 0x1, R0, P3 ;  /* 0x000000011d097824 */ /* 0x040fe200018e0600 */
[----:B------:R-:W-:Y:S01]  /*c8190*/  STL.64 [R1+0x4370], R4 ;  /* 0x0043700401007387 */ /* 0x000fe20000100a00 */
[----:B------:R-:W-:-:S02]  /*c81a0*/  IMAD.X R25, R29, 0x1, R23, P4 ;  /* 0x000000011d197824 */ /* 0x000fc400020e0617 */
[C---:B------:R-:W-:Y:S01]  /*c81b0*/  VIADD R27, R28.reuse, UR59 ;  /* 0x0000003b1c1b7c36 */ /* 0x040fe20008000000 */
[----:B--2---:R-:W-:Y:S04]  /*c81c0*/  STL.64 [R1+0xc20], R12 ;  /* 0x000c200c01007387 */ /* 0x004fe80000100a00 */
[----:B------:R-:W-:Y:S04]  /*c81d0*/  STL.64 [R1+0xc48], R10 ;  /* 0x000c480a01007387 */ /* 0x000fe80000100a00 */
[----:B------:R-:W-:Y:S04]  /*c81e0*/  STL.64 [R1+0xc40], R8 ;  /* 0x000c400801007387 */ /* 0x000fe80000100a00 */
[----:B------:R1:W-:Y:S04]  /*c81f0*/  STL.64 [R1+0xc38], R24 ;  /* 0x000c381801007387 */ /* 0x0003e80000100a00 */
[----:B-1----:R-:W2:Y:S01]  /*c8200*/  LDL.LU.64 R24, [R1+0x4378] ;  /* 0x0043780001187983 */ /* 0x002ea20000300a00 */
[----:B------:R-:W-:-:S02]  /*c8210*/  IADD3 R14, P0, PT, R28, R4, RZ ;  /* 0x000000041c0e7210 */ /* 0x000fc40007f1e0ff */
[C---:B------:R-:W-:Y:S02]  /*c8220*/  IADD3 R4, P4, PT, R27.reuse, R17, RZ ;  /* 0x000000111b047210 */ /* 0x040fe40007f9e0ff */
[----:B------:R-:W-:Y:S01]  /*c8230*/  IADD3 R8, P3, PT, R27, R16, RZ ;  /* 0x000000101b087210 */ /* 0x000fe20007f7e0ff */
[----:B------:R1:W-:Y:S01]  /*c8240*/  STL.64 [R1+0x4368], R16 ;  /* 0x0043681001007387 */ /* 0x0003e20000100a00 */
[----:B------:R-:W-:-:S03]  /*c8250*/  IMAD.X R15, R29, 0x1, R7, P0 ;  /* 0x000000011d0f7824 */ /* 0x000fc600000e0607 */
[----:B------:R3:W-:Y:S01]  /*c8260*/  STL [R1+0xc68], R4 ;  /* 0x000c680401007387 */ /* 0x0007e20000100800 */
[----:B-1----:R-:W-:Y:S02]  /*c8270*/  IMAD.MOV.U32 R16, RZ, RZ, R4 ;  /* 0x000000ffff107224 */ /* 0x002fe400078e0004 */
[----:B------:R-:W-:Y:S02]  /*c8280*/  IMAD.MOV.U32 R17, RZ, RZ, R5 ;  /* 0x000000ffff117224 */ /* 0x000fe400078e0005 */
[----:B---3--:R-:W3:Y:S04]  /*c8290*/  LDL.LU.64 R4, [R1+0x4370] ;  /* 0x0043700001047983 */ /* 0x008ee80000300a00 */
[----:B------:R2:W-:Y:S02]  /*c82a0*/  STL.64 [R1+0xc78], R14 ;  /* 0x000c780e01007387 */ /* 0x0005e40000100a00 */
[----:B--2---:R-:W-:-:S02]  /*c82b0*/  IADD3 R14, P0, PT, R27, R24, RZ ;  /* 0x000000181b0e7210 */ /* 0x004fc40007f1e0ff */
[----:B------:R1:W-:Y:S04]  /*c82c0*/  STL.64 [R1+0x4358], R24 ;  /* 0x0043581801007387 */ /* 0x0003e80000100a00 */
[----:B-1----:R0:W2:Y:S01]  /*c82d0*/  LDL.64 R24, [R1+0xc60] ;  /* 0x000c600001187983 */ /* 0x0020a20000100a00 */
[C---:B------:R-:W-:Y:S02]  /*c82e0*/  IADD3 R12, P2, PT, R28.reuse, R18, RZ ;  /* 0x000000121c0c7210 */ /* 0x040fe40007f5e0ff */
[----:B------:R-:W-:Y:S02]  /*c82f0*/  IADD3 R10, P1, PT, R28, R20, RZ ;  /* 0x000000141c0a7210 */ /* 0x000fe40007f3e0ff */
[----:B------:R-:W-:Y:S01]  /*c8300*/  SHF.R.S32.HI R28, RZ, 0x1f, R27 ;  /* 0x0000001fff1c7819 */ /* 0x000fe2000001141b */
[----:B------:R-:W-:-:S02]  /*c8310*/  IMAD.X R13, R29, 0x1, R21, P2 ;  /* 0x000000011d0d7824 */ /* 0x000fc400010e0615 */
[C---:B------:R-:W-:Y:S02]  /*c8320*/  IMAD.X R11, R29.reuse, 0x1, R19, P1 ;  /* 0x000000011d0b7824 */ /* 0x040fe400008e0613 */
[C---:B---3--:R-:W-:Y:S02]  /*c8330*/  IMAD.X R9, R28.reuse, 0x1, R5, P3 ;  /* 0x000000011c097824 */ /* 0x048fe400018e0605 */
[C---:B------:R-:W-:Y:S02]  /*c8340*/  IMAD.X R17, R28.reuse, 0x1, R3, P4 ;  /* 0x000000011c117824 */ /* 0x040fe400020e0603 */
[----:B------:R-:W-:Y:S02]  /*c8350*/  IMAD.X R15, R28, 0x1, R0, P0 ;  /* 0x000000011c0f7824 */ /* 0x000fe400000e0600 */
[----:B--2---:R-:W-:-:S05]  /*c8360*/  IMAD.X R25, R29, 0x1, R22, P5 ;  /* 0x000000011d197824 */ /* 0x004fca00028e0616 */
        /* <DEDUP_REMOVED lines=9> */
[C---:B------:R-:W-:Y:S01]  /*c8400*/  VIADD R26, R27.reuse, UR60 ;  /* 0x0000003c1b1a7c36 */ /* 0x040fe20008000000 */
        /* <DEDUP_REMOVED lines=73> */
[----:B------:R-:W-:Y:S01]  /*c88a0*/  IADD3 R14, P0, PT, R27, R4, RZ ;  /* 0x000000041b0e7210 */ /* 0x000fe20007f1e0ff */
[----:B------:R-:W1:Y:S01]  /*c88b0*/  LDCU UR33, c[0x0][0x398] ;  /* 0x00007300ff2177ac */ /* 0x000e620008000800 */
[----:B--2---:R-:W-:Y:S04]  /*c88c0*/  STL.64 [R1+0xce8], R12 ;  /* 0x000ce80c01007387 */ /* 0x004fe80000100a00 */
[----:B------:R-:W-:Y:S04]  /*c88d0*/  STL.64 [R1+0xd00], R10 ;  /* 0x000d000a01007387 */ /* 0x000fe80000100a00 */
[----:B------:R-:W-:Y:S04]  /*c88e0*/  STL.64 [R1+0xcf8], R8 ;  /* 0x000cf80801007387 */ /* 0x000fe80000100a00 */
[----:B------:R2:W-:Y:S04]  /*c88f0*/  STL.64 [R1+0xd08], R24 ;  /* 0x000d081801007387 */ /* 0x0005e80000100a00 */
[----:B--2---:R-:W2:Y:S01]  /*c8900*/  LDL.LU.64 R24, [R1+0x4318] ;  /* 0x0043180001187983 */ /* 0x004ea20000300a00 */
[----:B------:R-:W-:Y:S01]  /*c8910*/  IADD3 R4, P4, PT, R26, R17, RZ ;  /* 0x000000111a047210 */ /* 0x000fe20007f9e0ff */
[----:B------:R-:W-:Y:S01]  /*c8920*/  IMAD.X R15, R28, 0x1, R7, P0 ;  /* 0x000000011c0f7824 */ /* 0x000fe200000e0607 */
[----:B------:R-:W-:Y:S01]  /*c8930*/  IADD3 R8, P3, PT, R26, R16, RZ ;  /* 0x000000101a087210 */ /* 0x000fe20007f7e0ff */
[----:B------:R3:W-:Y:S04]  /*c8940*/  STL.64 [R1+0x4308], R16 ;  /* 0x0043081001007387 */ /* 0x0007e80000100a00 */
[----:B------:R4:W-:Y:S01]  /*c8950*/  STL [R1+0xd30], R4 ;  /* 0x000d300401007387 */ /* 0x0009e20000100800 */
[----:B---3--:R-:W-:-:S02]  /*c8960*/  IMAD.MOV.U32 R16, RZ, RZ, R4 ;  /* 0x000000ffff107224 */ /* 0x008fc400078e0004 */
[----:B------:R-:W-:Y:S02]  /*c8970*/  IMAD.MOV.U32 R17, RZ, RZ, R5 ;  /* 0x000000ffff117224 */ /* 0x000fe400078e0005 */
[----:B----4-:R-:W3:Y:S04]  /*c8980*/  LDL.LU.64 R4, [R1+0x4310] ;  /* 0x0043100001047983 */ /* 0x010ee80000300a00 */
[----:B------:R2:W-:Y:S02]  /*c8990*/  STL.64 [R1+0xd20], R14 ;  /* 0x000d200e01007387 */ /* 0x0005e40000100a00 */
[----:B--2---:R-:W-:Y:S02]  /*c89a0*/  IADD3 R14, P0, PT, R26, R24, RZ ;  /* 0x000000181a0e7210 */ /* 0x004fe40007f1e0ff */
[----:B------:R2:W-:Y:S04]  /*c89b0*/  STL.64 [R1+0x42f8], R24 ;  /* 0x0042f81801007387 */ /* 0x0005e80000100a00 */
[----:B--2---:R0:W2:Y:S01]  /*c89c0*/  LDL.64 R24, [R1+0xd10] ;  /* 0x000d100001187983 */ /* 0x0040a20000100a00 */
[----:B------:R-:W-:-:S02]  /*c89d0*/  IADD3 R12, P2, PT, R27, R18, RZ ;  /* 0x000000121b0c7210 */ /* 0x000fc40007f5e0ff */
[----:B------:R-:W-:Y:S02]  /*c89e0*/  IADD3 R10, P1, PT, R27, R20, RZ ;  /* 0x000000141b0a7210 */ /* 0x000fe40007f3e0ff */
[----:B------:R-:W-:Y:S01]  /*c89f0*/  SHF.R.S32.HI R29, RZ, 0x1f, R26 ;  /* 0x0000001fff1d7819 */ /* 0x000fe2000001141a */
[C---:B------:R-:W-:Y:S02]  /*c8a00*/  IMAD.X R13, R28.reuse, 0x1, R21, P2 ;  /* 0x000000011c0d7824 */ /* 0x040fe400010e0615 */
[----:B------:R-:W-:Y:S02]  /*c8a10*/  IMAD.X R11, R28, 0x1, R19, P1 ;  /* 0x000000011c0b7824 */ /* 0x000fe400008e0613 */
[C---:B---3--:R-:W-:Y:S02]  /*c8a20*/  IMAD.X R9, R29.reuse, 0x1, R5, P3 ;  /* 0x000000011d097824 */ /* 0x048fe400018e0605 */
[C---:B------:R-:W-:Y:S02]  /*c8a30*/  IMAD.X R17, R29.reuse, 0x1, R3, P4 ;  /* 0x000000011d117824 */ /* 0x040fe400020e0603 */
[----:B------:R-:W-:-:S02]  /*c8a40*/  IMAD.X R15, R29, 0x1, R0, P0 ;  /* 0x000000011d0f7824 */ /* 0x000fc400000e0600 */
[----:B--2---:R-:W-:-:S05]  /*c8a50*/  IMAD.X R25, R28, 0x1, R22, P5 ;  /* 0x000000011c197824 */ /* 0x004fca00028e0616 */
[----:B------:R-:W-:Y:S04]  /*c8a60*/  STL [R1+0xd14], R25 ;  /* 0x000d141901007387 */ /* 0x000fe80000100800 */
[----:B------:R-:W-:Y:S04]  /*c8a70*/  STL.64 [R1+0xd28], R12 ;  /* 0x000d280c01007387 */ /* 0x000fe80000100a00 */
[----:B------:R-:W-:Y:S04]  /*c8a80*/  STL.64 [R1+0xd18], R10 ;  /* 0x000d180a01007387 */ /* 0x000fe80000100a00 */
[----:B------:R-:W-:Y:S04]  /*c8a90*/  STL.64 [R1+0xd38], R8 ;  /* 0x000d380801007387 */ /* 0x000fe80000100a00 */
[----:B------:R2:W-:Y:S04]  /*c8aa0*/  STL [R1+0xd34], R17 ;  /* 0x000d341101007387 */ /* 0x0005e80000100800 */
[----:B--2---:R-:W2:Y:S04]  /*c8ab0*/  LDL.LU.64 R16, [R1+0x4308] ;  /* 0x0043080001107983 */ /* 0x004ea80000300a00 */
[----:B------:R-:W-:Y:S04]  /*c8ac0*/  STL.64 [R1+0x42e8], R2 ;  /* 0x0042e80201007387 */ /* 0x000fe80000100a00 */
[----:B------:R3:W-:Y:S04]  /*c8ad0*/  STL.64 [R1+0xd48], R14 ;  /* 0x000d480e01007387 */ /* 0x0007e80000100a00 */
[----:B---3--:R-:W3:Y:S01]  /*c8ae0*/  LDL.LU R15, [R1+0x4300] ;  /* 0x00430000010f7983 */ /* 0x008ee20000300800 */
[C---:B------:R-:W-:Y:S01]  /*c8af0*/  VIADD R27, R26.reuse, UR34 ;  /* 0x000000221a1b7c36 */ /* 0x040fe20008000000 */
[----:B------:R-:W-:-:S02]  /*c8b00*/  IADD3 R24, P5, PT, R26, R6, RZ ;  /* 0x000000061a187210 */ /* 0x000fc40007fbe0ff */
[C---:B------:R-:W-:Y:S02]  /*c8b10*/  IADD3 R12, P2, PT, R26.reuse, R4, RZ ;  /* 0x000000041a0c7210 */ /* 0x040fe40007f5e0ff */
[C---:B------:R-:W-:Y:S02]  /*c8b20*/  IADD3 R10, P1, PT, R26.reuse, R2, RZ ;  /* 0x000000021a0a7210 */ /* 0x040fe40007f3e0ff */
[C---:B------:R-:W-:Y:S01]  /*c8b30*/  IADD3 R8, P3, PT, R26.reuse, R18, RZ ;  /* 0x000000121a087210 */ /* 0x040fe20007f7e0ff */
[----:B------:R-:W4:Y:S01]  /*c8b40*/  LDCU UR34, c[0x0][0x398] ;  /* 0x00007300ff2277ac */ /* 0x000f220008000800 */
[C---:B------:R-:W-:Y:S01]  /*c8b50*/  IMAD.X R25, R29.reuse, 0x1, R23, P5 ;  /* 0x000000011d197824 */ /* 0x040fe200028e0617 */
[----:B------:R-:W-:Y:S01]  /*c8b60*/  IADD3 R2, P4, PT, R26, R20, RZ ;  /* 0x000000141a027210 */ /* 0x000fe20007f9e0ff */
[C---:B------:R-:W-:Y:S02]  /*c8b70*/  IMAD.X R13, R29.reuse, 0x1, R7, P2 ;  /* 0x000000011d0d7824 */ /* 0x040fe400010e0607 */
[----:B------:R-:W-:-:S02]  /*c8b80*/  IMAD.X R11, R29, 0x1, R22, P1 ;  /* 0x000000011d0b7824 */ /* 0x000fc400008e0616 */
[C---:B------:R-:W-:Y:S02]  /*c8b90*/  IMAD.X R9, R29.reuse, 0x1, R21, P3 ;  /* 0x000000011d097824 */ /* 0x040fe400018e0615 */
[----:B------:R-:W-:Y:S01]  /*c8ba0*/  IMAD.X R3, R29, 0x1, R19, P4 ;  /* 0x000000011d037824 */ /* 0x000fe200020e0613 */
[----:B--2---:R-:W-:-:S05]  /*c8bb0*/  IADD3 R14, P0, PT, R27, R16, RZ ;  /* 0x000000101b0e7210 */ /* 0x004fca0007f1e0ff */
[----:B------:R2:W-:Y:S04]  /*c8bc0*/  STL [R1+0x42e0], R14 ;  /* 0x0042e00e01007387 */ /* 0x0005e80000100800 */
[----:B---3--:R-:W-:Y:S01]  /*c8bd0*/  STL [R1+0x42f0], R15 ;  /* 0x0042f00f01007387 */ /* 0x008fe20000100800 */
[----:B--2---:R-:W-:-:S03]  /*c8be0*/  IADD3 R14, P5, PT, R27, R17, RZ ;  /* 0x000000111b0e7210 */ /* 0x004fc60007fbe0ff */
[----:B------:R2:W-:Y:S04]  /*c8bf0*/  STL.64 [R1+0xd40], R24 ;  /* 0x000d401801007387 */ /* 0x0005e80000100a00 */
[----:B--2---:R-:W2:Y:S04]  /*c8c00*/  LDL.LU.64 R24, [R1+0x42f8] ;  /* 0x0042f80001187983 */ /* 0x004ea80000300a00 */
[----:B------:R3:W-:Y:S04]  /*c8c10*/  STL.64 [R1+0x42d8], R16 ;  /* 0x0042d81001007387 */ /* 0x0007e80000100a00 */
[----:B------:R-:W-:Y:S01]  /*c8c20*/  STL [R1+0xd70], R14 ;  /* 0x000d700e01007387 */ /* 0x000fe20000100800 */
[----:B---3--:R-:W-:-:S03]  /*c8c30*/  IMAD.MOV.U32 R17, RZ, RZ, R15 ;  /* 0x000000ffff117224 */ /* 0x008fc600078e000f */
[----:B------:R0:W3:Y:S04]  /*c8c40*/  LDL.LU R15, [R1+0x42f0] ;  /* 0x0042f000010f7983 */ /* 0x0000e80000300800 */
[----:B------:R-:W-:Y:S04]  /*c8c50*/  STL.64 [R1+0xd60], R12 ;  /* 0x000d600c01007387 */ /* 0x000fe80000100a00 */
[----:B------:R-:W-:Y:S04]  /*c8c60*/  STL.64 [R1+0xd50], R10 ;  /* 0x000d500a01007387 */ /* 0x000fe80000100a00 */
[----:B------:R-:W-:Y:S04]  /*c8c70*/  STL.64 [R1+0xd68], R8 ;  /* 0x000d680801007387 */ /* 0x000fe80000100a00 */
[----:B------:R0:W-:Y:S04]  /*c8c80*/  STL.64 [R1+0xd58], R2 ;  /* 0x000d580201007387 */ /* 0x0001e80000100a00 */
[----:B0-----:R-:W2:Y:S01]  /*c8c90*/  LDL.LU.64 R2, [R1+0x42e8] ;  /* 0x0042e80001027983 */ /* 0x001ea20000300a00 */
[----:B------:R-:W-:Y:S01]  /*c8ca0*/  IMAD.MOV.U32 R16, RZ, RZ, R14 ;  /* 0x000000ffff107224 */ /* 0x000fe200078e000e */
[----:B------:R-:W-:-:S02]  /*c8cb0*/  SHF.R.S32.HI R28, RZ, 0x1f, R27 ;  /* 0x0000001fff1c7819 */ /* 0x000fc4000001141b */
[----:B--2---:R-:W-:-:S05]  /*c8cc0*/  IADD3 R14, P4, PT, R27, R2, RZ ;  /* 0x000000021b0e7210 */ /* 0x004fca0007f9e0ff */
[----:B------:R0:W-:Y:S04]  /*c8cd0*/  STL [R1+0xda8], R14 ;  /* 0x000da80e01007387 */ /* 0x0001e80000100800 */
[----:B0-----:R-:W2:Y:S01]  /*c8ce0*/  LDL.LU R14, [R1+0x42e0] ;  /* 0x0042e000010e7983 */ /* 0x001ea20000300800 */
[C---:B---3--:R-:W-:Y:S02]  /*c8cf0*/  IMAD.X R15, R28.reuse, 0x1, R5, P0 ;  /* 0x000000011c0f7824 */ /* 0x048fe400000e0605 */
[C---:B------:R-:W-:Y:S01]  /*c8d00*/  IMAD.X R17, R28.reuse, 0x1, R3, P5 ;  /* 0x000000011c117824 */ /* 0x040fe200028e0603 */
[----:B------:R-:W-:Y:S02]  /*c8d10*/  IADD3 R12, P2, PT, R27, R24, RZ ;  /* 0x000000181b0c7210 */ /* 0x000fe40007f5e0ff */
[----:B--2---:R-:W-:Y:S04]  /*c8d20*/  STL.64 [R1+0xd78], R14 ;  /* 0x000d780e01007387 */ /* 0x004fe80000100a00 */
[----:B------:R0:W-:Y:S04]  /*c8d30*/  STL [R1+0xd74], R17 ;  /* 0x000d741101007387 */ /* 0x0001e80000100800 */
[----:B0-----:R-:W2:Y:S01]  /*c8d40*/  LDL.LU.64 R16, [R1+0x42d8] ;  /* 0x0042d80001107983 */ /* 0x001ea20000300a00 */
[----:B------:R-:W-:-:S02]  /*c8d50*/  IMAD.X R13, R28, 0x1, R0, P2 ;  /* 0x000000011c0d7824 */ /* 0x000fc400010e0600 */
[C---:B------:R-:W-:Y:S01]  /*c8d60*/  VIADD R26, R27.reuse, UR32 ;  /* 0x000000201b1a7c36 */ /* 0x040fe20008000000 */
[C---:B------:R-:W-:Y:S02]  /*c8d70*/  IADD3 R10, P1, PT, R27.reuse, R6, RZ ;  /* 0x000000061b0a7210 */ /* 0x040fe40007f3e0ff */
[C---:B------:R-:W-:Y:S01]  /*c8d80*/  IADD3 R8, P3, PT, R27.reuse, R4, RZ ;  /* 0x000000041b087210 */ /* 0x040fe20007f7e0ff */
[----:B------:R-:W-:Y:S04]  /*c8d90*/  STL.64 [R1+0x42c8], R2 ;  /* 0x0042c80201007387 */ /* 0x000fe80000100a00 */
[----:B------:R0:W-:Y:S01]  /*c8da0*/  STL.64 [R1+0xd88], R12 ;  /* 0x000d880c01007387 */ /* 0x0001e20000100a00 */
[C---:B------:R-:W-:Y:S01]  /*c8db0*/  IMAD.X R11, R28.reuse, 0x1, R23, P1 ;  /* 0x000000011c0b7824 */ /* 0x040fe200008e0617 */
[----:B------:R-:W-:Y:S01]  /*c8dc0*/  IADD3 R14, P0, PT, R27, R18, RZ ;  /* 0x000000121b0e7210 */ /* 0x000fe20007f1e0ff */
[----:B------:R-:W-:Y:S01]  /*c8dd0*/  IMAD.X R9, R28, 0x1, R7, P3 ;  /* 0x000000011c097824 */ /* 0x000fe200018e0607 */
[----:B------:R-:W3:Y:S01]  /*c8de0*/  LDCU UR32, c[0x0][0x398] ;  /* 0x00007300ff2077ac */ /* 0x000ee20008000800 */
[----:B0-----:R0:W3:Y:S01]  /*c8df0*/  LDL.LU R13, [R1+0x42d0] ;  /* 0x0042d000010d7983 */ /* 0x0010e20000300800 */
[----:B--2---:R-:W-:-:S05]  /*c8e00*/  IADD3 R12, P2, PT, R26, R16, RZ ;  /* 0x000000101a0c7210 */ /* 0x004fca0007f5e0ff */
[----:B------:R-:W-:Y:S04]  /*c8e10*/  STL [R1+0x42c0], R12 ;  /* 0x0042c00c01007387 */ /* 0x000fe80000100800 */
[----:B------:R-:W-:Y:S04]  /*c8e20*/  STL.64 [R1+0xd80], R10 ;  /* 0x000d800a01007387 */ /* 0x000fe80000100a00 */
[----:B------:R2:W-:Y:S04]  /*c8e30*/  STL.64 [R1+0xd90], R8 ;  /* 0x000d900801007387 */ /* 0x0005e80000100a00 */
[----:B------:R0:W-:Y:S01]  /*c8e40*/  STL.64 [R1+0x42b8], R24 ;  /* 0x0042b81801007387 */ /* 0x0001e20000100a00 */
[----:B--2---:R-:W-:-:S03]  /*c8e50*/  IADD3 R8, P3, PT, R26, R24, RZ ;  /* 0x000000181a087210 */ /* 0x004fc60007f7e0ff */
[----:B0-----:R0:W2:Y:S01]  /*c8e60*/  LDL.64 R24, [R1+0xda8] ;  /* 0x000da80001187983 */ /* 0x0010a20000100a00 */
[----:B------:R-:W-:Y:S01]  /*c8e70*/  IADD3 R2, P5, PT, R27, R20, RZ ;  /* 0x000000141b027210 */ /* 0x000fe20007fbe0ff */
[----:B------:R-:W-:-:S04]  /*c8e80*/  IMAD.X R15, R28, 0x1, R21, P0 ;  /* 0x000000011c0f7824 */ /* 0x000fc800000e0615 */
[C---:B------:R-:W-:Y:S02]  /*c8e90*/  IMAD.X R3, R28.reuse, 0x1, R19, P5 ;  /* 0x000000011c037824 */ /* 0x040fe400028e0613 */
[----:B--2---:R-:W-:-:S05]  /*c8ea0*/  IMAD.X R25, R28, 0x1, R22, P4 ;  /* 0x000000011c197824 */ /* 0x004fca00020e0616 */
[----:B------:R-:W-:Y:S04]  /*c8eb0*/  STL [R1+0xdac], R25 ;  /* 0x000dac1901007387 */ /* 0x000fe80000100800 */
[----:B------:R-:W-:Y:S04]  /*c8ec0*/  STL.64 [R1+0xda0], R14 ;  /* 0x000da00e01007387 */ /* 0x000fe80000100a00 */
[----:B------:R2:W-:Y:S04]  /*c8ed0*/  STL.64 [R1+0xdb8], R2 ;  /* 0x000db80201007387 */ /* 0x0005e80000100a00 */
[----:B--2---:R-:W2:Y:S01]  /*c8ee0*/  LDL.LU.64 R2, [R1+0x42c8] ;  /* 0x0042c80001027983 */ /* 0x004ea20000300a00 */
[----:B------:R-:W-:-:S02]  /*c8ef0*/  SHF.R.S32.HI R27, RZ, 0x1f, R26 ;  /* 0x0000001fff1b7819 */ /* 0x000fc4000001141a */
[C---:B------:R-:W-:Y:S02]  /*c8f00*/  IADD3 R10, P1, PT, R26.reuse, R17, RZ ;  /* 0x000000111a0a7210 */ /* 0x040fe40007f3e0ff */
[----:B--2---:R-:W-:-:S05]  /*c8f10*/  IADD3 R12, P5, PT, R26, R2, RZ ;  /* 0x000000021a0c7210 */ /* 0x004fca0007fbe0ff */
[----:B------:R2:W-:Y:S04]  /*c8f20*/  STL [R1+0xdd8], R12 ;  /* 0x000dd80c01007387 */ /* 0x0005e80000100800 */
[----:B--2---:R-:W2:Y:S01]  /*c8f30*/  LDL.LU R12, [R1+0x42c0] ;  /* 0x0042c000010c7983 */ /* 0x004ea20000300800 */
        /* <DEDUP_REMOVED lines=11> */
[----:B--2---:R-:W2:Y:S01]  /*c8ff0*/  LDL.LU.64 R24, [R1+0x42b8] ;  /* 0x0042b80001187983 */ /* 0x004ea20000300a00 */
[----:B------:R-:W-:-:S02]  /*c9000*/  IADD3 R14, P0, PT, R26, R4, RZ ;  /* 0x000000041a0e7210 */ /* 0x000fc40007f1e0ff */
[C---:B------:R-:W-:Y:S02]  /*c9010*/  IADD3 R4, P4, PT, R29.reuse, R17, RZ ;  /* 0x000000111d047210 */ /* 0x040fe40007f9e0ff */
[----:B------:R-:W-:Y:S01]  /*c9020*/  IADD3 R8, P3, PT, R29, R16, RZ ;  /* 0x000000101d087210 */ /* 0x000fe20007f7e0ff */
[----:B------:R3:W-:Y:S01]  /*c9030*/  STL.64 [R1+0x42a8], R16 ;  /* 0x0042a81001007387 */ /* 0x0007e20000100a00 */
[----:B------:R-:W-:-:S03]  /*c9040*/  IMAD.X R15, R27, 0x1, R7, P0 ;  /* 0x000000011b0f7824 */ /* 0x000fc600000e0607 */
[----:B------:R0:W-:Y:S01]  /*c9050*/  STL [R1+0xe18], R4 ;  /* 0x000e180401007387 */ /* 0x0001e20000100800 */
[----:B---3--:R-:W-:Y:S02]  /*c9060*/  IMAD.MOV.U32 R16, RZ, RZ, R4 ;  /* 0x000000ffff107224 */ /* 0x008fe400078e0004 */
[----:B------:R-:W-:Y:S02]  /*c9070*/  IMAD.MOV.U32 R17, RZ, RZ, R5 ;  /* 0x000000ffff117224 */ /* 0x000fe400078e0005 */
[----:B0-----:R-:W3:Y:S04]  /*c9080*/  LDL.LU.64 R4, [R1+0x42b0] ;  /* 0x0042b00001047983 */ /* 0x001ee80000300a00 */
[----:B------:R2:W-:Y:S02]  /*c9090*/  STL.64 [R1+0xde0], R14 ;  /* 0x000de00e01007387 */ /* 0x0005e40000100a00 */
[----:B--2---:R-:W-:-:S02]  /*c90a0*/  IADD3 R14, P0, PT, R29, R24, RZ ;  /* 0x000000181d0e7210 */ /* 0x004fc40007f1e0ff */
[----:B------:R0:W-:Y:S04]  /*c90b0*/  STL.64 [R1+0x4298], R24 ;  /* 0x0042981801007387 */ /* 0x0001e80000100a00 */
[----:B0-----:R0:W2:Y:S01]  /*c90c0*/  LDL.64 R24, [R1+0xdd8] ;  /* 0x000dd80001187983 */ /* 0x0010a20000100a00 */
        /* <DEDUP_REMOVED lines=63> */
[----:B0-----:R0:W3:Y:S01]  /*c94c0*/  LDL.LU R13, [R1+0x4270] ;  /* 0x00427000010d7983 */ /* 0x0010e20000300800 */
[----:B--2---:R-:W-:-:S05]  /*c94d0*/  IADD3 R12, P2, PT, R27, R16, RZ ;  /* 0x000000101b0c7210 */ /* 0x004fca0007f5e0ff */
[----:B------:R-:W-:Y:S04]  /*c94e0*/  STL [R1+0x4260], R12 ;  /* 0x0042600c01007387 */ /* 0x000fe80000100800 */
[----:B------:R-:W-:Y:S04]  /*c94f0*/  STL.64 [R1+0xe48], R10 ;  /* 0x000e480a01007387 */ /* 0x000fe80000100a00 */
[----:B------:R2:W-:Y:S04]  /*c9500*/  STL.64 [R1+0xe80], R8 ;  /* 0x000e800801007387 */ /* 0x0005e80000100a00 */
[----:B------:R-:W-:Y:S04]  /*c9510*/  STL.64 [R1+0x4250], R24 ;  /* 0x0042501801007387 */ /* 0x000fe80000100a00 */
[----:B------:R0:W-:Y:S01]  /*c9520*/  STL [R1+0x4258], R25 ;  /* 0x0042581901007387 */ /* 0x0001e20000100800 */
[----:B--2---:R-:W-:-:S03]  /*c9530*/  IADD3 R8, P3, PT, R27, R24, RZ ;  /* 0x000000181b087210 */ /* 0x004fc60007f7e0ff */
[----:B0-----:R0:W2:Y:S01]  /*c9540*/  LDL.64 R24, [R1+0xe78] ;  /* 0x000e780001187983 */ /* 0x0010a20000100a00 */
        /* <DEDUP_REMOVED lines=14> */
[C---:B---3--:R-:W-:Y:S02]  /*c9630*/  IMAD.X R13, R26.reuse, 0x1, R5, P2 ;  /* 0x000000011a0d7824 */ /* 0x048fe400010e0605 */
[C---:B------:R-:W-:Y:S02]  /*c9640*/  IMAD.X R11, R26.reuse, 0x1, R3, P1 ;  /* 0x000000011a0b7824 */ /* 0x040fe400008e0603 */
[C---:B------:R-:W-:Y:S01]  /*c9650*/  VIADD R28, R27.reuse, UR42 ;  /* 0x0000002a1b1c7c36 */ /* 0x040fe20008000000 */
[----:B------:R-:W-:Y:S01]  /*c9660*/  IADD3 R24, P4, PT, R27, R6, RZ ;  /* 0x000000061b187210 */ /* 0x000fe20007f9e0ff */
[----:B------:R-:W-:-:S04]  /*c9670*/  IMAD.X R9, R26, 0x1, R0, P3 ;  /* 0x000000011a097824 */ /* 0x000fc800018e0600 */
[----:B------:R-:W-:Y:S01]  /*c9680*/  IMAD.X R25, R26, 0x1, R23, P4 ;  /* 0x000000011a197824 */ /* 0x000fe200020e0617 */
[----:B--2---:R-:W-:Y:S04]  /*c9690*/  STL.64 [R1+0xe60], R12 ;  /* 0x000e600c01007387 */ /* 0x004fe80000100a00 */
[----:B------:R-:W-:Y:S04]  /*c96a0*/  STL.64 [R1+0x4248], R18 ;  /* 0x0042481201007387 */ /* 0x000fe80000100a00 */
[----:B------:R2:W-:Y:S04]  /*c96b0*/  STL.64 [R1+0xe98], R10 ;  /* 0x000e980a01007387 */ /* 0x0005e80000100a00 */
[----:B--2---:R0:W2:Y:S04]  /*c96c0*/  LDL.LU R11, [R1+0x425c] ;  /* 0x00425c00010b7983 */ /* 0x0040a80000300800 */
[----:B------:R-:W-:Y:S01]  /*c96d0*/  STL.64 [R1+0x4240], R2 ;  /* 0x0042400201007387 */ /* 0x000fe20000100a00 */
[----:B------:R-:W-:-:S03]  /*c96e0*/  IADD3 R10, P3, PT, R28, R16, RZ ;  /* 0x000000101c0a7210 */ /* 0x000fc60007f7e0ff */
[----:B------:R-:W-:Y:S04]  /*c96f0*/  STL.64 [R1+0x4040], R8 ;  /* 0x0040400801007387 */ /* 0x000fe80000100a00 */
[----:B------:R-:W-:Y:S04]  /*c9700*/  STL [R1+0x4198], R9 ;  /* 0x0041980901007387 */ /* 0x000fe80000100800 */
[----:B------:R3:W-:Y:S04]  /*c9710*/  STL [R1+0x41bc], R9 ;  /* 0x0041bc0901007387 */ /* 0x0007e80000100800 */
[----:B---3--:R0:W3:Y:S04]  /*c9720*/  LDL.64 R8, [R1+0xeb0] ;  /* 0x000eb00001087983 */ /* 0x0080e80000100a00 */
[----:B------:R-:W-:Y:S04]  /*c9730*/  STL [R1+0x4238], R10 ;  /* 0x0042380a01007387 */ /* 0x000fe80000100800 */
[----:B------:R0:W-:Y:S04]  /*c9740*/  STL.64 [R1+0xea0], R24 ;  /* 0x000ea01801007387 */ /* 0x0001e80000100a00 */
[----:B0-----:R0:W2:Y:S01]  /*c9750*/  LDL.LU R25, [R1+0x4258] ;  /* 0x0042580001197983 */ /* 0x0010a20000300800 */
[----:B------:R-:W-:-:S02]  /*c9760*/  IADD3 R14, P0, PT, R27, R4, RZ ;  /* 0x000000041b0e7210 */ /* 0x000fc40007f1e0ff */
[C---:B------:R-:W-:Y:S02]  /*c9770*/  IADD3 R12, P2, PT, R27.reuse, R18, RZ ;  /* 0x000000121b0c7210 */ /* 0x040fe40007f5e0ff */
[----:B------:R-:W-:Y:S01]  /*c9780*/  IADD3 R24, P4, PT, R28, R17, RZ ;  /* 0x000000111c187210 */ /* 0x000fe20007f9e0ff */
[C---:B------:R-:W-:Y:S02]  /*c9790*/  IMAD.X R15, R26.reuse, 0x1, R7, P0 ;  /* 0x000000011a0f7824 */ /* 0x040fe400000e0607 */
[----:B------:R-:W-:Y:S02]  /*c97a0*/  IMAD.X R13, R26, 0x1, R21, P2 ;  /* 0x000000011a0d7824 */ /* 0x000fe400010e0615 */
[----:B------:R2:W-:Y:S01]  /*c97b0*/  STL [R1+0xed0], R24 ;  /* 0x000ed01801007387 */ /* 0x0005e20000100800 */
[----:B------:R-:W-:Y:S01]  /*c97c0*/  IADD3 R18, P2, PT, R28, R4, RZ ;  /* 0x000000041c127210 */ /* 0x000fe20007f5e0ff */
[----:B---3--:R-:W-:Y:S02]  /*c97d0*/  IMAD.X R9, R26, 0x1, R22, P5 ;  /* 0x000000011a097824 */ /* 0x008fe400028e0616 */
[----:B--2---:R-:W2:Y:S04]  /*c97e0*/  LDL.LU.64 R24, [R1+0x4250] ;  /* 0x0042500001187983 */ /* 0x004ea80000300a00 */
[----:B------:R-:W-:Y:S04]  /*c97f0*/  STL.64 [R1+0xeb8], R14 ;  /* 0x000eb80e01007387 */ /* 0x000fe80000100a00 */
[----:B------:R-:W-:Y:S04]  /*c9800*/  STL [R1+0xeb4], R9 ;  /* 0x000eb40901007387 */ /* 0x000fe80000100800 */
[----:B------:R3:W-:Y:S04]  /*c9810*/  STL.64 [R1+0x4048], R12 ;  /* 0x0040480c01007387 */ /* 0x0007e80000100a00 */
[----:B---3--:R0:W3:Y:S04]  /*c9820*/  LDL.64 R12, [R1+0xed0] ;  /* 0x000ed000010c7983 */ /* 0x0080e80000100a00 */
[----:B------:R0:W-:Y:S04]  /*c9830*/  STL [R1+0xef8], R18 ;  /* 0x000ef81201007387 */ /* 0x0001e80000100800 */
[----:B0-----:R-:W2:Y:S01]  /*c9840*/  LDL.LU.64 R18, [R1+0x4248] ;  /* 0x0042480001127983 */ /* 0x001ea20000300a00 */
[----:B------:R-:W-:-:S05]  /*c9850*/  IADD3 R2, P1, PT, R27, R20, RZ ;  /* 0x000000141b027210 */ /* 0x000fca0007f3e0ff */
[----:B--2---:R-:W-:-:S05]  /*c9860*/  IMAD.X R3, R26, 0x1, R19, P1 ;  /* 0x000000011a037824 */ /* 0x004fca00008e0613 */
[----:B------:R0:W-:Y:S04]  /*c9870*/  STL.64 [R1+0xec0], R2 ;  /* 0x000ec00201007387 */ /* 0x0001e80000100a00 */
[----:B0-----:R-:W2:Y:S01]  /*c9880*/  LDL.LU.64 R2, [R1+0x4240] ;  /* 0x0042400001027983 */ /* 0x001ea20000300a00 */
[----:B------:R-:W-:Y:S02]  /*c9890*/  SHF.R.S32.HI R29, RZ, 0x1f, R28 ;  /* 0x0000001fff1d7819 */ /* 0x000fe4000001141c */
[C---:B------:R-:W-:Y:S02]  /*c98a0*/  IADD3 R14, P0, PT, R28.reuse, R24, RZ ;  /* 0x000000181c0e7210 */ /* 0x040fe40007f1e0ff */
[----:B--2---:R-:W-:-:S05]  /*c98b0*/  IADD3 R10, P1, PT, R28, R2, RZ ;  /* 0x000000021c0a7210 */ /* 0x004fca0007f3e0ff */
[----:B------:R0:W-:Y:S04]  /*c98c0*/  STL [R1+0xef0], R10 ;  /* 0x000ef00a01007387 */ /* 0x0001e80000100800 */
[----:B0-----:R-:W2:Y:S01]  /*c98d0*/  LDL.LU R10, [R1+0x4238] ;  /* 0x00423800010a7983 */ /* 0x001ea20000300800 */
[----:B------:R-:W-:Y:S01]  /*c98e0*/  IADD3 R8, P5, PT, R28, R6, RZ ;  /* 0x000000061c087210 */ /* 0x000fe20007fbe0ff */
[C---:B------:R-:W-:Y:S02]  /*c98f0*/  IMAD.X R11, R29.reuse, 0x1, R5, P3 ;  /* 0x000000011d0b7824 */ /* 0x040fe400018e0605 */
[C---:B---3--:R-:W-:Y:S02]  /*c9900*/  IMAD.X R13, R29.reuse, 0x1, R3, P4 ;  /* 0x000000011d0d7824 */ /* 0x048fe400020e0603 */
[----:B------:R-:W-:-:S02]  /*c9910*/  IMAD.X R15, R29, 0x1, R0, P0 ;  /* 0x000000011d0f7824 */ /* 0x000fc400000e0600 */
[C---:B------:R-:W-:Y:S02]  /*c9920*/  VIADD R27, R28.reuse, UR30 ;  /* 0x0000001e1c1b7c36 */ /* 0x040fe40008000000 */
[----:B------:R-:W-:Y:S01]  /*c9930*/  IMAD.X R9, R29, 0x1, R23, P5 ;  /* 0x000000011d097824 */ /* 0x000fe200028e0617 */
[----:B--2---:R-:W-:Y:S04]  /*c9940*/  STL.64 [R1+0xed8], R10 ;  /* 0x000ed80a01007387 */ /* 0x004fe80000100a00 */
[----:B------:R-:W-:Y:S04]  /*c9950*/  STL [R1+0xed4], R13 ;  /* 0x000ed40d01007387 */ /* 0x000fe80000100800 */
[----:B------:R0:W-:Y:S04]  /*c9960*/  STL.64 [R1+0xee0], R14 ;  /* 0x000ee00e01007387 */ /* 0x0001e80000100a00 */
[----:B------:R2:W-:Y:S04]  /*c9970*/  STL.64 [R1+0xee8], R8 ;  /* 0x000ee80801007387 */ /* 0x0005e80000100a00 */
[----:B------:R3:W-:Y:S01]  /*c9980*/  STL.64 [R1+0x4230], R16 ;  /* 0x0042301001007387 */ /* 0x0007e20000100a00 */
[----:B------:R-:W-:Y:S01]  /*c9990*/  IADD3 R12, P4, PT, R28, R20, RZ ;  /* 0x000000141c0c7210 */ /* 0x000fe20007f9e0ff */
[----:B------:R-:W1:Y:S01]  /*c99a0*/  LDCU UR30, c[0x0][0x398] ;  /* 0x00007300ff1e77ac */ /* 0x000e620008000800 */
[----:B0-----:R-:W-:-:S02]  /*c99b0*/  IADD3 R14, P0, PT, R27, R16, RZ ;  /* 0x000000101b0e7210 */ /* 0x001fc40007f1e0ff */
[----:B--2---:R-:W-:Y:S02]  /*c99c0*/  IADD3 R8, P5, PT, R27, R17, RZ ;  /* 0x000000111b087210 */ /* 0x004fe40007fbe0ff */
[----:B---3--:R0:W2:Y:S02]  /*c99d0*/  LDL.64 R16, [R1+0xef8] ;  /* 0x000ef80001107983 */ /* 0x0080a40000100a00 */
[----:B--2---:R-:W-:Y:S01]  /*c99e0*/  IMAD.X R17, R29, 0x1, R7, P2 ;  /* 0x000000011d117824 */ /* 0x004fe200010e0607 */
[----:B------:R-:W-:-:S04]  /*c99f0*/  IADD3 R16, P2, PT, R27, R24, RZ ;  /* 0x000000181b107210 */ /* 0x000fc80007f5e0ff */
[----:B------:R-:W-:Y:S04]  /*c9a00*/  STL [R1+0xefc], R17 ;  /* 0x000efc1101007387 */ /* 0x000fe80000100800 */
[----:B------:R2:W-:Y:S04]  /*c9a10*/  STL.64 [R1+0x4228], R24 ;  /* 0x0042281801007387 */ /* 0x0005e80000100a00 */
[----:B--2---:R0:W2:Y:S01]  /*c9a20*/  LDL.64 R24, [R1+0xef0] ;  /* 0x000ef00001187983 */ /* 0x0040a20000100a00 */
[----:B------:R-:W-:Y:S02]  /*c9a30*/  IADD3 R10, P3, PT, R28, R18, RZ ;  /* 0x000000121c0a7210 */ /* 0x000fe40007f7e0ff */
[----:B------:R-:W-:Y:S01]  /*c9a40*/  SHF.R.S32.HI R28, RZ, 0x1f, R27 ;  /* 0x0000001fff1c7819 */ /* 0x000fe2000001141b */
[----:B------:R-:W-:-:S02]  /*c9a50*/  IMAD.X R13, R29, 0x1, R19, P4 ;  /* 0x000000011d0d7824 */ /* 0x000fc400020e0613 */
[C---:B------:R-:W-:Y:S02]  /*c9a60*/  IMAD.X R11, R29.reuse, 0x1, R21, P3 ;  /* 0x000000011d0b7824 */ /* 0x040fe400018e0615 */
[C---:B------:R-:W-:Y:S02]  /*c9a70*/  IMAD.X R15, R28.reuse, 0x1, R5, P0 ;  /* 0x000000011c0f7824 */ /* 0x040fe400000e0605 */
[C---:B------:R-:W-:Y:S02]  /*c9a80*/  IMAD.X R9, R28.reuse, 0x1, R3, P5 ;  /* 0x000000011c097824 */ /* 0x040fe400028e0603 */
[----:B------:R-:W-:Y:S02]  /*c9a90*/  IMAD.X R17, R28, 0x1, R0, P2 ;  /* 0x000000011c117824 */ /* 0x000fe400010e0600 */
[----:B--2---:R-:W-:-:S05]  /*c9aa0*/  IMAD.X R25, R29, 0x1, R22, P1 ;  /* 0x000000011d197824 */ /* 0x004fca00008e0616 */
[----:B------:R-:W-:Y:S04]  /*c9ab0*/  STL [R1+0xef4], R25 ;  /* 0x000ef41901007387 */ /* 0x000fe80000100800 */
[----:B------:R-:W-:Y:S04]  /*c9ac0*/  STL.64 [R1+0xf08], R10 ;  /* 0x000f080a01007387 */ /* 0x000fe80000100a00 */
[----:B------:R-:W-:Y:S04]  /*c9ad0*/  STL.64 [R1+0xf00], R12 ;  /* 0x000f000c01007387 */ /* 0x000fe80000100a00 */
[----:B------:R-:W-:Y:S04]  /*c9ae0*/  STL.64 [R1+0x4220], R4 ;  /* 0x0042200401007387 */ /* 0x000fe80000100a00 */
[----:B------:R-:W-:Y:S04]  /*c9af0*/  STL.64 [R1+0xf10], R14 ;  /* 0x000f100e01007387 */ /* 0x000fe80000100a00 */
[----:B------:R-:W-:Y:S04]  /*c9b00*/  STL.64 [R1+0x4218], R2 ;  /* 0x0042180201007387 */ /* 0x000fe80000100a00 */
[----:B------:R-:W-:Y:S04]  /*c9b10*/  STL.64 [R1+0xf18], R8 ;  /* 0x000f180801007387 */ /* 0x000fe80000100a00 */
[----:B------:R2:W-:Y:S04]  /*c9b20*/  STL.64 [R1+0xf20], R16 ;  /* 0x000f201001007387 */ /* 0x0005e80000100a00 */
[----:B--2---:R-:W2:Y:S01]  /*c9b30*/  LDL.LU.64 R16, [R1+0x4230] ;  /* 0x0042300001107983 */ /* 0x004ea20000300a00 */
[C---:B------:R-:W-:Y:S01]  /*c9b40*/  IADD3 R24, P1, PT, R27.reuse, R6, RZ ;  /* 0x000000061b187210 */ /* 0x040fe20007f3e0ff */
[C---:B------:R-:W-:Y:S01]  /*c9b50*/  VIADD R26, R27.reuse, UR4 ;  /* 0x000000041b1a7c36 */ /* 0x040fe20008000000 */
[----:B------:R-:W-:-:S02]  /*c9b60*/  IADD3 R12, P4, PT, R27, R2, RZ ;  /* 0x000000021b0c7210 */ /* 0x000fc40007f9e0ff */
[C---:B------:R-:W-:Y:S02]  /*c9b70*/  IADD3 R10, P3, PT, R27.reuse, R4, RZ ;  /* 0x000000041b0a7210 */ /* 0x040fe40007f7e0ff */
[C---:B------:R-:W-:Y:S01]  /*c9b80*/  IADD3 R14, P0, PT, R27.reuse, R18, RZ ;  /* 0x000000121b0e7210 */ /* 0x040fe20007f1e0ff */
[----:B------:R-:W-:Y:S01]  /*c9b90*/  IMAD.X R25, R28, 0x1, R23, P1 ;  /* 0x000000011c197824 */ /* 0x000fe200008e0617 */
[----:B------:R-:W-:Y:S01]  /*c9ba0*/  IADD3 R8, P5, PT, R27, R20, RZ ;  /* 0x000000141b087210 */ /* 0x000fe20007fbe0ff */
[----:B------:R-:W3:Y:S03]  /*c9bb0*/  LDCU UR4, c[0x0][0x398] ;  /* 0x00007300ff0477ac */ /* 0x000ee60008000800 */
[----:B------:R0:W-:Y:S04]  /*c9bc0*/  STL.64 [R1+0xf28], R24 ;  /* 0x000f281801007387 */ /* 0x0001e80000100a00 */
[----:B0-----:R-:W3:Y:S01]  /*c9bd0*/  LDL.LU.64 R24, [R1+0x4228] ;  /* 0x0042280001187983 */ /* 0x001ee20000300a00 */
[----:B--2---:R-:W-:-:S02]  /*c9be0*/  IADD3 R2, P2, PT, R26, R16, RZ ;  /* 0x000000101a027210 */ /* 0x004fc40007f5e0ff */
[----:B------:R-:W-:Y:S01]  /*c9bf0*/  IADD3 R4, P1, PT, R26, R17, RZ ;  /* 0x000000111a047210 */ /* 0x000fe20007f3e0ff */
[----:B------:R0:W-:Y:S04]  /*c9c00*/  STL.64 [R1+0x4208], R16 ;  /* 0x0042081001007387 */ /* 0x0001e80000100a00 */
[----:B------:R-:W-:Y:S04]  /*c9c10*/  STL [R1+0xf50], R2 ;  /* 0x000f500201007387 */ /* 0x000fe80000100800 */
[----:B------:R2:W-:Y:S01]  /*c9c20*/  STL [R1+0xf60], R4 ;  /* 0x000f600401007387 */ /* 0x0005e20000100800 */
[----:B0-----:R-:W-:-:S02]  /*c9c30*/  IMAD.MOV.U32 R16, RZ, RZ, R4 ;  /* 0x000000ffff107224 */ /* 0x001fc400078e0004 */
[----:B------:R-:W-:Y:S02]  /*c9c40*/  IMAD.MOV.U32 R17, RZ, RZ, R5 ;  /* 0x000000ffff117224 */ /* 0x000fe400078e0005 */
[----:B--2---:R-:W2:Y:S01]  /*c9c50*/  LDL.LU.64 R4, [R1+0x4220] ;  /* 0x0042200001047983 */ /* 0x004ea20000300a00 */
[----:B------:R-:W-:Y:S01]  /*c9c60*/  SHF.R.S32.HI R27, RZ, 0x1f, R26 ;  /* 0x0000001fff1b7819 */ /* 0x000fe2000001141a */
[C---:B------:R-:W-:Y:S02]  /*c9c70*/  IMAD.X R11, R28.reuse, 0x1, R7, P3 ;  /* 0x000000011c0b7824 */ /* 0x040fe400018e0607 */
[C---:B------:R-:W-:Y:S01]  /*c9c80*/  IMAD.X R13, R28.reuse, 0x1, R22, P4 ;  /* 0x000000011c0d7824 */ /* 0x040fe200020e0616 */
[----:B------:R0:W-:Y:S01]  /*c9c90*/  STL [R1+0x4210], R16 ;  /* 0x0042101001007387 */ /* 0x0001e20000100800 */
[----:B------:R-:W-:Y:S02]  /*c9ca0*/  IMAD.X R15, R28, 0x1, R21, P0 ;  /* 0x000000011c0f7824 */ /* 0x000fe400000e0615 */
[----:B------:R-:W-:-:S02]  /*c9cb0*/  IMAD.MOV.U32 R17, RZ, RZ, R3 ;  /* 0x000000ffff117224 */ /* 0x000fc400078e0003 */
[----:B------:R-:W-:Y:S02]  /*c9cc0*/  IMAD.X R9, R28, 0x1, R19, P5 ;  /* 0x000000011c097824 */ /* 0x000fe400028e0613 */
[----:B0-----:R-:W-:Y:S02]  /*c9cd0*/  IMAD.MOV.U32 R16, RZ, RZ, R2 ;  /* 0x000000ffff107224 */ /* 0x001fe400078e0002 */
[----:B------:R-:W3:Y:S04]  /*c9ce0*/  LDL.LU.64 R2, [R1+0x4218] ;  /* 0x0042180001027983 */ /* 0x000ee80000300a00 */
[----:B------:R-:W-:Y:S04]  /*c9cf0*/  STL.64 [R1+0xf38], R10 ;  /* 0x000f380a01007387 */ /* 0x000fe80000100a00 */
[----:B------:R-:W-:Y:S04]  /*c9d00*/  STL.64 [R1+0xf30], R12 ;  /* 0x000f300c01007387 */ /* 0x000fe80000100a00 */
[----:B------:R-:W-:Y:S04]  /*c9d10*/  STL.64 [R1+0xf48], R14 ;  /* 0x000f480e01007387 */ /* 0x000fe80000100a00 */
[----:B------:R-:W-:Y:S01]  /*c9d20*/  STL.64 [R1+0xf40], R8 ;  /* 0x000f400801007387 */ /* 0x000fe20000100a00 */
[----:B--2---:R-:W-:-:S05]  /*c9d30*/  IMAD.X R17, R27, 0x1, R5, P2 ;  /* 0x000000011b117824 */ /* 0x004fca00010e0605 */
[----:B------:R3:W-:Y:S04]  /*c9d40*/  STL [R1+0xf54], R17 ;  /* 0x000f541101007387 */ /* 0x0007e80000100800 */
[----:B------:R0:W2:Y:S04]  /*c9d50*/  LDL.LU R16, [R1+0x4210] ;  /* 0x0042100001107983 */ /* 0x0000a80000300800 */
[----:B------:R-:W-:Y:S04]  /*c9d60*/  STL.64 [R1+0x41f8], R4 ;  /* 0x0041f80401007387 */ /* 0x000fe80000100a00 */
[----:B------:R-:W-:Y:S01]  /*c9d70*/  STL.64 [R1+0x41f0], R18 ;  /* 0x0041f01201007387 */ /* 0x000fe20000100a00 */
[----:B---3--:R-:W-:-:S05]  /*c9d80*/  IMAD.X R17, R27, 0x1, R3, P1 ;  /* 0x000000011b117824 */ /* 0x008fca00008e0603 */
[----:B------:R2:W-:Y:S04]  /*c9d90*/  STL [R1+0xf64], R17 ;  /* 0x000f641101007387 */ /* 0x0005e80000100800 */
[----:B--2---:R-:W2:Y:S01]  /*c9da0*/  LDL.LU.64 R16, [R1+0x4208] ;  /* 0x0042080001107983 */ /* 0x004ea20000300a00 */
[C---:B------:R-:W-:Y:S01]  /*c9db0*/  IADD3 R10, P3, PT, R26.reuse, R24, RZ ;  /* 0x000000181a0a7210 */ /* 0x040fe20007f7e0ff */
[C---:B------:R-:W-:Y:S01]  /*c9dc0*/  VIADD R29, R26.reuse, UR44 ;  /* 0x0000002c1a1d7c36 */ /* 0x040fe20008000000 */
[----:B------:R-:W-:-:S03]  /*c9dd0*/  IADD3 R12, P4, PT, R26, R6, RZ ;  /* 0x000000061a0c7210 */ /* 0x000fc60007f9e0ff */
[----:B------:R-:W-:Y:S01]  /*c9de0*/  IMAD.X R11, R27, 0x1, R0, P3 ;  /* 0x000000011b0b7824 */ /* 0x000fe200018e0600 */
[C---:B------:R-:W-:Y:S02]  /*c9df0*/  IADD3 R14, P0, PT, R26.reuse, R4, RZ ;  /* 0x000000041a0e7210 */ /* 0x040fe40007f1e0ff */
[C---:B------:R-:W-:Y:S01]  /*c9e00*/  IADD3 R8, P5, PT, R26.reuse, R2, RZ ;  /* 0x000000021a087210 */ /* 0x040fe20007fbe0ff */
[----:B------:R-:W-:Y:S01]  /*c9e10*/  STL.64 [R1+0x41e8], R2 ;  /* 0x0041e80201007387 */ /* 0x000fe20000100a00 */
[----:B------:R-:W-:-:S03]  /*c9e20*/  IADD3 R4, P2, PT, R26, R18, RZ ;  /* 0x000000121a047210 */ /* 0x000fc60007f5e0ff */
[----:B------:R3:W-:Y:S01]  /*c9e30*/  STL.64 [R1+0xf68], R10 ;  /* 0x000f680a01007387 */ /* 0x0007e20000100a00 */
[C---:B------:R-:W-:Y:S02]  /*c9e40*/  IMAD.X R13, R27.reuse, 0x1, R23, P4 ;  /* 0x000000011b0d7824 */ /* 0x040fe400020e0617 */
[C---:B------:R-:W-:Y:S02]  /*c9e50*/  IMAD.X R15, R27.reuse, 0x1, R7, P0 ;  /* 0x000000011b0f7824 */ /* 0x040fe400000e0607 */
[C---:B------:R-:W-:Y:S02]  /*c9e60*/  IMAD.X R9, R27.reuse, 0x1, R22, P5 ;  /* 0x000000011b097824 */ /* 0x040fe400028e0616 */
[----:B------:R-:W-:Y:S01]  /*c9e70*/  IMAD.X R5, R27, 0x1, R21, P2 ;  /* 0x000000011b057824 */ /* 0x000fe200010e0615 */
[----:B---3--:R0:W3:Y:S01]  /*c9e80*/  LDL.LU R11, [R1+0x4200] ;  /* 0x00420000010b7983 */ /* 0x0080e20000300800 */
[----:B--2---:R-:W-:-:S05]  /*c9e90*/  IADD3 R10, P3, PT, R29, R16, RZ ;  /* 0x000000101d0a7210 */ /* 0x004fca0007f7e0ff */
[----:B------:R-:W-:Y:S04]  /*c9ea0*/  STL [R1+0x41e0], R10 ;  /* 0x0041e00a01007387 */ /* 0x000fe80000100800 */
[----:B------:R-:W-:Y:S04]  /*c9eb0*/  STL.64 [R1+0xf70], R12 ;  /* 0x000f700c01007387 */ /* 0x000fe80000100a00 */
[----:B------:R-:W-:Y:S04]  /*c9ec0*/  STL.64 [R1+0xf88], R14 ;  /* 0x000f880e01007387 */ /* 0x000fe80000100a00 */
[----:B------:R-:W-:Y:S04]  /*c9ed0*/  STL.64 [R1+0xf80], R8 ;  /* 0x000f800801007387 */ /* 0x000fe80000100a00 */
[----:B------:R2:W-:Y:S04]  /*c9ee0*/  STL.64 [R1+0xfa0], R4 ;  /* 0x000fa00401007387 */ /* 0x0005e80000100a00 */
[----:B--2---:R-:W2:Y:S02]  /*c9ef0*/  LDL.LU.64 R4, [R1+0x41f8] ;  /* 0x0041f80001047983 */ /* 0x004ea40000300a00 */
[----:B--2---:R-:W-:-:S05]  /*c9f00*/  IADD3 R18, P2, PT, R29, R4, RZ ;  /* 0x000000041d127210 */ /* 0x004fca0007f5e0ff */
[----:B------:R2:W-:Y:S04]  /*c9f10*/  STL [R1+0xfe0], R18 ;  /* 0x000fe01201007387 */ /* 0x0005e80000100800 */
[----:B--2---:R-:W2:Y:S01]  /*c9f20*/  LDL.LU.64 R18, [R1+0x41f0] ;  /* 0x0041f00001127983 */ /* 0x004ea20000300a00 */
[----:B------:R-:W-:-:S05]  /*c9f30*/  IADD3 R2, P1, PT, R26, R20, RZ ;  /* 0x000000141a027210 */ /* 0x000fca0007f3e0ff */
[----:B--2---:R-:W-:-:S05]  /*c9f40*/  IMAD.X R3, R27, 0x1, R19, P1 ;  /* 0x000000011b037824 */ /* 0x004fca00008e0613 */
[----:B------:R2:W-:Y:S04]  /*c9f50*/  STL.64 [R1+0xf90], R2 ;  /* 0x000f900201007387 */ /* 0x0005e80000100a00 */
[----:B--2---:R-:W2:Y:S01]  /*c9f60*/  LDL.LU.64 R2, [R1+0x41e8] ;  /* 0x0041e80001027983 */ /* 0x004ea20000300a00 */
[----:B------:R-:W-:Y:S02]  /*c9f70*/  SHF.R.S32.HI R28, RZ, 0x1f, R29 ;  /* 0x0000001fff1c7819 */ /* 0x000fe4000001141d */
[C---:B------:R-:W-:Y:S02]  /*c9f80*/  IADD3 R12, P4, PT, R29.reuse, R17, RZ ;  /* 0x000000111d0c7210 */ /* 0x040fe40007f9e0ff */
[----:B--2---:R-:W-:-:S05]  /*c9f90*/  IADD3 R10, P1, PT, R29, R2, RZ ;  /* 0x000000021d0a7210 */ /* 0x004fca0007f3e0ff */
[----:B------:R2:W-:Y:S04]  /*c9fa0*/  STL [R1+0xfd0], R10 ;  /* 0x000fd00a01007387 */ /* 0x0005e80000100800 */
[----:B--2---:R-:W2:Y:S01]  /*c9fb0*/  LDL.LU R10, [R1+0x41e0] ;  /* 0x0041e000010a7983 */ /* 0x004ea20000300800 */
[C---:B------:R-:W-:Y:S02]  /*c9fc0*/  IADD3 R14, P0, PT, R29.reuse, R24, RZ ;  /* 0x000000181d0e7210 */ /* 0x040fe40007f1e0ff */
[----:B------:R-:W-:Y:S01]  /*c9fd0*/  IADD3 R8, P5, PT, R29, R6, RZ ;  /* 0x000000061d087210 */ /* 0x000fe20007fbe0ff */
[C---:B---3--:R-:W-:Y:S02]  /*c9fe0*/  IMAD.X R11, R28.reuse, 0x1, R5, P3 ;  /* 0x000000011c0b7824 */ /* 0x048fe400018e0605 */
[----:B------:R-:W-:-:S02]  /*c9ff0*/  IMAD.X R13, R28, 0x1, R3, P4 ;  /* 0x000000011c0d7824 */ /* 0x000fc400020e0603 */
[C---:B------:R-:W-:Y:S02]  /*ca000*/  IMAD.X R15, R28.reuse, 0x1, R0, P0 ;  /* 0x000000011c0f7824 */ /* 0x040fe400000e0600 */
[----:B------:R-:W-:Y:S02]  /*ca010*/  IMAD.X R9, R28, 0x1, R23, P5 ;  /* 0x000000011c097824 */ /* 0x000fe400028e0617 */
[----:B------:R-:W-:Y:S01]  /*ca020*/  VIADD R26, R29, UR5 ;  /* 0x000000051d1a7c36 */ /* 0x000fe20008000000 */
[----:B------:R-:W3:Y:S01]  /*ca030*/  LDCU UR5, c[0x0][0x398] ;  /* 0x00007300ff0577ac */ /* 0x000ee20008000800 */
[----:B--2---:R-:W-:Y:S04]  /*ca040*/  STL.64 [R1+0xf98], R10 ;  /* 0x000f980a01007387 */ /* 0x004fe80000100a00 */
[----:B------:R-:W-:Y:S04]  /*ca050*/  STL.64 [R1+0xfa8], R12 ;  /* 0x000fa80c01007387 */ /* 0x000fe80000100a00 */
[----:B------:R2:W-:Y:S04]  /*ca060*/  STL.64 [R1+0xfb8], R14 ;  /* 0x000fb80e01007387 */ /* 0x0005e80000100a00 */
[----:B------:R0:W-:Y:S04]  /*ca070*/  STL.64 [R1+0xfb0], R8 ;  /* 0x000fb00801007387 */ /* 0x0001e80000100a00 */
[----:B------:R1:W-:Y:S01]  /*ca080*/  STL.64 [R1+0x41d8], R16 ;  /* 0x0041d81001007387 */ /* 0x0003e20000100a00 */
[----:B--2---:R-:W-:-:S02]  /*ca090*/  IADD3 R14, P0, PT, R26, R16, RZ ;  /* 0x000000101a0e7210 */ /* 0x004fc40007f1e0ff */
[----:B0-----:R-:W-:Y:S02]  /*ca0a0*/  IADD3 R8, P5, PT, R26, R17, RZ ;  /* 0x000000111a087210 */ /* 0x001fe40007fbe0ff */
[----:B-1----:R0:W2:Y:S02]  /*ca0b0*/  LDL.64 R16, [R1+0xfe0] ;  /* 0x000fe00001107983 */ /* 0x0020a40000100a00 */
[----:B--2---:R-:W-:Y:S01]  /*ca0c0*/  IMAD.X R17, R28, 0x1, R7, P2 ;  /* 0x000000011c117824 */ /* 0x004fe200010e0607 */
[----:B------:R-:W-:-:S04]  /*ca0d0*/  IADD3 R16, P2, PT, R26, R24, RZ ;  /* 0x000000181a107210 */ /* 0x000fc80007f5e0ff */
[----:B------:R-:W-:Y:S04]  /*ca0e0*/  STL [R1+0xfe4], R17 ;  /* 0x000fe41101007387 */ /* 0x000fe80000100800 */
[----:B------:R1:W-:Y:S04]  /*ca0f0*/  STL.64 [R1+0x41d0], R24 ;  /* 0x0041d01801007387 */ /* 0x0003e80000100a00 */
[----:B-1----:R0:W2:Y:S01]  /*ca100*/  LDL.64 R24, [R1+0xfd0] ;  /* 0x000fd00001187983 */ /* 0x0020a20000100a00 */
[C---:B------:R-:W-:Y:S02]  /*ca110*/  IADD3 R10, P3, PT, R29.reuse, R18, RZ ;  /* 0x000000121d0a7210 */ /* 0x040fe40007f7e0ff */
[----:B------:R-:W-:-:S02]  /*ca120*/  IADD3 R12, P4, PT, R29, R20, RZ ;  /* 0x000000141d0c7210 */ /* 0x000fc40007f9e0ff */
[----:B------:R-:W-:Y:S01]  /*ca130*/  SHF.R.S32.HI R29, RZ, 0x1f, R26 ;  /* 0x0000001fff1d7819 */ /* 0x000fe2000001141a */
[C---:B------:R-:W-:Y:S02]  /*ca140*/  IMAD.X R11, R28.reuse, 0x1, R21, P3 ;  /* 0x000000011c0b7824 */ /* 0x040fe400018e0615 */
        /* <DEDUP_REMOVED lines=13> */
[----:B-1----:R-:W2:Y:S01]  /*ca220*/  LDL.LU.64 R16, [R1+0x41d8] ;  /* 0x0041d80001107983 */ /* 0x002ea20000300a00 */
[C---:B------:R-:W-:Y:S01]  /*ca230*/  IADD3 R24, P1, PT, R26.reuse, R6, RZ ;  /* 0x000000061a187210 */ /* 0x040fe20007f3e0ff */
[C---:B------:R-:W-:Y:S01]  /*ca240*/  VIADD R27, R26.reuse, UR6 ;  /* 0x000000061a1b7c36 */ /* 0x040fe20008000000 */
[----:B------:R-:W-:-:S02]  /*ca250*/  IADD3 R12, P4, PT, R26, R2, RZ ;  /* 0x000000021a0c7210 */ /* 0x000fc40007f9e0ff */
[C---:B------:R-:W-:Y:S02]  /*ca260*/  IADD3 R10, P3, PT, R26.reuse, R4, RZ ;  /* 0x000000041a0a7210 */ /* 0x040fe40007f7e0ff */
[C---:B------:R-:W-:Y:S01]  /*ca270*/  IADD3 R14, P0, PT, R26.reuse, R18, RZ ;  /* 0x000000121a0e7210 */ /* 0x040fe20007f1e0ff */
[----:B------:R-:W-:Y:S01]  /*ca280*/  IMAD.X R25, R29, 0x1, R23, P1 ;  /* 0x000000011d197824 */ /* 0x000fe200008e0617 */
[----:B------:R-:W-:Y:S01]  /*ca290*/  IADD3 R8, P5, PT, R26, R20, RZ ;  /* 0x000000141a087210 */ /* 0x000fe20007fbe0ff */
[----:B------:R-:W1:Y:S03]  /*ca2a0*/  LDCU UR6, c[0x0][0x398] ;  /* 0x00007300ff0677ac */ /* 0x000e660008000800 */
        /* <DEDUP_REMOVED lines=18> */
[----:B------:R-:W4:Y:S04]  /*ca3d0*/  LDL.LU.64 R2, [R1+0x41c0] ;  /* 0x0041c00001027983 */ /* 0x000f280000300a00 */
[----:B------:R-:W-:Y:S04]  /*ca3e0*/  STL.64 [R1+0xff8], R10 ;  /* 0x000ff80a01007387 */ /* 0x000fe80000100a00 */
[----:B------:R-:W-:Y:S04]  /*ca3f0*/  STL.64 [R1+0x1010], R12 ;  /* 0x0010100c01007387 */ /* 0x000fe80000100a00 */
[----:B------:R-:W-:Y:S04]  /*ca400*/  STL.64 [R1+0x1008], R14 ;  /* 0x0010080e01007387 */ /* 0x000fe80000100a00 */
[----:B------:R0:W-:Y:S04]  /*ca410*/  STL.64 [R1+0x1048], R8 ;  /* 0x0010480801007387 */ /* 0x0001e80000100a00 */
[----:B0-----:R-:W4:Y:S01]  /*ca420*/  LDL.LU R9, [R1+0x41bc] ;  /* 0x0041bc0001097983 */ /* 0x001f220000300800 */
[----:B--2---:R-:W-:-:S05]  /*ca430*/  IMAD.X R17, R26, 0x1, R5, P2 ;  /* 0x000000011a117824 */ /* 0x004fca00010e0605 */
[----:B------:R0:W-:Y:S04]  /*ca440*/  STL [R1+0x1044], R17 ;  /* 0x0010441101007387 */ /* 0x0001e80000100800 */
[----:B------:R2:W2:Y:S01]  /*ca450*/  LDL.LU R16, [R1+0x41b8] ;  /* 0x0041b80001107983 */ /* 0x0004a20000300800 */
[C---:B---3--:R-:W-:Y:S02]  /*ca460*/  IADD3 R10, P3, PT, R27.reuse, R24, RZ ;  /* 0x000000181b0a7210 */ /* 0x048fe40007f7e0ff */
[C---:B------:R-:W-:Y:S02]  /*ca470*/  IADD3 R12, P4, PT, R27.reuse, R6, RZ ;  /* 0x000000061b0c7210 */ /* 0x040fe40007f9e0ff */
[C---:B------:R-:W-:Y:S01]  /*ca480*/  IADD3 R14, P0, PT, R27.reuse, R4, RZ ;  /* 0x000000041b0e7210 */ /* 0x040fe20007f1e0ff */
[----:B------:R3:W-:Y:S01]  /*ca490*/  STL.64 [R1+0x41a0], R4 ;  /* 0x0041a00401007387 */ /* 0x0007e20000100a00 */
[C---:B------:R-:W-:Y:S01]  /*ca4a0*/  IMAD.X R11, R26.reuse, 0x1, R0, P3 ;  /* 0x000000011a0b7824 */ /* 0x040fe200018e0600 */
[----:B----4-:R-:W-:Y:S01]  /*ca4b0*/  IADD3 R8, P5, PT, R27, R2, RZ ;  /* 0x000000021b087210 */ /* 0x010fe20007fbe0ff */
[----:B0-----:R-:W-:-:S02]  /*ca4c0*/  IMAD.X R17, R26, 0x1, R3, P1 ;  /* 0x000000011a117824 */ /* 0x001fc400008e0603 */
[C---:B------:R-:W-:Y:S02]  /*ca4d0*/  IMAD.X R13, R26.reuse, 0x1, R23, P4 ;  /* 0x000000011a0d7824 */ /* 0x040fe400020e0617 */
[----:B------:R-:W-:Y:S01]  /*ca4e0*/  IMAD.X R15, R26, 0x1, R7, P0 ;  /* 0x000000011a0f7824 */ /* 0x000fe200000e0607 */
[----:B------:R-:W-:Y:S04]  /*ca4f0*/  STL [R1+0x1058], R8 ;  /* 0x0010580801007387 */ /* 0x000fe80000100800 */
[----:B------:R2:W-:Y:S01]  /*ca500*/  STL [R1+0x103c], R17 ;  /* 0x00103c1101007387 */ /* 0x0005e20000100800 */
[----:B------:R-:W-:Y:S02]  /*ca510*/  VIADD R28, R27, UR7 ;  /* 0x000000071b1c7c36 */ /* 0x000fe40008000000 */
[----:B---3--:R-:W-:Y:S01]  /*ca520*/  IMAD.MOV.U32 R4, RZ, RZ, R8 ;  /* 0x000000ffff047224 */ /* 0x008fe200078e0008 */
[----:B------:R-:W0:Y:S01]  /*ca530*/  LDCU UR7, c[0x0][0x398] ;  /* 0x00007300ff0777ac */ /* 0x000e220008000800 */
[----:B------:R-:W-:-:S02]  /*ca540*/  IMAD.MOV.U32 R5, RZ, RZ, R9 ;  /* 0x000000ffff057224 */ /* 0x000fc400078e0009 */
[----:B------:R-:W-:Y:S01]  /*ca550*/  IMAD.X R5, R26, 0x1, R22, P5 ;  /* 0x000000011a057824 */ /* 0x000fe200028e0616 */
[----:B--2---:R-:W2:Y:S04]  /*ca560*/  LDL.LU.64 R16, [R1+0x41b0] ;  /* 0x0041b00001107983 */ /* 0x004ea80000300a00 */
[----:B------:R-:W-:Y:S04]  /*ca570*/  STL.64 [R1+0x4190], R2 ;  /* 0x0041900201007387 */ /* 0x000fe80000100a00 */
[----:B------:R-:W-:Y:S04]  /*ca580*/  STL.64 [R1+0x1030], R10 ;  /* 0x0010300a01007387 */ /* 0x000fe80000100a00 */
[----:B------:R-:W-:Y:S04]  /*ca590*/  STL.64 [R1+0x1028], R12 ;  /* 0x0010280c01007387 */ /* 0x000fe80000100a00 */
[----:B------:R3:W-:Y:S02]  /*ca5a0*/  STL.64 [R1+0x1060], R14 ;  /* 0x0010600e01007387 */ /* 0x0007e40000100a00 */
[----:B---3--:R-:W-:-:S02]  /*ca5b0*/  IADD3 R14, P0, PT, R28, R24, RZ ;  /* 0x000000181c0e7210 */ /* 0x008fc40007f1e0ff */
[----:B------:R-:W3:Y:S04]  /*ca5c0*/  LDL.LU R15, [R1+0x41a8] ;  /* 0x0041a800010f7983 */ /* 0x000ee80000300800 */
[----:B------:R-:W-:Y:S04]  /*ca5d0*/  STL [R1+0x4188], R14 ;  /* 0x0041880e01007387 */ /* 0x000fe80000100800 */
[----:B------:R4:W-:Y:S04]  /*ca5e0*/  STL [R1+0x4050], R25 ;  /* 0x0040501901007387 */ /* 0x0009e80000100800 */
[----:B----4-:R-:W4:Y:S04]  /*ca5f0*/  LDL.LU.64 R24, [R1+0xb08] ;  /* 0x000b080001187983 */ /* 0x010f280000300a00 */
[----:B------:R0:W-:Y:S04]  /*ca600*/  STL [R1+0x105c], R5 ;  /* 0x00105c0501007387 */ /* 0x0001e80000100800 */
[----:B0-----:R-:W3:Y:S01]  /*ca610*/  LDL.LU.64 R4, [R1+0x41a0] ;  /* 0x0041a00001047983 */ /* 0x001ee20000300a00 */
[----:B------:R-:W-:-:S02]  /*ca620*/  IADD3 R8, P2, PT, R27, R18, RZ ;  /* 0x000000121b087210 */ /* 0x000fc40007f5e0ff */
[----:B------:R-:W-:-:S03]  /*ca630*/  IADD3 R2, P1, PT, R27, R20, RZ ;  /* 0x000000141b027210 */ /* 0x000fc60007f3e0ff */
[C---:B------:R-:W-:Y:S02]  /*ca640*/  IMAD.X R9, R26.reuse, 0x1, R21, P2 ;  /* 0x000000011a097824 */ /* 0x040fe400010e0615 */
[----:B------:R-:W-:Y:S01]  /*ca650*/  IMAD.X R3, R26, 0x1, R19, P1 ;  /* 0x000000011a037824 */ /* 0x000fe200008e0613 */
[C---:B------:R-:W-:Y:S02]  /*ca660*/  IADD3 R14, P5, PT, R28.reuse, R6, RZ ;  /* 0x000000061c0e7210 */ /* 0x040fe40007fbe0ff */
[----:B------:R0:W-:Y:S04]  /*ca670*/  STL.64 [R1+0x1050], R8 ;  /* 0x0010500801007387 */ /* 0x0001e80000100a00 */
[----:B0-----:R-:W4:Y:S04]  /*ca680*/  LDL.LU R9, [R1+0x4198] ;  /* 0x0041980001097983 */ /* 0x001f280000300800 */
[----:B------:R0:W-:Y:S04]  /*ca690*/  STL.64 [R1+0x1020], R2 ;  /* 0x0010200201007387 */ /* 0x0001e80000100a00 */
[----:B0-----:R-:W4:Y:S04]  /*ca6a0*/  LDL.LU.64 R2, [R1+0x4190] ;  /* 0x0041900001027983 */ /* 0x001f280000300a00 */
[----:B------:R-:W-:Y:S01]  /*ca6b0*/  STL [R1+0xec8], R14 ;  /* 0x000ec80e01007387 */ /* 0x000fe20000100800 */
[----:B--2---:R-:W-:-:S02]  /*ca6c0*/  IADD3 R10, P3, PT, R28, R16, RZ ;  /* 0x000000101c0a7210 */ /* 0x004fc40007f7e0ff */
[----:B------:R-:W-:Y:S02]  /*ca6d0*/  SHF.R.S32.HI R16, RZ, 0x1f, R28 ;  /* 0x0000001fff107819 */ /* 0x000fe4000001141c */
[----:B---3--:R-:W-:-:S03]  /*ca6e0*/  IADD3 R8, P2, PT, R28, R4, RZ ;  /* 0x000000041c087210 */ /* 0x008fc60007f5e0ff */
[----:B------:R-:W-:Y:S02]  /*ca6f0*/  IMAD.X R11, R16, 0x1, R5, P3 ;  /* 0x00000001100b7824 */ /* 0x000fe400018e0605 */
[----:B------:R-:W-:Y:S04]  /*ca700*/  STL [R1+0xe88], R8 ;  /* 0x000e880801007387 */ /* 0x000fe80000100800 */
[----:B------:R0:W-:Y:S01]  /*ca710*/  STL.64 [R1+0x1018], R10 ;  /* 0x0010180a01007387 */ /* 0x0001e20000100a00 */
[----:B------:R-:W-:-:S03]  /*ca720*/  IMAD.MOV.U32 R4, RZ, RZ, R14 ;  /* 0x000000ffff047224 */ /* 0x000fc600078e000e */
[----:B0-----:R0:W2:Y:S04]  /*ca730*/  LDL.LU R11, [R1+0x418c] ;  /* 0x00418c00010b7983 */ /* 0x0010a80000300800 */
[----:B------:R-:W3:Y:S01]  /*ca740*/  LDL.LU R14, [R1+0x4188] ;  /* 0x00418800010e7983 */ /* 0x000ee20000300800 */
[C---:B------:R-:W-:Y:S02]  /*ca750*/  IADD3 R12, P4, PT, R28.reuse, R17, RZ ;  /* 0x000000111c0c7210 */ /* 0x040fe40007f9e0ff */
[----:B------:R-:W-:Y:S01]  /*ca760*/  IADD3 R10, P3, PT, R28, R18, RZ ;  /* 0x000000121c0a7210 */ /* 0x000fe20007f7e0ff */
[----:B------:R-:W-:-:S04]  /*ca770*/  IMAD.MOV.U32 R5, RZ, RZ, R15 ;  /* 0x000000ffff057224 */ /* 0x000fc800078e000f */
[----:B------:R2:W-:Y:S01]  /*ca780*/  STL [R1+0xd98], R10 ;  /* 0x000d980a01007387 */ /* 0x0005e20000100800 */
[C---:B------:R-:W-:Y:S02]  /*ca790*/  IMAD.X R15, R16.reuse, 0x1, R0, P0 ;  /* 0x00000001100f7824 */ /* 0x040fe400000e0600 */
[----:B------:R-:W-:Y:S02]  /*ca7a0*/  IMAD.MOV.U32 R26, RZ, RZ, R8 ;  /* 0x000000ffff1a7224 */ /* 0x000fe400078e0008 */
[----:B----4-:R-:W-:Y:S01]  /*ca7b0*/  IMAD.X R13, R16, 0x1, R3, P4 ;  /* 0x00000001100d7824 */ /* 0x010fe200020e0603 */
[C---:B------:R-:W-:Y:S02]  /*ca7c0*/  IADD3 R8, P1, PT, R28.reuse, R2, RZ ;  /* 0x000000021c087210 */ /* 0x040fe40007f3e0ff */
[----:B------:R-:W-:Y:S01]  /*ca7d0*/  IADD3 R20, P4, PT, R28, R20, RZ ;  /* 0x000000141c147210 */ /* 0x000fe20007f9e0ff */
[----:B--2---:R-:W2:Y:S04]  /*ca7e0*/  LDL.LU.64 R10, [R1+0x4180] ;  /* 0x00418000010a7983 */ /* 0x004ea80000300a00 */
[----:B------:R4:W-:Y:S04]  /*ca7f0*/  STL.64 [R1+0xf78], R12 ;  /* 0x000f780c01007387 */ /* 0x0009e80000100a00 */
[----:B----4-:R-:W4:Y:S04]  /*ca800*/  LDL.LU R13, [R1+0x88] ;  /* 0x00008800010d7983 */ /* 0x010f280000300800 */
[----:B------:R-:W4:Y:S04]  /*ca810*/  LDL R17, [R1+0x1844] ;  /* 0x0018440001117983 */ /* 0x000f280000100800 */
[----:B------:R-:W4:Y:S04]  /*ca820*/  LDL.LU.64 R28, [R1+0xd98] ;  /* 0x000d9800011c7983 */ /* 0x000f280000300a00 */
[----:B---3--:R3:W-:Y:S04]  /*ca830*/  STL.64 [R1+0xf58], R14 ;  /* 0x000f580e01007387 */ /* 0x0087e80000100a00 */
[----:B---3--:R-:W3:Y:S01]  /*ca840*/  LDL.LU.64 R14, [R1+0x4178] ;  /* 0x00417800010e7983 */ /* 0x008ee20000300a00 */
[----:B------:R-:W-:-:S02]  /*ca850*/  IMAD.X R5, R16, 0x1, R23, P5 ;  /* 0x0000000110057824 */ /* 0x000fc400028e0617 */
[----:B------:R-:W-:Y:S02]  /*ca860*/  IMAD.MOV.U32 R27, RZ, RZ, R9 ;  /* 0x000000ffff1b7224 */ /* 0x000fe400078e0009 */
[C---:B------:R-:W-:Y:S02]  /*ca870*/  IMAD.X R9, R16.reuse, 0x1, R22, P1 ;  /* 0x0000000110097824 */ /* 0x040fe400008e0616 */
[----:B------:R-:W-:Y:S01]  /*ca880*/  IMAD.X R27, R16, 0x1, R7, P2 ;  /* 0x00000001101b7824 */ /* 0x000fe200010e0607 */
[----:B------:R0:W-:Y:S04]  /*ca890*/  STL [R1+0xecc], R5 ;  /* 0x000ecc0501007387 */ /* 0x0001e80000100800 */
[----:B0-----:R-:W3:Y:S04]  /*ca8a0*/  LDL.LU.64 R4, [R1+0xaf8] ;  /* 0x000af80001047983 */ /* 0x001ee80000300a00 */
[----:B------:R-:W3:Y:S04]  /*ca8b0*/  LDL R18, [R1+0x183c] ;  /* 0x00183c0001127983 */ /* 0x000ee80000100800 */
[----:B------:R0:W-:Y:S04]  /*ca8c0*/  STL.64 [R1+0xdf0], R8 ;  /* 0x000df00801007387 */ /* 0x0001e80000100a00 */
[----:B------:R1:W-:Y:S04]  /*ca8d0*/  STL [R1+0xe8c], R27 ;  /* 0x000e8c1b01007387 */ /* 0x0003e80000100800 */
[----:B0-----:R-:W3:Y:S04]  /*ca8e0*/  LDL.LU R8, [R1+0x1cc] ;  /* 0x0001cc0001087983 */ /* 0x001ee80000300800 */
[----:B------:R-:W3:Y:S04]  /*ca8f0*/  LDL.LU.64 R22, [R1+0xaf0] ;  /* 0x000af00001167983 */ /* 0x000ee80000300a00 */
[----:B-1----:R-:W3:Y:S04]  /*ca900*/  LDL.LU.64 R26, [R1+0xae8] ;  /* 0x000ae800011a7983 */ /* 0x002ee80000300a00 */
[----:B------:R-:W3:Y:S04]  /*ca910*/  LDL R9, [R1+0x1838] ;  /* 0x0018380001097983 */ /* 0x000ee80000100800 */
[----:B------:R-:W3:Y:S01]  /*ca920*/  LDL.LU R7, [R1+0x1834] ;  /* 0x0018340001077983 */ /* 0x000ee20000300800 */
[----:B--2---:R-:W-:-:S05]  /*ca930*/  VIADD R0, R10, 0x5 ;  /* 0x000000050a007836 */ /* 0x004fca0000000000 */
[----:B------:R-:W-:Y:S01]  /*ca940*/  ISETP.GE.AND P5, PT, R0, UR47, PT ;  /* 0x0000002f00007c0c */ /* 0x000fe2000bfa6270 */
[C---:B------:R-:W-:Y:S02]  /*ca950*/  VIADD R2, R10.reuse, 0x3f ;  /* 0x0000003f0a027836 */ /* 0x040fe40000000000 */
[----:B------:R-:W-:-:S03]  /*ca960*/  VIADD R0, R10, 0x36 ;  /* 0x000000360a007836 */ /* 0x000fc60000000000 */
[----:B------:R-:W-:Y:S01]  /*ca970*/  ISETP.GE.AND P0, PT, R2, UR51, PT ;  /* 0x0000003302007c0c */ /* 0x000fe2000bf06270 */
[C---:B----4-:R-:W-:Y:S02]  /*ca980*/  IMAD.X R29, R16.reuse, 0x1, R21, P3 ;  /* 0x00000001101d7824 */ /* 0x050fe400018e0615 */
[----:B------:R-:W-:Y:S01]  /*ca990*/  IMAD.X R21, R16, 0x1, R19, P4 ;  /* 0x0000000110157824 */ /* 0x000fe200020e0613 */
[----:B------:R-:W-:Y:S02]  /*ca9a0*/  PRMT R2, R13, 0x7770, RZ ;  /* 0x000077700d027816 */ /* 0x000fe400000000ff */
[----:B------:R0:W-:Y:S01]  /*ca9b0*/  STL.64 [R1+0x3fe8], R28 ;  /* 0x003fe81c01007387 */ /* 0x0001e20000100a00 */
[----:B---3--:R-:W-:-:S03]  /*ca9c0*/  ISETP.LT.AND P2, PT, R14, UR56, !P5 ;  /* 0x000000380e007c0c */ /* 0x008fc6000ef41270 */
[----:B0-----:R-:W2:Y:S04]  /*ca9d0*/  LDL.LU.64 R28, [R1+0xb00] ;  /* 0x000b0000011c7983 */ /* 0x001ea80000300a00 */
[----:B------:R-:W3:Y:S04]  /*ca9e0*/  LDL.LU R19, [R1+0x1b8] ;  /* 0x0001b80001137983 */ /* 0x000ee80000300800 */
[----:B------:R-:W4:Y:S04]  /*ca9f0*/  LDL R16, [R1+0x1840] ;  /* 0x0018400001107983 */ /* 0x000f280000100800 */
[----:B------:R-:W-:Y:S01]  /*caa00*/  STL.64 [R1+0x3ff0], R20 ;  /* 0x003ff01401007387 */ /* 0x000fe20000100a00 */
[----:B------:R-:W-:-:S03]  /*caa10*/  ISETP.GE.AND P1, PT, R0, UR35, PT ;  /* 0x0000002300007c0c */ /* 0x000fc6000bf26270 */
[----:B------:R-:W-:Y:S01]  /*caa20*/  STL.64 [R1+0x4170], R10 ;  /* 0x0041700a01007387 */ /* 0x000fe20000100a00 */
[----:B------:R-:W-:Y:S01]  /*caa30*/  VIADD R0, R10, 0x6 ;  /* 0x000000060a007836 */ /* 0x000fe20000000000 */
[----:B------:R-:W-:Y:S02]  /*caa40*/  ISETP.LT.AND P4, PT, R11, UR4, !P5 ;  /* 0x000000040b007c0c */ /* 0x000fe4000ef81270 */
[----:B------:R-:W-:Y:S01]  /*caa50*/  ISETP.LT.AND P3, PT, R15, UR57, !P5 ;  /* 0x000000390f007c0c */ /* 0x000fe2000ef61270 */
[----:B------:R0:W-:Y:S01]  /*caa60*/  @P2 STG.E.U8 desc[UR28][R24.64], R2 ;  /* 0x0000000218002986 */ /* 0x0001e2000c10111c */
[----:B------:R-:W1:Y:S03]  /*caa70*/  LDCU UR4, c[0x0][0x398] ;  /* 0x00007300ff0477ac */ /* 0x000e660008000800 */
[----:B0-----:R-:W2:Y:S04]  /*caa80*/  LDL.LU.64 R24, [R1+0xae0] ;  /* 0x000ae00001187983 */ /* 0x001ea80000300a00 */
[----:B------:R-:W2:Y:S04]  /*caa90*/  LDL.LU.64 R10, [R1+0xad8] ;  /* 0x000ad800010a7983 */ /* 0x000ea80000300a00 */
[----:B------:R-:W2:Y:S01]  /*caaa0*/  LDL.LU.64 R20, [R1+0xad0] ;  /* 0x000ad00001147983 */ /* 0x000ea20000300a00 */
[----:B------:R-:W-:-:S02]  /*caab0*/  ISETP.LT.AND P2, PT, R17, UR5, !P5 ;  /* 0x0000000511007c0c */ /* 0x000fc4000ef41270 */
[----:B------:R-:W-:Y:S02]  /*caac0*/  ISETP.GE.AND P6, PT, R0, UR48, PT ;  /* 0x0000003000007c0c */ /* 0x000fe4000bfc6270 */
[C---:B------:R-:W-:Y:S02]  /*caad0*/  PRMT R2, R13.reuse, 0x7771, RZ ;  /* 0x000077710d027816 */ /* 0x040fe400000000ff */
[----:B------:R-:W-:Y:S02]  /*caae0*/  PRMT R0, R13, 0x7772, RZ ;  /* 0x000077720d007816 */ /* 0x000fe400000000ff */
[C---:B------:R-:W-:Y:S02]  /*caaf0*/  PRMT R6, R8.reuse, 0x7773, RZ ;  /* 0x0000777308067816 */ /* 0x040fe400000000ff */
[----:B------:R-:W-:Y:S01]  /*cab00*/  PRMT R3, R8, 0x7770, RZ ;  /* 0x0000777008037816 */ /* 0x000fe200000000ff */
[----:B------:R-:W0:Y:S01]  /*cab10*/  LDCU UR5, c[0x0][0x398] ;  /* 0x00007300ff0577ac */ /* 0x000e220008000800 */
[----:B--2---:R2:W-:Y:S04]  /*cab20*/  STL.64 [R1+0x4168], R20 ;  /* 0x0041681401007387 */ /* 0x0045e80000100a00 */
[----:B--2---:R-:W2:Y:S04]  /*cab30*/  LDL.LU.64 R20, [R1+0xa58] ;  /* 0x000a580001147983 */ /* 0x004ea80000300a00 */
[----:B------:R-:W-:Y:S04]  /*cab40*/  @P3 STG.E.U8 desc[UR28][R28.64], R2 ;  /* 0x000000021c003986 */ /* 0x000fe8000c10111c */
[----:B------:R0:W-:Y:S01]  /*cab50*/  @P4 STG.E.U8 desc[UR28][R4.64], R0 ;  /* 0x0000000004004986 */ /* 0x0001e2000c10111c */
[----:B----4-:R-:W-:-:S02]  /*cab60*/  ISETP.LT.AND P4, PT, R16, UR6, !P5 ;  /* 0x0000000610007c0c */ /* 0x010fc4000ef81270 */
[----:B------:R-:W-:Y:S01]  /*cab70*/  ISETP.LT.AND P3, PT, R18, UR7, !P5 ;  /* 0x0000000712007c0c */ /* 0x000fe2000ef61270 */
[----:B------:R-:W4:Y:S01]  /*cab80*/  LDCU UR6, c[0x0][0x398] ;  /* 0x00007300ff0677ac */ /* 0x000f220008000800 */
[----:B------:R-:W1:Y:S01]  /*cab90*/  LDCU UR7, c[0x0][0x398] ;  /* 0x00007300ff0777ac */ /* 0x000e620008000800 */
[----:B0-----:R-:W-:Y:S02]  /*caba0*/  PRMT R0, R13, 0x7773, RZ ;  /* 0x000077730d007816 */ /* 0x001fe400000000ff */
[----:B---3--:R-:W-:Y:S01]  /*cabb0*/  PRMT R2, R19, 0x7770, RZ ;  /* 0x0000777013027816 */ /* 0x008fe200000000ff */
[----:B------:R-:W3:Y:S04]  /*cabc0*/  LDL.LU.64 R12, [R1+0xac8] ;  /* 0x000ac800010c7983 */ /* 0x000ee80000300a00 */
[----:B------:R0:W-:Y:S01]  /*cabd0*/  @P2 STG.E.U8 desc[UR28][R22.64], R0 ;  /* 0x0000000016002986 */ /* 0x0001e2000c10111c */
[----:B------:R-:W-:-:S03]  /*cabe0*/  ISETP.LT.AND P2, PT, R9, UR30, !P5 ;  /* 0x0000001e09007c0c */ /* 0x000fc6000ef41270 */
[----:B------:R4:W-:Y:S04]  /*cabf0*/  @P4 STG.E.U8 desc[UR28][R26.64], R2 ;  /* 0x000000021a004986 */ /* 0x0009e8000c10111c */
[----:B------:R-:W3:Y:S01]  /*cac00*/  LDL.LU.64 R28, [R1+0xac0] ;  /* 0x000ac000011c7983 */ /* 0x000ee20000300a00 */
[C---:B------:R-:W-:Y:S02]  /*cac10*/  PRMT R5, R8.reuse, 0x7772, RZ ;  /* 0x0000777208057816 */ /* 0x040fe400000000ff */
[----:B------:R-:W-:Y:S02]  /*cac20*/  PRMT R4, R8, 0x7771, RZ ;  /* 0x0000777108047816 */ /* 0x000fe400000000ff */
[----:B-1----:R-:W-:Y:S01]  /*cac30*/  ISETP.LT.AND P5, PT, R7, UR4, !P5 ;  /* 0x0000000407007c0c */ /* 0x002fe2000efa1270 */
[----:B------:R-:W1:Y:S01]  /*cac40*/  LDCU UR30, c[0x0][0x398] ;  /* 0x00007300ff1e77ac */ /* 0x000e620008000800 */
[C---:B0-----:R-:W-:Y:S01]  /*cac50*/  PRMT R0, R19.reuse, 0x7771, RZ ;  /* 0x0000777113007816 */ /* 0x041fe200000000ff */
[----:B------:R-:W3:Y:S01]  /*cac60*/  LDL.LU.64 R22, [R1+0xab8] ;  /* 0x000ab80001167983 */ /* 0x000ee20000300a00 */
[----:B----4-:R-:W-:-:S03]  /*cac70*/  PRMT R2, R19, 0x7772, RZ ;  /* 0x0000777213027816 */ /* 0x010fc600000000ff */
[----:B------:R-:W4:Y:S04]  /*cac80*/  LDL.LU R8, [R1+0x18c] ;  /* 0x00018c0001087983 */ /* 0x000f280000300800 */
[----:B------:R-:W3:Y:S04]  /*cac90*/  LDL.LU.64 R26, [R1+0xab0] ;  /* 0x000ab000011a7983 */ /* 0x000ee80000300a00 */
[----:B------:R0:W-:Y:S04]  /*caca0*/  @P3 STG.E.U8 desc[UR28][R24.64], R0 ;  /* 0x0000000018003986 */ /* 0x0001e8000c10111c */
[----:B------:R1:W-:Y:S01]  /*cacb0*/  @P2 STG.E.U8 desc[UR28][R10.64], R2 ;  /* 0x000000020a002986 */ /* 0x0003e2000c10111c */
[----:B------:R-:W-:Y:S01]  /*cacc0*/  ISETP.LT.AND P4, PT, R15, UR5, !P6 ;  /* 0x000000050f007c0c */ /* 0x000fe2000f781270 */
[----:B------:R-:W2:Y:S02]  /*cacd0*/  LDCU UR4, c[0x0][0x39c] ;  /* 0x00007380ff0477ac */ /* 0x000ea40008000800 */
[----:B0-----:R-:W3:Y:S04]  /*cace0*/  LDL.LU.64 R24, [R1+0xaa8] ;  /* 0x000aa80001187983 */ /* 0x001ee80000300a00 */
[----:B-1----:R-:W3:Y:S01]  /*cacf0*/  LDL.LU.64 R10, [R1+0x4170] ;  /* 0x00417000010a7983 */ /* 0x002ee20000300a00 */
[----:B------:R-:W-:-:S02]  /*cad00*/  PRMT R0, R19, 0x7773, RZ ;  /* 0x0000777313007816 */ /* 0x000fc400000000ff */
[----:B------:R-:W-:Y:S01]  /*cad10*/  ISETP.LT.AND P3, PT, R14, UR32, !P6 ;  /* 0x000000200e007c0c */ /* 0x000fe2000f761270 */
[----:B------:R-:W0:Y:S01]  /*cad20*/  LDCU UR32, c[0x0][0x398] ;  /* 0x00007300ff2077ac */ /* 0x000e220008000800 */
[----:B------:R-:W1:Y:S01]  /*cad30*/  LDCU UR5, c[0x0][0x398] ;  /* 0x00007300ff0577ac */ /* 0x000e620008000800 */
[----:B--2---:R2:W-:Y:S04]  /*cad40*/  @P5 STG.E.U8 desc[UR28][R20.64], R0 ;  /* 0x0000000014005986 */ /* 0x0045e8000c10111c */
[----:B--2---:R-:W2:Y:S01]  /*cad50*/  LDL.LU.64 R20, [R1+0x4168] ;  /* 0x0041680001147983 */ /* 0x004ea20000300a00 */
[----:B---3--:R-:W-:Y:S02]  /*cad60*/  ISETP.LT.AND P2, PT, R11, UR6, !P6 ;  /* 0x000000060b007c0c */ /* 0x008fe4000f741270 */
[----:B------:R-:W-:Y:S01]  /*cad70*/  ISETP.LT.AND P5, PT, R17, UR7, !P6 ;  /* 0x0000000711007c0c */ /* 0x000fe2000f7a1270 */
[----:B------:R-:W3:Y:S01]  /*cad80*/  LDCU UR7, c[0x0][0x398] ;  /* 0x00007300ff0777ac */ /* 0x000ee20008000800 */
[----:B------:R-:W-:Y:S01]  /*cad90*/  VIADD R0, R10, 0x7 ;  /* 0x000000070a007836 */ /* 0x000fe20000000000 */
[----:B----4-:R-:W-:Y:S01]  /*cada0*/  PRMT R2, R8, 0x7770, RZ ;  /* 0x0000777008027816 */ /* 0x010fe200000000ff */
[----:B------:R-:W4:Y:S01]  /*cadb0*/  LDCU UR6, c[0x0][0x398] ;  /* 0x00007300ff0677ac */ /* 0x000f220008000800 */
[----:B--2---:R2:W-:Y:S04]  /*cadc0*/  @P3 STG.E.U8 desc[UR28][R20.64], R3 ;  /* 0x0000000314003986 */ /* 0x0045e8000c10111c */
[----:B------:R0:W-:Y:S04]  /*cadd0*/  @P4 STG.E.U8 desc[UR28][R12.64], R4 ;  /* 0x000000040c004986 */ /* 0x0001e8000c10111c */
[----:B------:R1:W-:Y:S04]  /*cade0*/  @P2 STG.E.U8 desc[UR28][R28.64], R5 ;  /* 0x000000051c002986 */ /* 0x0003e8000c10111c */
[----:B--2---:R-:W2:Y:S04]  /*cadf0*/  LDL.LU.64 R20, [R1+0xa50] ;  /* 0x000a500001147983 */ /* 0x004ea80000300a00 */
[----:B0-----:R-:W2:Y:S04]  /*cae00*/  LDL.LU R13, [R1+0x8c] ;  /* 0x00008c00010d7983 */ /* 0x001ea80000300800 */
[----:B-1----:R-:W2:Y:S01]  /*cae10*/  LDL.LU.64 R4, [R1+0xaa0] ;  /* 0x000aa00001047983 */ /* 0x002ea20000300a00 */
[----:B------:R-:W-:Y:S01]  /*cae20*/  ISETP.LT.AND P4, PT, R16, UR30, !P6 ;  /* 0x0000001e10007c0c */ /* 0x000fe2000f781270 */
[----:B------:R-:W0:Y:S01]  /*cae30*/  LDCU UR30, c[0x0][0x398] ;  /* 0x00007300ff1e77ac */ /* 0x000e220008000800 */
[----:B------:R-:W-:Y:S01]  /*cae40*/  ISETP.LT.AND P3, PT, R18, UR32, !P6 ;  /* 0x0000002012007c0c */ /* 0x000fe2000f761270 */
[----:B------:R1:W-:Y:S01]  /*cae50*/  @P5 STG.E.U8 desc[UR28][R22.64], R6 ;  /* 0x0000000616005986 */ /* 0x0003e2000c10111c */
[----:B------:R-:W-:-:S02]  /*cae60*/  ISETP.LT.AND P5, PT, R9, UR5, !P6 ;  /* 0x0000000509007c0c */ /* 0x000fc4000f7a1270 */
[----:B------:R-:W-:Y:S02]  /*cae70*/  ISETP.GE.AND P2, PT, R0, UR50, PT ;  /* 0x0000003200007c0c */ /* 0x000fe4000bf46270 */
[C---:B------:R-:W-:Y:S02]  /*cae80*/  PRMT R0, R8.reuse, 0x7771, RZ ;  /* 0x0000777108007816 */ /* 0x040fe400000000ff */
[----:B------:R-:W-:Y:S01]  /*cae90*/  PRMT R3, R8, 0x7772, RZ ;  /* 0x0000777208037816 */ /* 0x000fe200000000ff */
[----:B------:R-:W2:Y:S01]  /*caea0*/  LDL.LU.64 R28, [R1+0xa98] ;  /* 0x000a9800011c7983 */ /* 0x000ea20000300a00 */
[----:B------:R-:W0:Y:S01]  /*caeb0*/  LDCU UR32, c[0x0][0x398] ;  /* 0x00007300ff2077ac */ /* 0x000e220008000800 */
[----:B------:R-:W0:Y:S02]  /*caec0*/  LDCU UR5, c[0x0][0x398] ;  /* 0x00007300ff0577ac */ /* 0x000e240008000800 */
[----:B------:R4:W-:Y:S04]  /*caed0*/  @P4 STG.E.U8 desc[UR28][R26.64], R2 ;  /* 0x000000021a004986 */ /* 0x0009e8000c10111c */
[----:B-1----:R-:W2:Y:S04]  /*caee0*/  LDL.LU.64 R22, [R1+0xa90] ;  /* 0x000a900001167983 */ /* 0x002ea80000300a00 */
[----:B------:R1:W-:Y:S01]  /*caef0*/  @P3 STG.E.U8 desc[UR28][R24.64], R0 ;  /* 0x0000000018003986 */ /* 0x0003e2000c10111c */
[----:B---3--:R-:W-:-:S02]  /*caf00*/  ISETP.LT.AND P4, PT, R14, UR7, !P2 ;  /* 0x000000070e007c0c */ /* 0x008fc4000d781270 */
[----:B----4-:R-:W-:Y:S01]  /*caf10*/  ISETP.LT.AND P6, PT, R7, UR6, !P6 ;  /* 0x0000000607007c0c */ /* 0x010fe2000f7c1270 */
[----:B------:R-:W3:Y:S01]  /*caf20*/  LDCU UR6, c[0x0][0x398] ;  /* 0x00007300ff0677ac */ /* 0x000ee20008000800 */
[----:B------:R-:W4:Y:S01]  /*caf30*/  LDCU UR7, c[0x0][0x398] ;  /* 0x00007300ff0777ac */ /* 0x000f220008000800 */
[----:B------:R-:W3:Y:S04]  /*caf40*/  LDL.LU.64 R26, [R1+0xa88] ;  /* 0x000a8800011a7983 */ /* 0x000ee80000300a00 */
[----:B-1----:R-:W3:Y:S01]  /*caf50*/  LDL.LU.64 R24, [R1+0xa80] ;  /* 0x000a800001187983 */ /* 0x002ee20000300a00 */
[----:B------:R-:W-:-:S03]  /*caf60*/  PRMT R2, R8, 0x7773, RZ ;  /* 0x0000777308027816 */ /* 0x000fc600000000ff */
[----:B------:R-:W3:Y:S04]  /*caf70*/  LDL.LU R8, [R1+0x1bc] ;  /* 0x0001bc0001087983 */ /* 0x000ee80000300800 */
[----:B------:R1:W-:Y:S04]  /*caf80*/  STL.64 [R1+0x4158], R14 ;  /* 0x0041580e01007387 */ /* 0x0003e80000100a00 */
[----:B--2---:R-:W-:Y:S01]  /*caf90*/  @P5 STG.E.U8 desc[UR28][R4.64], R3 ;  /* 0x0000000304005986 */ /* 0x004fe2000c10111c */
[----:B0-----:R-:W-:-:S03]  /*cafa0*/  ISETP.LT.AND P5, PT, R15, UR30, !P2 ;  /* 0x0000001e0f007c0c */ /* 0x001fc6000d7a1270 */
[----:B-1----:R-:W2:Y:S01]  /*cafb0*/  LDL.LU.64 R14, [R1+0xa70] ;  /* 0x000a7000010e7983 */ /* 0x002ea20000300a00 */
[----:B------:R-:W-:-:S03]  /*cafc0*/  VIADD R0, R10, 0x8 ;  /* 0x000000080a007836 */ /* 0x000fc60000000000 */
[----:B------:R0:W-:Y:S01]  /*cafd0*/  @P6 STG.E.U8 desc[UR28][R20.64], R2 ;  /* 0x0000000214006986 */ /* 0x0001e2000c10111c */
[----:B------:R-:W1:Y:S01]  /*cafe0*/  LDCU UR30, c[0x0][0x398] ;  /* 0x00007300ff1e77ac */ /* 0x000e620008000800 */
[----:B------:R-:W-:Y:S02]  /*caff0*/  ISETP.GE.AND P3, PT, R0, UR52, PT ;  /* 0x0000003400007c0c */ /* 0x000fe4000bf66270 */
[----:B------:R-:W-:Y:S02]  /*cb000*/  PRMT R0, R13, 0x7770, RZ ;  /* 0x000077700d007816 */ /* 0x000fe400000000ff */
[----:B------:R-:W-:Y:S01]  /*cb010*/  ISETP.LT.AND P6, PT, R11, UR32, !P2 ;  /* 0x000000200b007c0c */ /* 0x000fe2000d7c1270 */
[----:B------:R-:W1:Y:S01]  /*cb020*/  LDCU UR32, c[0x0][0x398] ;  /* 0x00007300ff2077ac */ /* 0x000e620008000800 */
[----:B0-----:R-:W-:Y:S01]  /*cb030*/  PRMT R2, R13, 0x7771, RZ ;  /* 0x000077710d027816 */ /* 0x001fe200000000ff */
[----:B------:R-:W-:Y:S04]  /*cb040*/  @P4 STG.E.U8 desc[UR28][R28.64], R0 ;  /* 0x000000001c004986 */ /* 0x000fe8000c10111c */
[----:B--2---:R0:W-:Y:S04]  /*cb050*/  STL.64 [R1+0x4160], R14 ;  /* 0x0041600e01007387 */ /* 0x0041e80000100a00 */
[----:B0-----:R-:W2:Y:S01]  /*cb060*/  LDL.LU.64 R14, [R1+0xa78] ;  /* 0x000a7800010e7983 */ /* 0x001ea20000300a00 */
[----:B------:R-:W-:-:S03]  /*cb070*/  ISETP.LT.AND P4, PT, R17, UR5, !P2 ;  /* 0x0000000511007c0c */ /* 0x000fc6000d781270 */
[----:B------:R0:W-:Y:S01]  /*cb080*/  @P5 STG.E.U8 desc[UR28][R22.64], R2 ;  /* 0x0000000216005986 */ /* 0x0001e2000c10111c */
[----:B---3--:R-:W-:Y:S02]  /*cb090*/  ISETP.LT.AND P5, PT, R16, UR6, !P2 ;  /* 0x0000000610007c0c */ /* 0x008fe4000d7a1270 */
[C---:B------:R-:W-:Y:S02]  /*cb0a0*/  PRMT R0, R13.reuse, 0x7772, RZ ;  /* 0x000077720d007816 */ /* 0x040fe400000000ff */
[----:B------:R-:W-:Y:S01]  /*cb0b0*/  PRMT R3, R13, 0x7773, RZ ;  /* 0x000077730d037816 */ /* 0x000fe200000000ff */
[----:B------:R-:W3:Y:S04]  /*cb0c0*/  LDL.LU.64 R28, [R1+0xa68] ;  /* 0x000a6800011c7983 */ /* 0x000ee80000300a00 */
[----:B------:R-:W3:Y:S01]  /*cb0d0*/  LDL.LU R12, [R1+0x1a0] ;  /* 0x0001a000010c7983 */ /* 0x000ee20000300800 */
[----:B------:R-:W-:-:S03]  /*cb0e0*/  PRMT R4, R8, 0x7770, RZ ;  /* 0x0000777008047816 */ /* 0x000fc600000000ff */
[----:B------:R1:W-:Y:S01]  /*cb0f0*/  @P6 STG.E.U8 desc[UR28][R26.64], R0 ;  /* 0x000000001a006986 */ /* 0x0003e2000c10111c */
[----:B------:R-:W2:Y:S01]  /*cb100*/  LDCU UR5, c[0x0][0x398] ;  /* 0x00007300ff0577ac */ /* 0x000ea20008000800 */
[----:B------:R-:W2:Y:S02]  /*cb110*/  LDCU UR6, c[0x0][0x398] ;  /* 0x00007300ff0677ac */ /* 0x000ea40008000800 */
[----:B0-----:R-:W3:Y:S04]  /*cb120*/  LDL.LU.64 R22, [R1+0xa30] ;  /* 0x000a300001167983 */ /* 0x001ee80000300a00 */
[----:B------:R0:W-:Y:S04]  /*cb130*/  @P4 STG.E.U8 desc[UR28][R24.64], R3 ;  /* 0x0000000318004986 */ /* 0x0001e8000c10111c */
[----:B-1----:R-:W3:Y:S04]  /*cb140*/  LDL.LU.64 R26, [R1+0xa28] ;  /* 0x000a2800011a7983 */ /* 0x002ee80000300a00 */
[----:B------:R-:W3:Y:S04]  /*cb150*/  LDL.LU.64 R20, [R1+0xa20] ;  /* 0x000a200001147983 */ /* 0x000ee80000300a00 */
[----:B0-----:R-:W3:Y:S04]  /*cb160*/  LDL.LU.64 R24, [R1+0xa08] ;  /* 0x000a080001187983 */ /* 0x001ee80000300a00 */
[----:B------:R-:W3:Y:S04]  /*cb170*/  LDL.LU R13, [R1+0xb0] ;  /* 0x0000b000010d7983 */ /* 0x000ee80000300800 */
[----:B--2---:R0:W-:Y:S04]  /*cb180*/  @P5 STG.E.U8 desc[UR28][R14.64], R4 ;  /* 0x000000040e005986 */ /* 0x0041e8000c10111c */
[----:B0-----:R-:W2:Y:S04]  /*cb190*/  LDL.LU.64 R14, [R1+0x4160] ;  /* 0x00416000010e7983 */ /* 0x001ea80000300a00 */
[----:B------:R-:W3:Y:S01]  /*cb1a0*/  LDL.LU.64 R4, [R1+0xa38] ;  /* 0x000a380001047983 */ /* 0x000ee20000300a00 */
[----:B----4-:R-:W-:-:S02]  /*cb1b0*/  ISETP.LT.AND P6, PT, R18, UR7, !P2 ;  /* 0x0000000712007c0c */ /* 0x010fc4000d7c1270 */
[----:B------:R-:W-:Y:S02]  /*cb1c0*/  ISETP.LT.AND P4, PT, R9, UR33, !P2 ;  /* 0x0000002109007c0c */ /* 0x000fe4000d781270 */
[----:B------:R-:W-:Y:S02]  /*cb1d0*/  ISETP.LT.AND P2, PT, R7, UR30, !P2 ;  /* 0x0000001e07007c0c */ /* 0x000fe4000d741270 */
[C---:B------:R-:W-:Y:S02]  /*cb1e0*/  PRMT R3, R8.reuse, 0x7771, RZ ;  /* 0x0000777108037816 */ /* 0x040fe400000000ff */
[C---:B------:R-:W-:Y:S02]  /*cb1f0*/  PRMT R2, R8.reuse, 0x7772, RZ ;  /* 0x0000777208027816 */ /* 0x040fe400000000ff */
[----:B------:R-:W-:Y:S01]  /*cb200*/  PRMT R0, R8, 0x7773, RZ ;  /* 0x0000777308007816 */ /* 0x000fe200000000ff */
[----:B------:R-:W0:Y:S01]  /*cb210*/  LDCU UR7, c[0x0][0x398] ;  /* 0x00007300ff0777ac */ /* 0x000e220008000800 */
[----:B------:R-:W1:Y:S01]  /*cb220*/  LDCU UR30, c[0x0][0x398] ;  /* 0x00007300ff1e77ac */ /* 0x000e620008000800 */
[----:B------:R-:W4:Y:S01]  /*cb230*/  LDCU UR33, c[0x0][0x398] ;  /* 0x00007300ff2177ac */ /* 0x000f220008000800 */
[----:B--2---:R2:W-:Y:S04]  /*cb240*/  @P6 STG.E.U8 desc[UR28][R14.64], R3 ;  /* 0x000000030e006986 */ /* 0x0045e8000c10111c */
[----:B---3--:R3:W-:Y:S04]  /*cb250*/  @P4 STG.E.U8 desc[UR28][R28.64], R2 ;  /* 0x000000021c004986 */ /* 0x0087e8000c10111c */
[----:B------:R0:W-:Y:S04]  /*cb260*/  @P2 STG.E.U8 desc[UR28][R4.64], R0 ;  /* 0x0000000004002986 */ /* 0x0001e8000c10111c */
[----:B--2---:R-:W2:Y:S04]  /*cb270*/  LDL.LU.64 R14, [R1+0x4158] ;  /* 0x00415800010e7983 */ /* 0x004ea80000300a00 */
[----:B---3--:R-:W3:Y:S04]  /*cb280*/  LDL.LU.64 R28, [R1+0x9f0] ;  /* 0x0009f000011c7983 */ /* 0x008ee80000300a00 */
[----:B0-----:R-:W2:Y:S01]  /*cb290*/  LDL.LU.64 R4, [R1+0x9e0] ;  /* 0x0009e00001047983 */ /* 0x001ea20000300a00 */
[----:B------:R-:W-:-:S02]  /*cb2a0*/  ISETP.LT.AND P2, PT, R11, UR6, !P3 ;  /* 0x000000060b007c0c */ /* 0x000fc4000df41270 */
[----:B------:R-:W-:Y:S02]  /*cb2b0*/  ISETP.LT.AND P4, PT, R17, UR7, !P3 ;  /* 0x0000000711007c0c */ /* 0x000fe4000df81270 */
[C---:B------:R-:W-:Y:S02]  /*cb2c0*/  PRMT R2, R12.reuse, 0x7770, RZ ;  /* 0x000077700c027816 */ /* 0x040fe400000000ff */
[----:B------:R-:W-:Y:S01]  /*cb2d0*/  PRMT R0, R12, 0x7771, RZ ;  /* 0x000077710c007816 */ /* 0x000fe200000000ff */
[----:B------:R-:W0:Y:S01]  /*cb2e0*/  LDCU UR6, c[0x0][0x398] ;  /* 0x00007300ff0677ac */ /* 0x000e220008000800 */
[----:B------:R-:W0:Y:S01]  /*cb2f0*/  LDCU UR7, c[0x0][0x398] ;  /* 0x00007300ff0777ac */ /* 0x000e220008000800 */
[----:B--2---:R2:W-:Y:S04]  /*cb300*/  STL.64 [R1+0x4150], R4 ;  /* 0x0041500401007387 */ /* 0x0045e80000100a00 */
[----:B--2---:R-:W2:Y:S01]  /*cb310*/  LDL.LU.64 R4, [R1+0x9e8] ;  /* 0x0009e80001047983 */ /* 0x004ea20000300a00 */
[----:B------:R-:W-:-:S02]  /*cb320*/  ISETP.LT.AND P5, PT, R14, UR5, !P3 ;  /* 0x000000050e007c0c */ /* 0x000fc4000dfa1270 */
[----:B------:R-:W-:Y:S01]  /*cb330*/  ISETP.LT.AND P6, PT, R15, UR32, !P3 ;  /* 0x000000200f007c0c */ /* 0x000fe2000dfc1270 */
[----:B------:R-:W0:Y:S01]  /*cb340*/  LDCU UR5, c[0x0][0x398] ;  /* 0x00007300ff0577ac */ /* 0x000e220008000800 */
[----:B------:R-:W4:Y:S01]  /*cb350*/  LDL.LU R8, [R1+0x150] ;  /* 0x0001500001087983 */ /* 0x000f220000300800 */
[----:B------:R-:W0:Y:S08]  /*cb360*/  LDCU UR32, c[0x0][0x398] ;  /* 0x00007300ff2077ac */ /* 0x000e300008000800 */
[----:B------:R0:W-:Y:S04]  /*cb370*/  @P5 STG.E.U8 desc[UR28][R22.64], R2 ;  /* 0x0000000216005986 */ /* 0x0001e8000c10111c */
[----:B------:R3:W-:Y:S01]  /*cb380*/  @P6 STG.E.U8 desc[UR28][R26.64], R0 ;  /* 0x000000001a006986 */ /* 0x0007e2000c10111c */
[----:B-1----:R-:W-:Y:S01]  /*cb390*/  ISETP.LT.AND P6, PT, R16, UR30, !P3 ;  /* 0x0000001e10007c0c */ /* 0x002fe2000dfc1270 */
[----:B------:R-:W1:Y:S01]  /*cb3a0*/  LDCU UR30, c[0x0][0x398] ;  /* 0x00007300ff1e77ac */ /* 0x000e620008000800 */
[----:B0-----:R-:W-:-:S02]  /*cb3b0*/  PRMT R2, R12, 0x7772, RZ ;  /* 0x000077720c027816 */ /* 0x001fc400000000ff */
[----:B---3--:R-:W-:Y:S01]  /*cb3c0*/  PRMT R0, R12, 0x7773, RZ ;  /* 0x000077730c007816 */ /* 0x008fe200000000ff */
[----:B------:R-:W3:Y:S04]  /*cb3d0*/  LDL.LU.64 R22, [R1+0x9d8] ;  /* 0x0009d80001167983 */ /* 0x000ee80000300a00 */
[----:B------:R0:W-:Y:S04]  /*cb3e0*/  @P2 STG.E.U8 desc[UR28][R20.64], R2 ;  /* 0x0000000214002986 */ /* 0x0001e8000c10111c */
[----:B------:R1:W-:Y:S01]  /*cb3f0*/  @P4 STG.E.U8 desc[UR28][R24.64], R0 ;  /* 0x0000000018004986 */ /* 0x0003e2000c10111c */
[----:B------:R-:W-:-:S03]  /*cb400*/  ISETP.LT.AND P4, PT, R18, UR5, !P3 ;  /* 0x0000000512007c0c */ /* 0x000fc6000df81270 */
[----:B------:R-:W3:Y:S01]  /*cb410*/  LDL.LU.64 R26, [R1+0x9d0] ;  /* 0x0009d000011a7983 */ /* 0x000ee20000300a00 */
[----:B------:R-:W-:Y:S01]  /*cb420*/  ISETP.LT.AND P5, PT, R9, UR32, !P3 ;  /* 0x0000002009007c0c */ /* 0x000fe2000dfa1270 */
[----:B------:R-:W2:Y:S01]  /*cb430*/  LDCU UR5, c[0x0][0x398] ;  /* 0x00007300ff0577ac */ /* 0x000ea20008000800 */
[C---:B0-----:R-:W-:Y:S01]  /*cb440*/  PRMT R2, R13.reuse, 0x7770, RZ ;  /* 0x000077700d027816 */ /* 0x041fe200000000ff */
[----:B-1----:R-:W3:Y:S04]  /*cb450*/  LDL.LU.64 R24, [R1+0x9c8] ;  /* 0x0009c80001187983 */ /* 0x002ee80000300a00 */
[----:B------:R-:W3:Y:S01]  /*cb460*/  LDL.LU.64 R20, [R1+0x9c0] ;  /* 0x0009c00001147983 */ /* 0x000ee20000300a00 */
[C---:B------:R-:W-:Y:S02]  /*cb470*/  VIADD R0, R10.reuse, 0x9 ;  /* 0x000000090a007836 */ /* 0x040fe40000000000 */
[----:B------:R-:W-:Y:S01]  /*cb480*/  VIADD R3, R10, 0xa ;  /* 0x0000000a0a037836 */ /* 0x000fe20000000000 */
[----:B------:R0:W-:Y:S01]  /*cb490*/  @P6 STG.E.U8 desc[UR28][R28.64], R2 ;  /* 0x000000021c006986 */ /* 0x0001e2000c10111c */
[----:B------:R-:W1:Y:S01]  /*cb4a0*/  LDCU UR32, c[0x0][0x398] ;  /* 0x00007300ff2077ac */ /* 0x000e620008000800 */
[----:B0-----:R-:W-:-:S02]  /*cb4b0*/  PRMT R2, R13, 0x7771, RZ ;  /* 0x000077710d027816 */ /* 0x001fc400000000ff */
[----:B------:R-:W3:Y:S04]  /*cb4c0*/  LDL.LU.64 R28, [R1+0x9b8] ;  /* 0x0009b800011c7983 */ /* 0x000ee80000300a00 */
[----:B------:R-:W3:Y:S04]  /*cb4d0*/  LDL.LU R12, [R1+0x190] ;  /* 0x00019000010c7983 */ /* 0x000ee80000300800 */
[----:B--2---:R0:W-:Y:S04]  /*cb4e0*/  @P4 STG.E.U8 desc[UR28][R4.64], R2 ;  /* 0x0000000204004986 */ /* 0x0041e8000c10111c */
[----:B0-----:R-:W2:Y:S01]  /*cb4f0*/  LDL.LU.64 R4, [R1+0x4150] ;  /* 0x0041500001047983 */ /* 0x001ea20000300a00 */
[----:B------:R-:W-:-:S02]  /*cb500*/  ISETP.LT.AND P3, PT, R7, UR6, !P3 ;  /* 0x0000000607007c0c */ /* 0x000fc4000df61270 */
[----:B------:R-:W-:Y:S02]  /*cb510*/  ISETP.GE.AND P2, PT, R0, UR61, PT ;  /* 0x0000003d00007c0c */ /* 0x000fe4000bf46270 */
[C---:B------:R-:W-:Y:S02]  /*cb520*/  PRMT R0, R13.reuse, 0x7772, RZ ;  /* 0x000077720d007816 */ /* 0x040fe400000000ff */
[----:B------:R-:W-:Y:S01]  /*cb530*/  PRMT R2, R13, 0x7773, RZ ;  /* 0x000077730d027816 */ /* 0x000fe200000000ff */
[----:B------:R-:W0:Y:S01]  /*cb540*/  LDCU UR6, c[0x0][0x398] ;  /* 0x00007300ff0677ac */ /* 0x000e220008000800 */
[----:B------:R-:W-:Y:S02]  /*cb550*/  ISETP.LT.AND P6, PT, R14, UR7, !P2 ;  /* 0x000000070e007c0c */ /* 0x000fe4000d7c1270 */
[----:B----4-:R-:W-:Y:S01]  /*cb560*/  ISETP.LT.AND P4, PT, R11, UR33, !P2 ;  /* 0x000000210b007c0c */ /* 0x010fe2000d781270 */
[----:B------:R-:W4:Y:S01]  /*cb570*/  LDCU UR7, c[0x0][0x398] ;  /* 0x00007300ff0777ac */ /* 0x000f220008000800 */
[----:B------:R-:W0:Y:S01]  /*cb580*/  LDCU UR33, c[0x0][0x398] ;  /* 0x00007300ff2177ac */ /* 0x000e220008000800 */
[----:B--2---:R2:W-:Y:S01]  /*cb590*/  @P5 STG.E.U8 desc[UR28][R4.64], R0 ;  /* 0x0000000004005986 */ /* 0x0045e2000c10111c */
[----:B------:R-:W-:-:S03]  /*cb5a0*/  ISETP.LT.AND P5, PT, R15, UR30, !P2 ;  /* 0x0000001e0f007c0c */ /* 0x000fc6000d7a1270 */
[----:B---3--:R3:W-:Y:S01]  /*cb5b0*/  @P3 STG.E.U8 desc[UR28][R22.64], R2 ;  /* 0x0000000216003986 */ /* 0x0087e2000c10111c */
[----:B------:R-:W-:Y:S01]  /*cb5c0*/  ISETP.LT.AND P3, PT, R17, UR5, !P2 ;  /* 0x0000000511007c0c */ /* 0x000fe2000d761270 */
[----:B------:R-:W0:Y:S01]  /*cb5d0*/  LDCU UR30, c[0x0][0x398] ;  /* 0x00007300ff1e77ac */ /* 0x000e220008000800 */
[----:B------:R-:W0:Y:S01]  /*cb5e0*/  LDCU UR5, c[0x0][0x398] ;  /* 0x00007300ff0577ac */ /* 0x000e220008000800 */
[C---:B--2---:R-:W-:Y:S02]  /*cb5f0*/  PRMT R0, R8.reuse, 0x7770, RZ ;  /* 0x0000777008007816 */ /* 0x044fe400000000ff */
[C---:B---3--:R-:W-:Y:S01]  /*cb600*/  PRMT R2, R8.reuse, 0x7771, RZ ;  /* 0x0000777108027816 */ /* 0x048fe200000000ff */
[----:B------:R-:W2:Y:S04]  /*cb610*/  LDL.LU.64 R22, [R1+0x998] ;  /* 0x0009980001167983 */ /* 0x000ea80000300a00 */
[----:B------:R3:W-:Y:S04]  /*cb620*/  @P6 STG.E.U8 desc[UR28][R26.64], R0 ;  /* 0x000000001a006986 */ /* 0x0007e8000c10111c */
[----:B------:R0:W-:Y:S01]  /*cb630*/  @P5 STG.E.U8 desc[UR28][R24.64], R2 ;  /* 0x0000000218005986 */ /* 0x0001e2000c10111c */
[----:B---3--:R-:W-:-:S02]  /*cb640*/  PRMT R0, R8, 0x7772, RZ ;  /* 0x0000777208007816 */ /* 0x008fc400000000ff */
[----:B0-----:R-:W-:Y:S01]  /*cb650*/  PRMT R2, R8, 0x7773, RZ ;  /* 0x0000777308027816 */ /* 0x001fe200000000ff */
[----:B------:R-:W3:Y:S04]  /*cb660*/  LDL.LU.64 R26, [R1+0x990] ;  /* 0x00099000011a7983 */ /* 0x000ee80000300a00 */
[----:B------:R-:W2:Y:S04]  /*cb670*/  LDL.LU R13, [R1+0x1a4] ;  /* 0x0001a400010d7983 */ /* 0x000ea80000300800 */
[----:B------:R-:W2:Y:S04]  /*cb680*/  LDL.LU.64 R4, [R1+0x988] ;  /* 0x0009880001047983 */ /* 0x000ea80000300a00 */
[----:B------:R-:W2:Y:S04]  /*cb690*/  LDL.LU.64 R24, [R1+0x980] ;  /* 0x0009800001187983 */ /* 0x000ea80000300a00 */
[----:B------:R0:W-:Y:S04]  /*cb6a0*/  @P4 STG.E.U8 desc[UR28][R20.64], R0 ;  /* 0x0000000014004986 */ /* 0x0001e8000c10111c */
[----:B------:R1:W-:Y:S01]  /*cb6b0*/  @P3 STG.E.U8 desc[UR28][R28.64], R2 ;  /* 0x000000021c003986 */ /* 0x0003e2000c10111c */
[----:B------:R-:W-:-:S03]  /*cb6c0*/  ISETP.GE.AND P3, PT, R3, UR77, PT ;  /* 0x0000004d03007c0c */ /* 0x000fc6000bf66270 */
[----:B0-----:R-:W2:Y:S04]  /*cb6d0*/  LDL.LU.64 R20, [R1+0x978] ;  /* 0x0009780001147983 */ /* 0x001ea80000300a00 */
[----:B-1----:R-:W2:Y:S04]  /*cb6e0*/  LDL.LU.64 R28, [R1+0x970] ;  /* 0x00097000011c7983 */ /* 0x002ea80000300a00 */
[----:B------:R-:W2:Y:S01]  /*cb6f0*/  LDL.LU.64 R2, [R1+0x9b0] ;  /* 0x0009b00001027983 */ /* 0x000ea20000300a00 */
[----:B------:R-:W-:Y:S02]  /*cb700*/  ISETP.LT.AND P6, PT, R16, UR32, !P2 ;  /* 0x0000002010007c0c */ /* 0x000fe4000d7c1270 */
[----:B------:R-:W-:Y:S01]  /*cb710*/  ISETP.LT.AND P4, PT, R18, UR6, !P2 ;  /* 0x0000000612007c0c */ /* 0x000fe2000d781270 */
[----:B------:R-:W0:Y:S01]  /*cb720*/  LDCU UR32, c[0x0][0x398] ;  /* 0x00007300ff2077ac */ /* 0x000e220008000800 */
[----:B------:R-:W-:-:S02]  /*cb730*/  PRMT R0, R12, 0x7770, RZ ;  /* 0x000077700c007816 */ /* 0x000fc400000000ff */
[----:B----4-:R-:W-:Y:S02]  /*cb740*/  ISETP.LT.AND P5, PT, R9, UR7, !P2 ;  /* 0x0000000709007c0c */ /* 0x010fe4000d7a1270 */
[----:B------:R-:W-:Y:S01]  /*cb750*/  ISETP.LT.AND P2, PT, R7, UR30, !P2 ;  /* 0x0000001e07007c0c */ /* 0x000fe2000d741270 */
[----:B------:R-:W4:Y:S01]  /*cb760*/  LDL.LU R8, [R1+0xb4] ;  /* 0x0000b40001087983 */ /* 0x000f220000300800 */
[----:B------:R-:W1:Y:S01]  /*cb770*/  LDCU UR6, c[0x0][0x398] ;  /* 0x00007300ff0677ac */ /* 0x000e620008000800 */
[----:B------:R-:W0:Y:S01]  /*cb780*/  LDCU UR7, c[0x0][0x398] ;  /* 0x00007300ff0777ac */ /* 0x000e220008000800 */
[----:B------:R-:W0:Y:S01]  /*cb790*/  LDCU UR30, c[0x0][0x398] ;  /* 0x00007300ff1e77ac */ /* 0x000e220008000800 */
[----:B--2---:R2:W-:Y:S01]  /*cb7a0*/  @P6 STG.E.U8 desc[UR28][R2.64], R0 ;  /* 0x0000000002006986 */ /* 0x0045e2000c10111c */
[----:B------:R-:W-:Y:S01]  /*cb7b0*/  ISETP.LT.AND P6, PT, R14, UR33, !P3 ;  /* 0x000000210e007c0c */ /* 0x000fe2000dfc1270 */
[----:B------:R-:W0:Y:S01]  /*cb7c0*/  LDCU UR33, c[0x0][0x398] ;  /* 0x00007300ff2177ac */ /* 0x000e220008000800 */
[----:B--2---:R-:W-:-:S02]  /*cb7d0*/  PRMT R2, R12, 0x7771, RZ ;  /* 0x000077710c027816 */ /* 0x004fc400000000ff */
[----:B------:R-:W-:-:S03]  /*cb7e0*/  PRMT R0, R12, 0x7772, RZ ;  /* 0x000077720c007816 */ /* 0x000fc600000000ff */
[----:B------:R2:W-:Y:S01]  /*cb7f0*/  @P4 STG.E.U8 desc[UR28][R22.64], R2 ;  /* 0x0000000216004986 */ /* 0x0005e2000c10111c */
[----:B------:R-:W-:-:S03]  /*cb800*/  ISETP.LT.AND P4, PT, R15, UR5, !P3 ;  /* 0x000000050f007c0c */ /* 0x000fc6000df81270 */
[----:B---3--:R3:W-:Y:S01]  /*cb810*/  @P5 STG.E.U8 desc[UR28][R26.64], R0 ;  /* 0x000000001a005986 */ /* 0x0087e2000c10111c */
[----:B0-----:R-:W-:Y:S01]  /*cb820*/  ISETP.LT.AND P5, PT, R11, UR32, !P3 ;  /* 0x000000200b007c0c */ /* 0x001fe2000dfa1270 */
[----:B------:R-:W0:Y:S01]  /*cb830*/  LDCU UR5, c[0x0][0x398] ;  /* 0x00007300ff0577ac */ /* 0x000e220008000800 */
[----:B------:R-:W0:Y:S01]  /*cb840*/  LDCU UR32, c[0x0][0x398] ;  /* 0x00007300ff2077ac */ /* 0x000e220008000800 */
[----:B--2---:R-:W-:Y:S01]  /*cb850*/  PRMT R2, R12, 0x7773, RZ ;  /* 0x000077730c027816 */ /* 0x004fe200000000ff */
[----:B------:R-:W2:Y:S01]  /*cb860*/  LDL.LU.64 R22, [R1+0x960] ;  /* 0x0009600001167983 */ /* 0x000ea20000300a00 */
[----:B---3--:R-:W-:-:S03]  /*cb870*/  PRMT R0, R13, 0x7770, RZ ;  /* 0x000077700d007816 */ /* 0x008fc600000000ff */
[----:B------:R-:W3:Y:S04]  /*cb880*/  LDL.LU.64 R26, [R1+0x948] ;  /* 0x00094800011a7983 */ /* 0x000ee80000300a00 */
[----:B------:R0:W-:Y:S04]  /*cb890*/  @P2 STG.E.U8 desc[UR28][R4.64], R2 ;  /* 0x0000000204002986 */ /* 0x0001e8000c10111c */
[----:B------:R1:W-:Y:S01]  /*cb8a0*/  @P6 STG.E.U8 desc[UR28][R24.64], R0 ;  /* 0x0000000018006986 */ /* 0x0003e2000c10111c */
[C---:B0-----:R-:W-:Y:S02]  /*cb8b0*/  PRMT R2, R13.reuse, 0x7771, RZ ;  /* 0x000077710d027816 */ /* 0x041fe400000000ff */
[----:B-1----:R-:W-:Y:S01]  /*cb8c0*/  PRMT R0, R13, 0x7772, RZ ;  /* 0x000077720d007816 */ /* 0x002fe200000000ff */
[----:B------:R-:W2:Y:S04]  /*cb8d0*/  LDL.LU.64 R4, [R1+0x940] ;  /* 0x0009400001047983 */ /* 0x000ea80000300a00 */
[----:B------:R0:W-:Y:S04]  /*cb8e0*/  @P4 STG.E.U8 desc[UR28][R20.64], R2 ;  /* 0x0000000214004986 */ /* 0x0001e8000c10111c */
[----:B------:R-:W2:Y:S04]  /*cb8f0*/  LDL.LU.64 R24, [R1+0x928] ;  /* 0x0009280001187983 */ /* 0x000ea80000300a00 */
[----:B------:R-:W2:Y:S04]  /*cb900*/  LDL.LU R12, [R1+0x154] ;  /* 0x00015400010c7983 */ /* 0x000ea80000300800 */
[----:B------:R1:W-:Y:S01]  /*cb910*/  @P5 STG.E.U8 desc[UR28][R28.64], R0 ;  /* 0x000000001c005986 */ /* 0x0003e2000c10111c */
[----:B0-----:R-:W-:-:S03]  /*cb920*/  VIADD R2, R10, 0xb ;  /* 0x0000000b0a027836 */ /* 0x001fc60000000000 */
[----:B------:R-:W2:Y:S04]  /*cb930*/  LDL.LU.64 R20, [R1+0x920] ;  /* 0x0009200001147983 */ /* 0x000ea80000300a00 */
[----:B-1----:R-:W2:Y:S01]  /*cb940*/  LDL.LU.64 R28, [R1+0x918] ;  /* 0x00091800011c7983 */ /* 0x002ea20000300a00 */
[----:B------:R-:W-:-:S03]  /*cb950*/  ISETP.GE.AND P2, PT, R2, UR76, PT ;  /* 0x0000004c02007c0c */ /* 0x000fc6000bf46270 */
[----:B------:R-:W2:Y:S01]  /*cb960*/  LDL.LU.64 R2, [R1+0x968] ;  /* 0x0009680001027983 */ /* 0x000ea20000300a00 */
[----:B------:R-:W-:Y:S02]  /*cb970*/  ISETP.LT.AND P6, PT, R17, UR6, !P3 ;  /* 0x0000000611007c0c */ /* 0x000fe4000dfc1270 */
[----:B------:R-:W-:Y:S02]  /*cb980*/  ISETP.LT.AND P4, PT, R16, UR7, !P3 ;  /* 0x0000000710007c0c */ /* 0x000fe4000df81270 */
[----:B------:R-:W-:Y:S02]  /*cb990*/  PRMT R0, R13, 0x7773, RZ ;  /* 0x000077730d007816 */ /* 0x000fe400000000ff */
[----:B------:R-:W-:Y:S01]  /*cb9a0*/  ISETP.LT.AND P5, PT, R18, UR30, !P3 ;  /* 0x0000001e12007c0c */ /* 0x000fe2000dfa1270 */
[----:B------:R-:W0:Y:S01]  /*cb9b0*/  LDCU UR6, c[0x0][0x398] ;  /* 0x00007300ff0677ac */ /* 0x000e220008000800 */
[----:B------:R-:W1:Y:S01]  /*cb9c0*/  LDCU UR7, c[0x0][0x398] ;  /* 0x00007300ff0777ac */ /* 0x000e620008000800 */
[----:B------:R-:W0:Y:S04]  /*cb9d0*/  LDCU UR30, c[0x0][0x398] ;  /* 0x00007300ff1e77ac */ /* 0x000e280008000800 */
[----:B--2---:R4:W-:Y:S02]  /*cb9e0*/  @P6 STG.E.U8 desc[UR28][R2.64], R0 ;  /* 0x0000000002006986 */ /* 0x0049e4000c10111c */
[----:B----4-:R-:W-:-:S02]  /*cb9f0*/  PRMT R2, R8, 0x7770, RZ ;  /* 0x0000777008027816 */ /* 0x010fc400000000ff */
[----:B------:R-:W-:-:S03]  /*cba00*/  PRMT R0, R8, 0x7771, RZ ;  /* 0x0000777108007816 */ /* 0x000fc600000000ff */
[----:B------:R2:W-:Y:S04]  /*cba10*/  @P4 STG.E.U8 desc[UR28][R22.64], R2 ;  /* 0x0000000216004986 */ /* 0x0005e8000c10111c */
[----:B---3--:R3:W-:Y:S04]  /*cba20*/  @P5 STG.E.U8 desc[UR28][R26.64], R0 ;  /* 0x000000001a005986 */ /* 0x0087e8000c10111c */
[----:B--2---:R-:W2:Y:S04]  /*cba30*/  LDL.LU.64 R22, [R1+0x910] ;  /* 0x0009100001167983 */ /* 0x004ea80000300a00 */
[----:B---3--:R-:W3:Y:S01]  /*cba40*/  LDL.LU.64 R26, [R1+0x908] ;  /* 0x00090800011a7983 */ /* 0x008ee20000300a00 */
[----:B------:R-:W-:-:S02]  /*cba50*/  ISETP.LT.AND P6, PT, R9, UR5, !P3 ;  /* 0x0000000509007c0c */ /* 0x000fc4000dfc1270 */
[----:B------:R-:W-:Y:S02]  /*cba60*/  ISETP.LT.AND P3, PT, R7, UR32, !P3 ;  /* 0x0000002007007c0c */ /* 0x000fe4000df61270 */
[----:B------:R-:W-:Y:S02]  /*cba70*/  PRMT R2, R8, 0x7772, RZ ;  /* 0x0000777208027816 */ /* 0x000fe400000000ff */
[----:B0-----:R-:W-:Y:S02]  /*cba80*/  ISETP.LT.AND P5, PT, R14, UR6, !P2 ;  /* 0x000000060e007c0c */ /* 0x001fe4000d7a1270 */
[----:B------:R-:W-:Y:S02]  /*cba90*/  ISETP.LT.AND P4, PT, R15, UR33, !P2 ;  /* 0x000000210f007c0c */ /* 0x000fe4000d781270 */
[----:B------:R-:W-:Y:S01]  /*cbaa0*/  PRMT R0, R8, 0x7773, RZ ;  /* 0x0000777308007816 */ /* 0x000fe200000000ff */
[----:B------:R-:W0:Y:S01]  /*cbab0*/  LDCU UR5, c[0x0][0x398] ;  /* 0x00007300ff0577ac */ /* 0x000e220008000800 */
[----:B------:R-:W4:Y:S01]  /*cbac0*/  LDCU UR6, c[0x0][0x398] ;  /* 0x00007300ff0677ac */ /* 0x000f220008000800 */
[----:B------:R-:W0:Y:S01]  /*cbad0*/  LDCU UR32, c[0x0][0x398] ;  /* 0x00007300ff2077ac */ /* 0x000e220008000800 */
[----:B------:R-:W0:Y:S01]  /*cbae0*/  LDCU UR33, c[0x0][0x398] ;  /* 0x00007300ff2177ac */ /* 0x000e220008000800 */
[----:B------:R-:W3:Y:S04]  /*cbaf0*/  LDL.LU R13, [R1+0x194] ;  /* 0x00019400010d7983 */ /* 0x000ee80000300800 */
[----:B------:R4:W-:Y:S01]  /*cbb00*/  @P6 STG.E.U8 desc[UR28][R4.64], R2 ;  /* 0x0000000204006986 */ /* 0x0009e2000c10111c */
[----:B-1----:R-:W-:-:S03]  /*cbb10*/  ISETP.LT.AND P6, PT, R11, UR7, !P2 ;  /* 0x000000070b007c0c */ /* 0x002fc6000d7c1270 */
[----:B------:R1:W-:Y:S01]  /*cbb20*/  @P3 STG.E.U8 desc[UR28][R24.64], R0 ;  /* 0x0000000018003986 */ /* 0x0003e2000c10111c */
[----:B------:R-:W-:Y:S02]  /*cbb30*/  ISETP.LT.AND P3, PT, R17, UR30, !P2 ;  /* 0x0000001e11007c0c */ /* 0x000fe4000d761270 */
[C---:B------:R-:W-:Y:S01]  /*cbb40*/  PRMT R3, R12.reuse, 0x7772, RZ ;  /* 0x000077720c037816 */ /* 0x040fe200000000ff */
[----:B------:R-:W0:Y:S01]  /*cbb50*/  LDCU UR7, c[0x0][0x398] ;  /* 0x00007300ff0777ac */ /* 0x000e220008000800 */
[----:B------:R-:W0:Y:S01]  /*cbb60*/  LDCU UR30, c[0x0][0x398] ;  /* 0x00007300ff1e77ac */ /* 0x000e220008000800 */
[C---:B----4-:R-:W-:Y:S02]  /*cbb70*/  PRMT R2, R12.reuse, 0x7770, RZ ;  /* 0x000077700c027816 */ /* 0x050fe400000000ff */
[----:B-1----:R-:W-:Y:S01]  /*cbb80*/  PRMT R0, R12, 0x7771, RZ ;  /* 0x000077710c007816 */ /* 0x002fe200000000ff */
[----:B------:R-:W4:Y:S04]  /*cbb90*/  LDL.LU.64 R24, [R1+0x900] ;  /* 0x0009000001187983 */ /* 0x000f280000300a00 */
[----:B------:R1:W-:Y:S04]  /*cbba0*/  @P5 STG.E.U8 desc[UR28][R20.64], R2 ;  /* 0x0000000214005986 */ /* 0x0003e8000c10111c */
[----:B------:R1:W-:Y:S04]  /*cbbb0*/  @P4 STG.E.U8 desc[UR28][R28.64], R0 ;  /* 0x000000001c004986 */ /* 0x0003e8000c10111c */
[----:B------:R-:W4:Y:S01]  /*cbbc0*/  LDL.LU.64 R4, [R1+0x8e8] ;  /* 0x0008e80001047983 */ /* 0x000f220000300a00 */
[----:B0-----:R-:W-:-:S02]  /*cbbd0*/  ISETP.LT.AND P4, PT, R16, UR5, !P2 ;  /* 0x0000000510007c0c */ /* 0x001fc4000d781270 */
[----:B------:R-:W-:Y:S01]  /*cbbe0*/  ISETP.LT.AND P5, PT, R18, UR6, !P2 ;  /* 0x0000000612007c0c */ /* 0x000fe2000d7a1270 */
[----:B------:R-:W0:Y:S01]  /*cbbf0*/  LDCU UR5, c[0x0][0x398] ;  /* 0x00007300ff0577ac */ /* 0x000e220008000800 */
[----:B------:R-:W0:Y:S01]  /*cbc00*/  LDCU UR6, c[0x0][0x398] ;  /* 0x00007300ff0677ac */ /* 0x000e220008000800 */
[----:B-1----:R-:W4:Y:S01]  /*cbc10*/  LDL.LU.64 R20, [R1+0x8e0] ;  /* 0x0008e00001147983 */ /* 0x002f220000300a00 */
[----:B------:R-:W-:-:S03]  /*cbc20*/  PRMT R0, R12, 0x7773, RZ ;  /* 0x000077730c007816 */ /* 0x000fc600000000ff */
[----:B------:R-:W4:Y:S04]  /*cbc30*/  LDL.LU R8, [R1+0x1a8] ;  /* 0x0001a80001087983 */ /* 0x000f280000300800 */
[----:B--2---:R1:W-:Y:S04]  /*cbc40*/  @P6 STG.E.U8 desc[UR28][R22.64], R3 ;  /* 0x0000000316006986 */ /* 0x0043e8000c10111c */
[----:B---3--:R2:W-:Y:S01]  /*cbc50*/  @P3 STG.E.U8 desc[UR28][R26.64], R0 ;  /* 0x000000001a003986 */ /* 0x0085e2000c10111c */
[----:B------:R-:W-:Y:S02]  /*cbc60*/  ISETP.LT.AND P3, PT, R9, UR32, !P2 ;  /* 0x0000002009007c0c */ /* 0x000fe4000d761270 */
[----:B------:R-:W-:Y:S01]  /*cbc70*/  ISETP.LT.AND P2, PT, R7, UR33, !P2 ;  /* 0x0000002107007c0c */ /* 0x000fe2000d741270 */
[----:B------:R-:W-:Y:S01]  /*cbc80*/  VIADD R2, R10, 0xc ;  /* 0x0000000c0a027836 */ /* 0x000fe20000000000 */
[----:B------:R-:W3:Y:S01]  /*cbc90*/  LDCU UR32, c[0x0][0x398] ;  /* 0x00007300ff2077ac */ /* 0x000ee20008000800 */
[----:B------:R-:W0:Y:S01]  /*cbca0*/  LDCU UR33, c[0x0][0x398] ;  /* 0x00007300ff2177ac */ /* 0x000e220008000800 */
[----:B-1----:R-:W3:Y:S04]  /*cbcb0*/  LDL.LU.64 R22, [R1+0x8d8] ;  /* 0x0008d80001167983 */ /* 0x002ee80000300a00 */
[----:B------:R-:W3:Y:S04]  /*cbcc0*/  LDL.LU.64 R28, [R1+0x8d0] ;  /* 0x0008d000011c7983 */ /* 0x000ee80000300a00 */
[----:B--2---:R-:W2:Y:S04]  /*cbcd0*/  LDL.LU.64 R26, [R1+0x8c8] ;  /* 0x0008c800011a7983 */ /* 0x004ea80000300a00 */
[----:B------:R1:W-:Y:S04]  /*cbce0*/  STL [R1+0x4148], R7 ;  /* 0x0041480701007387 */ /* 0x0003e80000100800 */
[----:B-1----:R-:W2:Y:S01]  /*cbcf0*/  LDL.LU.64 R6, [R1+0x8f0] ;  /* 0x0008f00001067983 */ /* 0x002ea20000300a00 */
[----:B------:R-:W-:-:S02]  /*cbd00*/  ISETP.GE.AND P6, PT, R2, UR75, PT ;  /* 0x0000004b02007c0c */ /* 0x000fc4000bfc6270 */
[C---:B------:R-:W-:Y:S02]  /*cbd10*/  PRMT R2, R13.reuse, 0x7770, RZ ;  /* 0x000077700d027816 */ /* 0x040fe400000000ff */
[----:B------:R-:W-:-:S03]  /*cbd20*/  PRMT R0, R13, 0x7771, RZ ;  /* 0x000077710d007816 */ /* 0x000fc600000000ff */
[----:B----4-:R1:W-:Y:S04]  /*cbd30*/  @P4 STG.E.U8 desc[UR28][R24.64], R2 ;  /* 0x0000000218004986 */ /* 0x0103e8000c10111c */
[----:B-1----:R-:W4:Y:S04]  /*cbd40*/  LDL.LU.64 R24, [R1+0x8c0] ;  /* 0x0008c00001187983 */ /* 0x002f280000300a00 */
[----:B------:R-:W3:Y:S01]  /*cbd50*/  LDL.LU R12, [R1+0xb8] ;  /* 0x0000b800010c7983 */ /* 0x000ee20000300800 */
[----:B------:R-:W-:Y:S02]  /*cbd60*/  ISETP.LT.AND P4, PT, R14, UR7, !P6 ;  /* 0x000000070e007c0c */ /* 0x000fe4000f781270 */
[C---:B------:R-:W-:Y:S01]  /*cbd70*/  PRMT R2, R13.reuse, 0x7772, RZ ;  /* 0x000077720d027816 */ /* 0x040fe200000000ff */
[----:B------:R-:W1:Y:S01]  /*cbd80*/  LDCU UR7, c[0x0][0x398] ;  /* 0x00007300ff0777ac */ /* 0x000e620008000800 */
[----:B--2---:R2:W-:Y:S04]  /*cbd90*/  @P5 STG.E.U8 desc[UR28][R6.64], R0 ;  /* 0x0000000006005986 */ /* 0x0045e8000c10111c */
[----:B--2---:R-:W2:Y:S01]  /*cbda0*/  LDL.LU.64 R6, [R1+0x8b8] ;  /* 0x0008b80001067983 */ /* 0x004ea20000300a00 */
[----:B------:R-:W-:-:S02]  /*cbdb0*/  PRMT R0, R13, 0x7773, RZ ;  /* 0x000077730d007816 */ /* 0x000fc400000000ff */
[----:B------:R-:W-:Y:S01]  /*cbdc0*/  ISETP.LT.AND P5, PT, R15, UR30, !P6 ;  /* 0x0000001e0f007c0c */ /* 0x000fe2000f7a1270 */
[----:B------:R1:W-:Y:S01]  /*cbdd0*/  @P3 STG.E.U8 desc[UR28][R4.64], R2 ;  /* 0x0000000204003986 */ /* 0x0003e2000c10111c */
[----:B------:R-:W2:Y:S03]  /*cbde0*/  LDCU UR30, c[0x0][0x398] ;  /* 0x00007300ff1e77ac */ /* 0x000ea60008000800 */
[----:B------:R3:W-:Y:S01]  /*cbdf0*/  @P2 STG.E.U8 desc[UR28][R20.64], R0 ;  /* 0x0000000014002986 */ /* 0x0007e2000c10111c */
[----:B0-----:R-:W-:Y:S02]  /*cbe00*/  ISETP.LT.AND P2, PT, R11, UR5, !P6 ;  /* 0x000000050b007c0c */ /* 0x001fe4000f741270 */
[----:B------:R-:W-:Y:S01]  /*cbe10*/  ISETP.LT.AND P3, PT, R17, UR6, !P6 ;  /* 0x0000000611007c0c */ /* 0x000fe2000f761270 */
[----:B------:R-:W0:Y:S01]  /*cbe20*/  LDCU UR5, c[0x0][0x398] ;  /* 0x00007300ff0577ac */ /* 0x000e220008000800 */
[----:B------:R-:W0:Y:S01]  /*cbe30*/  LDCU UR6, c[0x0][0x398] ;  /* 0x00007300ff0677ac */ /* 0x000e220008000800 */
[C---:B-1----:R-:W-:Y:S01]  /*cbe40*/  PRMT R2, R8.reuse, 0x7770, RZ ;  /* 0x0000777008027816 */ /* 0x042fe200000000ff */
[----:B------:R-:W2:Y:S01]  /*cbe50*/  LDL.LU.64 R4, [R1+0x8a8] ;  /* 0x0008a80001047983 */ /* 0x000ea20000300a00 */
[----:B---3--:R-:W-:-:S03]  /*cbe60*/  PRMT R0, R8, 0x7771, RZ ;  /* 0x0000777108007816 */ /* 0x008fc600000000ff */
[----:B------:R1:W-:Y:S01]  /*cbe70*/  @P4 STG.E.U8 desc[UR28][R22.64], R2 ;  /* 0x0000000216004986 */ /* 0x0003e2000c10111c */
[----:B------:R-:W-:-:S03]  /*cbe80*/  ISETP.LT.AND P4, PT, R16, UR32, !P6 ;  /* 0x0000002010007c0c */ /* 0x000fc6000f781270 */
[----:B------:R3:W-:Y:S01]  /*cbe90*/  @P5 STG.E.U8 desc[UR28][R28.64], R0 ;  /* 0x000000001c005986 */ /* 0x0007e2000c10111c */
[----:B------:R-:W0:Y:S01]  /*cbea0*/  LDCU UR32, c[0x0][0x398] ;  /* 0x00007300ff2077ac */ /* 0x000e220008000800 */
[C---:B-1----:R-:W-:Y:S02]  /*cbeb0*/  PRMT R2, R8.reuse, 0x7772, RZ ;  /* 0x0000777208027816 */ /* 0x042fe400000000ff */
[----:B------:R-:W2:Y:S01]  /*cbec0*/  LDL.LU.64 R22, [R1+0x8a0] ;  /* 0x0008a00001167983 */ /* 0x000ea20000300a00 */
[----:B---3--:R-:W-:-:S03]  /*cbed0*/  PRMT R0, R8, 0x7773, RZ ;  /* 0x0000777308007816 */ /* 0x008fc600000000ff */
[----:B------:R-:W3:Y:S04]  /*cbee0*/  LDL.LU R13, [R1+0x158] ;  /* 0x00015800010d7983 */ /* 0x000ee80000300800 */
[----:B------:R1:W-:Y:S04]  /*cbef0*/  @P2 STG.E.U8 desc[UR28][R26.64], R2 ;  /* 0x000000021a002986 */ /* 0x0003e8000c10111c */
[----:B----4-:R4:W-:Y:S01]  /*cbf00*/  @P3 STG.E.U8 desc[UR28][R24.64], R0 ;  /* 0x0000000018003986 */ /* 0x0109e2000c10111c */
[----:B-1----:R-:W-:-:S03]  /*cbf10*/  PRMT R2, R12, 0x7770, RZ ;  /* 0x000077700c027816 */ /* 0x002fc600000000ff */
[----:B------:R-:W3:Y:S04]  /*cbf20*/  LDL.LU.64 R26, [R1+0x898] ;  /* 0x00089800011a7983 */ /* 0x000ee80000300a00 */
[----:B----4-:R-:W4:Y:S04]  /*cbf30*/  LDL.LU.64 R24, [R1+0x890] ;  /* 0x0008900001187983 */ /* 0x010f280000300a00 */
[----:B------:R-:W4:Y:S04]  /*cbf40*/  LDL.LU.64 R20, [R1+0x888] ;  /* 0x0008880001147983 */ /* 0x000f280000300a00 */
[----:B------:R-:W4:Y:S04]  /*cbf50*/  LDL.LU.64 R28, [R1+0x880] ;  /* 0x00088000011c7983 */ /* 0x000f280000300a00 */
[----:B--2---:R1:W-:Y:S04]  /*cbf60*/  @P4 STG.E.U8 desc[UR28][R6.64], R2 ;  /* 0x0000000206004986 */ /* 0x0043e8000c10111c */
[----:B-1----:R-:W2:Y:S01]  /*cbf70*/  LDL.LU R7, [R1+0x4148] ;  /* 0x0041480001077983 */ /* 0x002ea20000300800 */
[----:B------:R-:W-:-:S02]  /*cbf80*/  ISETP.LT.AND P2, PT, R18, UR7, !P6 ;  /* 0x0000000712007c0c */ /* 0x000fc4000f741270 */
[----:B0-----:R-:W-:Y:S01]  /*cbf90*/  ISETP.LT.AND P3, PT, R9, UR5, !P6 ;  /* 0x0000000509007c0c */ /* 0x001fe2000f761270 */
[----:B------:R-:W-:Y:S01]  /*cbfa0*/  VIADD R0, R10, 0xd ;  /* 0x0000000d0a007836 */ /* 0x000fe20000000000 */
[----:B------:R-:W-:Y:S01]  /*cbfb0*/  PRMT R2, R12, 0x7771, RZ ;  /* 0x000077710c027816 */ /* 0x000fe200000000ff */
[----:B------:R-:W0:Y:S01]  /*cbfc0*/  LDCU UR7, c[0x0][0x398] ;  /* 0x00007300ff0777ac */ /* 0x000e220008000800 */
[----:B------:R-:W4:Y:S01]  /*cbfd0*/  LDL.LU R8, [R1+0x1ac] ;  /* 0x0001ac0001087983 */ /* 0x000f220000300800 */
[----:B------:R-:W-:Y:S01]  /*cbfe0*/  VIADD R3, R10, 0xe ;  /* 0x0000000e0a037836 */ /* 0x000fe20000000000 */
[----:B------:R-:W-:Y:S02]  /*cbff0*/  ISETP.GE.AND P5, PT, R0, UR74, PT ;  /* 0x0000004a00007c0c */ /* 0x000fe4000bfa6270 */
[----:B------:R-:W-:Y:S01]  /*cc000*/  PRMT R0, R12, 0x7772, RZ ;  /* 0x000077720c007816 */ /* 0x000fe200000000ff */
[----:B------:R-:W1:Y:S02]  /*cc010*/  LDCU UR5, c[0x0][0x398] ;  /* 0x00007300ff0577ac */ /* 0x000e640008000800 */
[----:B------:R0:W-:Y:S01]  /*cc020*/  @P2 STG.E.U8 desc[UR28][R4.64], R2 ;  /* 0x0000000204002986 */ /* 0x0001e2000c10111c */
[----:B------:R-:W-:Y:S01]  /*cc030*/  ISETP.LT.AND P2, PT, R14, UR30, !P5 ;  /* 0x0000001e0e007c0c */ /* 0x000fe2000ef41270 */
[----:B------:R-:W1:Y:S02]  /*cc040*/  LDCU UR30, c[0x0][0x398] ;  /* 0x00007300ff1e77ac */ /* 0x000e640008000800 */
[----:B------:R3:W-:Y:S01]  /*cc050*/  @P3 STG.E.U8 desc[UR28][R22.64], R0 ;  /* 0x0000000016003986 */ /* 0x0007e2000c10111c */
[----:B------:R-:W-:-:S02]  /*cc060*/  ISETP.LT.AND P3, PT, R15, UR32, !P5 ;  /* 0x000000200f007c0c */ /* 0x000fc4000ef61270 */
[----:B0-----:R-:W-:Y:S01]  /*cc070*/  ISETP.LT.AND P4, PT, R11, UR7, !P5 ;  /* 0x000000070b007c0c */ /* 0x001fe2000ef81270 */
[----:B------:R-:W0:Y:S01]  /*cc080*/  LDCU UR7, c[0x0][0x398] ;  /* 0x00007300ff0777ac */ /* 0x000e220008000800 */
[----:B------:R-:W0:Y:S01]  /*cc090*/  LDCU UR32, c[0x0][0x398] ;  /* 0x00007300ff2077ac */ /* 0x000e220008000800 */
[----:B------:R-:W-:Y:S02]  /*cc0a0*/  PRMT R2, R12, 0x7773, RZ ;  /* 0x000077730c027816 */ /* 0x000fe400000000ff */
[----:B---3--:R-:W-:Y:S01]  /*cc0b0*/  PRMT R0, R13, 0x7770, RZ ;  /* 0x000077700d007816 */ /* 0x008fe200000000ff */
[----:B------:R-:W3:Y:S04]  /*cc0c0*/  LDL.LU.64 R22, [R1+0x878] ;  /* 0x0008780001167983 */ /* 0x000ee80000300a00 */
[----:B------:R-:W3:Y:S04]  /*cc0d0*/  LDL.LU R19, [R1+0x198] ;  /* 0x0001980001137983 */ /* 0x000ee80000300800 */
[----:B------:R-:W-:Y:S01]  /*cc0e0*/  STL.64 [R1+0x4140], R10 ;  /* 0x0041400a01007387 */ /* 0x000fe20000100a00 */
[----:B--2---:R-:W-:Y:S01]  /*cc0f0*/  ISETP.LT.AND P6, PT, R7, UR6, !P6 ;  /* 0x0000000607007c0c */ /* 0x004fe2000f7c1270 */
[----:B------:R-:W2:-:S12]  /*cc100*/  LDCU UR6, c[0x0][0x398] ;  /* 0x00007300ff0677ac */ /* 0x000e980008000800 */
[----:B------:R0:W-:Y:S04]  /*cc110*/  @P6 STG.E.U8 desc[UR28][R26.64], R2 ;  /* 0x000000021a006986 */ /* 0x0001e8000c10111c */
[----:B----4-:R4:W-:Y:S01]  /*cc120*/  @P2 STG.E.U8 desc[UR28][R24.64], R0 ;  /* 0x0000000018002986 */ /* 0x0109e2000c10111c */
[----:B0-----:R-:W-:-:S03]  /*cc130*/  PRMT R2, R13, 0x7771, RZ ;  /* 0x000077710d027816 */ /* 0x001fc600000000ff */
[----:B------:R-:W3:Y:S04]  /*cc140*/  LDL.LU.64 R26, [R1+0x870] ;  /* 0x00087000011a7983 */ /* 0x000ee80000300a00 */
[----:B----4-:R-:W4:Y:S04]  /*cc150*/  LDL.LU.64 R24, [R1+0x850] ;  /* 0x0008500001187983 */ /* 0x010f280000300a00 */
[----:B------:R-:W4:Y:S04]  /*cc160*/  LDL.LU.64 R10, [R1+0x848] ;  /* 0x00084800010a7983 */ /* 0x000f280000300a00 */
[----:B------:R0:W-:Y:S04]  /*cc170*/  @P3 STG.E.U8 desc[UR28][R20.64], R2 ;  /* 0x0000000214003986 */ /* 0x0001e8000c10111c */
[----:B0-----:R-:W4:Y:S01]  /*cc180*/  LDL.LU.64 R20, [R1+0x828] ;  /* 0x0008280001147983 */ /* 0x001f220000300a00 */
[----:B-1----:R-:W-:-:S02]  /*cc190*/  ISETP.LT.AND P2, PT, R17, UR5, !P5 ;  /* 0x0000000511007c0c */ /* 0x002fc4000ef41270 */
[----:B------:R-:W-:Y:S02]  /*cc1a0*/  PRMT R0, R13, 0x7772, RZ ;  /* 0x000077720d007816 */ /* 0x000fe400000000ff */
[----:B--2---:R-:W-:Y:S02]  /*cc1b0*/  ISETP.LT.AND P3, PT, R18, UR6, !P5 ;  /* 0x0000000612007c0c */ /* 0x004fe4000ef61270 */
[----:B---3--:R-:W-:Y:S02]  /*cc1c0*/  PRMT R2, R19, 0x7770, RZ ;  /* 0x0000777013027816 */ /* 0x008fe400000000ff */
[----:B------:R-:W-:Y:S02]  /*cc1d0*/  ISETP.GE.AND P6, PT, R3, UR73, PT ;  /* 0x0000004903007c0c */ /* 0x000fe4000bfc6270 */
[----:B------:R-:W-:Y:S01]  /*cc1e0*/  PRMT R6, R8, 0x7773, RZ ;  /* 0x0000777308067816 */ /* 0x000fe200000000ff */
[----:B------:R0:W-:Y:S01]  /*cc1f0*/  @P4 STG.E.U8 desc[UR28][R28.64], R0 ;  /* 0x000000001c004986 */ /* 0x0001e2000c10111c */
[----:B------:R-:W-:-:S02]  /*cc200*/  ISETP.LT.AND P4, PT, R16, UR33, !P5 ;  /* 0x0000002110007c0c */ /* 0x000fc4000ef81270 */
[C---:B------:R-:W-:Y:S02]  /*cc210*/  PRMT R5, R8.reuse, 0x7772, RZ ;  /* 0x0000777208057816 */ /* 0x040fe400000000ff */
[C---:B------:R-:W-:Y:S02]  /*cc220*/  PRMT R4, R8.reuse, 0x7771, RZ ;  /* 0x0000777108047816 */ /* 0x040fe400000000ff */
[----:B------:R-:W-:Y:S01]  /*cc230*/  PRMT R3, R8, 0x7770, RZ ;  /* 0x0000777008037816 */ /* 0x000fe200000000ff */
[----:B------:R-:W1:Y:S01]  /*cc240*/  LDCU UR5, c[0x0][0x398] ;  /* 0x00007300ff0577ac */ /* 0x000e620008000800 */
[----:B------:R-:W2:Y:S01]  /*cc250*/  LDCU UR6, c[0x0][0x398] ;  /* 0x00007300ff0677ac */ /* 0x000ea20008000800 */
[----:B------:R-:W3:Y:S01]  /*cc260*/  LDCU UR33, c[0x0][0x398] ;  /* 0x00007300ff2177ac */ /* 0x000ee20008000800 */
[----:B0-----:R-:W-:-:S05]  /*cc270*/  PRMT R0, R13, 0x7773, RZ ;  /* 0x000077730d007816 */ /* 0x001fca00000000ff */
[----:B------:R-:W-:Y:S04]  /*cc280*/  @P2 STG.E.U8 desc[UR28][R22.64], R0 ;  /* 0x0000000016002986 */ /* 0x000fe8000c10111c */
[----:B----4-:R0:W-:Y:S04]  /*cc290*/  STL.64 [R1+0x4138], R20 ;  /* 0x0041381401007387 */ /* 0x0101e80000100a00 */
[----:B0-----:R-:W4:Y:S01]  /*cc2a0*/  LDL.LU.64 R20, [R1+0x830] ;  /* 0x0008300001147983 */ /* 0x001f220000300a00 */
[----:B------:R-:W-:Y:S02]  /*cc2b0*/  ISETP.LT.AND P2, PT, R9, UR30, !P5 ;  /* 0x0000001e09007c0c */ /* 0x000fe4000ef41270 */
[----:B------:R-:W-:Y:S01]  /*cc2c0*/  PRMT R0, R19, 0x7771, RZ ;  /* 0x0000777113007816 */ /* 0x000fe200000000ff */
[----:B------:R0:W-:Y:S04]  /*cc2d0*/  @P4 STG.E.U8 desc[UR28][R26.64], R2 ;  /* 0x000000021a004986 */ /* 0x0001e8000c10111c */
[----:B------:R-:W2:Y:S04]  /*cc2e0*/  LDL.LU.64 R12, [R1+0x820] ;  /* 0x00082000010c7983 */ /* 0x000ea80000300a00 */
[----:B------:R-:W2:Y:S04]  /*cc2f0*/  LDL.LU.64 R28, [R1+0x818] ;  /* 0x00081800011c7983 */ /* 0x000ea80000300a00 */
[----:B------:R-:W2:Y:S04]  /*cc300*/  LDL.LU.64 R22, [R1+0x810] ;  /* 0x0008100001167983 */ /* 0x000ea80000300a00 */
[----:B------:R-:W2:Y:S01]  /*cc310*/  LDL.LU R8, [R1+0xbc] ;  /* 0x0000bc0001087983 */ /* 0x000ea20000300800 */
[----:B------:R-:W-:-:S03]  /*cc320*/  ISETP.LT.AND P5, PT, R7, UR7, !P5 ;  /* 0x0000000707007c0c */ /* 0x000fc6000efa1270 */
[----:B------:R3:W-:Y:S01]  /*cc330*/  @P3 STG.E.U8 desc[UR28][R24.64], R0 ;  /* 0x0000000018003986 */ /* 0x0007e2000c10111c */
[----:B------:R-:W2:Y:S01]  /*cc340*/  LDCU UR30, c[0x0][0x398] ;  /* 0x00007300ff1e77ac */ /* 0x000ea20008000800 */
[----:B0-----:R-:W-:Y:S02]  /*cc350*/  PRMT R2, R19, 0x7772, RZ ;  /* 0x0000777213027816 */ /* 0x001fe400000000ff */
[----:B------:R-:W2:Y:S01]  /*cc360*/  LDL.LU.64 R26, [R1+0x808] ;  /* 0x00080800011a7983 */ /* 0x000ea20000300a00 */
[----:B-1----:R-:W-:Y:S01]  /*cc370*/  ISETP.LT.AND P4, PT, R15, UR5, !P6 ;  /* 0x000000050f007c0c */ /* 0x002fe2000f781270 */
[----:B------:R-:W0:Y:S01]  /*cc380*/  LDCU UR7, c[0x0][0x398] ;  /* 0x00007300ff0777ac */ /* 0x000e220008000800 */
[----:B---3--:R-:W-:Y:S01]  /*cc390*/  PRMT R0, R19, 0x7773, RZ ;  /* 0x0000777313007816 */ /* 0x008fe200000000ff */
[----:B------:R-:W3:Y:S04]  /*cc3a0*/  LDL.LU.64 R24, [R1+0x7f8] ;  /* 0x0007f80001187983 */ /* 0x000ee80000300a00 */
[----:B------:R1:W-:Y:S01]  /*cc3b0*/  @P2 STG.E.U8 desc[UR28][R10.64], R2 ;  /* 0x000000020a002986 */ /* 0x0003e2000c10111c */
[----:B------:R-:W-:Y:S01]  /*cc3c0*/  ISETP.LT.AND P3, PT, R14, UR32, !P6 ;  /* 0x000000200e007c0c */ /* 0x000fe2000f761270 */
[----:B------:R-:W0:Y:S01]  /*cc3d0*/  LDCU UR32, c[0x0][0x398] ;  /* 0x00007300ff2077ac */ /* 0x000e220008000800 */
[----:B------:R-:W0:Y:S01]  /*cc3e0*/  LDCU UR5, c[0x0][0x39c] ;  /* 0x00007380ff0577ac */ /* 0x000e220008000800 */
[----:B-1----:R-:W2:Y:S04]  /*cc3f0*/  LDL.LU.64 R10, [R1+0x4140] ;  /* 0x00414000010a7983 */ /* 0x002ea80000300a00 */
[----:B----4-:R1:W-:Y:S04]  /*cc400*/  @P5 STG.E.U8 desc[UR28][R20.64], R0 ;  /* 0x0000000014005986 */ /* 0x0103e8000c10111c */
[----:B-1----:R-:W4:Y:S01]  /*cc410*/  LDL.LU.64 R20, [R1+0x4138] ;  /* 0x0041380001147983 */ /* 0x002f220000300a00 */
[----:B--2---:R-:W-:Y:S01]  /*cc420*/  ISETP.LT.AND P2, PT, R11, UR6, !P6 ;  /* 0x000000060b007c0c */ /* 0x004fe2000f741270 */
[----:B------:R-:W1:Y:S02]  /*cc430*/  LDCU UR6, c[0x0][0x398] ;  /* 0x00007300ff0677ac */ /* 0x000e640008000800 */
[----:B----4-:R2:W-:Y:S04]  /*cc440*/  @P3 STG.E.U8 desc[UR28][R20.64], R3 ;  /* 0x0000000314003986 */ /* 0x0105e8000c10111c */
[----:B------:R4:W-:Y:S06]  /*cc450*/  @P4 STG.E.U8 desc[UR28][R12.64], R4 ;  /* 0x000000040c004986 */ /* 0x0009ec000c10111c */
[----:B------:R0:W-:Y:S04]  /*cc460*/  @P2 STG.E.U8 desc[UR28][R28.64], R5 ;  /* 0x000000051c002986 */ /* 0x0001e8000c10111c */
[----:B--2---:R-:W2:Y:S04]  /*cc470*/  LDL.LU.64 R20, [R1+0x7e8] ;  /* 0x0007e80001147983 */ /* 0x004ea80000300a00 */
[----:B----4-:R-:W4:Y:S04]  /*cc480*/  LDL.LU R13, [R1+0x15c] ;  /* 0x00015c00010d7983 */ /* 0x010f280000300800 */
[----:B0-----:R-:W2:Y:S01]  /*cc490*/  LDL.LU.64 R4, [R1+0x7f0] ;  /* 0x0007f00001047983 */ /* 0x001ea20000300a00 */
[----:B------:R-:W-:-:S02]  /*cc4a0*/  ISETP.LT.AND P5, PT, R17, UR30, !P6 ;  /* 0x0000001e11007c0c */ /* 0x000fc4000f7a1270 */
[----:B------:R-:W-:Y:S02]  /*cc4b0*/  ISETP.LT.AND P4, PT, R16, UR7, !P6 ;  /* 0x0000000710007c0c */ /* 0x000fe4000f781270 */
[----:B------:R-:W-:Y:S01]  /*cc4c0*/  ISETP.LT.AND P3, PT, R18, UR32, !P6 ;  /* 0x0000002012007c0c */ /* 0x000fe2000f761270 */
[----:B------:R-:W0:Y:S01]  /*cc4d0*/  LDCU UR7, c[0x0][0x398] ;  /* 0x00007300ff0777ac */ /* 0x000e220008000800 */
[----:B------:R-:W0:Y:S01]  /*cc4e0*/  LDCU UR32, c[0x0][0x398] ;  /* 0x00007300ff2077ac */ /* 0x000e220008000800 */
[----:B------:R-:W-:Y:S01]  /*cc4f0*/  VIADD R0, R10, 0xf ;  /* 0x0000000f0a007836 */ /* 0x000fe20000000000 */
[C---:B------:R-:W-:Y:S02]  /*cc500*/  PRMT R2, R8.reuse, 0x7771, RZ ;  /* 0x0000777108027816 */ /* 0x040fe400000000ff */
[----:B------:R-:W-:Y:S01]  /*cc510*/  PRMT R3, R8, 0x7772, RZ ;  /* 0x0000777208037816 */ /* 0x000fe200000000ff */
[----:B------:R-:W4:Y:S01]  /*cc520*/  LDL.LU.64 R28, [R1+0x7e0] ;  /* 0x0007e000011c7983 */ /* 0x000f220000300a00 */
[----:B------:R-:W0:Y:S03]  /*cc530*/  LDCU UR30, c[0x0][0x398] ;  /* 0x00007300ff1e77ac */ /* 0x000e260008000800 */
[----:B------:R0:W-:Y:S01]  /*cc540*/  @P5 STG.E.U8 desc[UR28][R22.64], R6 ;  /* 0x0000000616005986 */ /* 0x0001e2000c10111c */
[----:B-1----:R-:W-:-:S02]  /*cc550*/  ISETP.LT.AND P5, PT, R9, UR6, !P6 ;  /* 0x0000000609007c0c */ /* 0x002fc4000f7a1270 */
[----:B------:R-:W-:Y:S02]  /*cc560*/  ISETP.GE.AND P2, PT, R0, UR72, PT ;  /* 0x0000004800007c0c */ /* 0x000fe4000bf46270 */
[----:B------:R-:W-:Y:S01]  /*cc570*/  PRMT R0, R8, 0x7770, RZ ;  /* 0x0000777008007816 */ /* 0x000fe200000000ff */
[----:B------:R-:W1:Y:S04]  /*cc580*/  LDCU UR6, c[0x0][0x398] ;  /* 0x00007300ff0677ac */ /* 0x000e680008000800 */
[----:B------:R1:W-:Y:S04]  /*cc590*/  @P4 STG.E.U8 desc[UR28][R26.64], R0 ;  /* 0x000000001a004986 */ /* 0x0003e8000c10111c */
[----:B---3--:R3:W-:Y:S04]  /*cc5a0*/  @P3 STG.E.U8 desc[UR28][R24.64], R2 ;  /* 0x0000000218003986 */ /* 0x0087e8000c10111c */
[----:B0-----:R-:W4:Y:S01]  /*cc5b0*/  LDL.LU.64 R22, [R1+0x7d8] ;  /* 0x0007d80001167983 */ /* 0x001f220000300a00 */
[----:B------:R-:W-:-:S02]  /*cc5c0*/  ISETP.LT.AND P4, PT, R14, UR7, !P2 ;  /* 0x000000070e007c0c */ /* 0x000fc4000d781270 */
[----:B------:R-:W-:Y:S01]  /*cc5d0*/  ISETP.LT.AND P6, PT, R7, UR30, !P6 ;  /* 0x0000001e07007c0c */ /* 0x000fe2000f7c1270 */
[----:B------:R-:W0:Y:S01]  /*cc5e0*/  LDCU UR30, c[0x0][0x398] ;  /* 0x00007300ff1e77ac */ /* 0x000e220008000800 */
[----:B------:R-:W0:Y:S01]  /*cc5f0*/  LDCU UR7, c[0x0][0x398] ;  /* 0x00007300ff0777ac */ /* 0x000e220008000800 */
[----:B-1----:R-:W4:Y:S04]  /*cc600*/  LDL.LU.64 R26, [R1+0x7d0] ;  /* 0x0007d000011a7983 */ /* 0x002f280000300a00 */
[----:B---3--:R-:W3:Y:S01]  /*cc610*/  LDL.LU.64 R24, [R1+0x7c8] ;  /* 0x0007c80001187983 */ /* 0x008ee20000300a00 */
[----:B------:R-:W-:-:S03]  /*cc620*/  PRMT R2, R8, 0x7773, RZ ;  /* 0x0000777308027816 */ /* 0x000fc600000000ff */
[----:B------:R-:W3:Y:S04]  /*cc630*/  LDL.LU R8, [R1+0x19c] ;  /* 0x00019c0001087983 */ /* 0x000ee80000300800 */
[----:B------:R1:W-:Y:S04]  /*cc640*/  STL.64 [R1+0x4128], R14 ;  /* 0x0041280e01007387 */ /* 0x0003e80000100a00 */
[----:B--2---:R-:W-:Y:S01]  /*cc650*/  @P5 STG.E.U8 desc[UR28][R4.64], R3 ;  /* 0x0000000304005986 */ /* 0x004fe2000c10111c */
[----:B------:R-:W-:-:S03]  /*cc660*/  ISETP.LT.AND P5, PT, R15, UR32, !P2 ;  /* 0x000000200f007c0c */ /* 0x000fc6000d7a1270 */
[----:B-1----:R-:W2:Y:S01]  /*cc670*/  LDL.LU.64 R14, [R1+0x7a0] ;  /* 0x0007a000010e7983 */ /* 0x002ea20000300a00 */
[----:B------:R-:W-:-:S03]  /*cc680*/  VIADD R0, R10, 0x10 ;  /* 0x000000100a007836 */ /* 0x000fc60000000000 */
[----:B------:R1:W-:Y:S01]  /*cc690*/  @P6 STG.E.U8 desc[UR28][R20.64], R2 ;  /* 0x0000000214006986 */ /* 0x0003e2000c10111c */
[----:B------:R-:W0:Y:S01]  /*cc6a0*/  LDCU UR32, c[0x0][0x398] ;  /* 0x00007300ff2077ac */ /* 0x000e220008000800 */
[----:B------:R-:W-:Y:S02]  /*cc6b0*/  ISETP.GE.AND P3, PT, R0, UR71, PT ;  /* 0x0000004700007c0c */ /* 0x000fe4000bf66270 */
[----:B----4-:R-:W-:Y:S02]  /*cc6c0*/  PRMT R0, R13, 0x7770, RZ ;  /* 0x000077700d007816 */ /* 0x010fe400000000ff */
[----:B------:R-:W-:Y:S01]  /*cc6d0*/  ISETP.LT.AND P6, PT, R11, UR33, !P2 ;  /* 0x000000210b007c0c */ /* 0x000fe2000d7c1270 */
[----:B------:R-:W4:Y:S01]  /*cc6e0*/  LDCU UR33, c[0x0][0x398] ;  /* 0x00007300ff2177ac */ /* 0x000f220008000800 */
[----:B-1----:R-:W-:Y:S01]  /*cc6f0*/  PRMT R2, R13, 0x7771, RZ ;  /* 0x000077710d027816 */ /* 0x002fe200000000ff */
[----:B------:R-:W-:Y:S04]  /*cc700*/  @P4 STG.E.U8 desc[UR28][R28.64], R0 ;  /* 0x000000001c004986 */ /* 0x000fe8000c10111c */
[----:B--2---:R1:W-:Y:S04]  /*cc710*/  STL.64 [R1+0x4130], R14 ;  /* 0x0041300e01007387 */ /* 0x0043e80000100a00 */
[----:B-1----:R-:W2:Y:S01]  /*cc720*/  LDL.LU.64 R14, [R1+0x7c0] ;  /* 0x0007c000010e7983 */ /* 0x002ea20000300a00 */
[----:B------:R-:W-:-:S03]  /*cc730*/  ISETP.LT.AND P4, PT, R17, UR6, !P2 ;  /* 0x0000000611007c0c */ /* 0x000fc6000d781270 */
[----:B------:R1:W-:Y:S01]  /*cc740*/  @P5 STG.E.U8 desc[UR28][R22.64], R2 ;  /* 0x0000000216005986 */ /* 0x0003e2000c10111c */
[----:B0-----:R-:W-:Y:S02]  /*cc750*/  ISETP.LT.AND P5, PT, R16, UR30, !P2 ;  /* 0x0000001e10007c0c */ /* 0x001fe4000d7a1270 */
[C---:B------:R-:W-:Y:S02]  /*cc760*/  PRMT R0, R13.reuse, 0x7772, RZ ;  /* 0x000077720d007816 */ /* 0x040fe400000000ff */
[----:B------:R-:W-:Y:S01]  /*cc770*/  PRMT R3, R13, 0x7773, RZ ;  /* 0x000077730d037816 */ /* 0x000fe200000000ff */
[----:B------:R-:W4:Y:S04]  /*cc780*/  LDL.LU.64 R28, [R1+0x798] ;  /* 0x00079800011c7983 */ /* 0x000f280000300a00 */
[----:B------:R-:W4:Y:S04]  /*cc790*/  LDL.LU R12, [R1+0x170] ;  /* 0x00017000010c7983 */ /* 0x000f280000300800 */
[----:B------:R0:W-:Y:S01]  /*cc7a0*/  @P6 STG.E.U8 desc[UR28][R26.64], R0 ;  /* 0x000000001a006986 */ /* 0x0001e2000c10111c */
[C---:B---3--:R-:W-:Y:S01]  /*cc7b0*/  PRMT R4, R8.reuse, 0x7773, RZ ;  /* 0x0000777308047816 */ /* 0x048fe200000000ff */
[----:B------:R-:W3:Y:S01]  /*cc7c0*/  LDCU UR6, c[0x0][0x398] ;  /* 0x00007300ff0677ac */ /* 0x000ee20008000800 */
[----:B------:R-:W2:Y:S01]  /*cc7d0*/  LDCU UR30, c[0x0][0x398] ;  /* 0x00007300ff1e77ac */ /* 0x000ea20008000800 */
[----:B-1----:R-:W-:Y:S01]  /*cc7e0*/  PRMT R2, R8, 0x7770, RZ ;  /* 0x0000777008027816 */ /* 0x002fe200000000ff */
[----:B------:R-:W3:Y:S04]  /*cc7f0*/  LDL.LU.64 R22, [R1+0x788] ;  /* 0x0007880001167983 */ /* 0x000ee80000300a00 */
[----:B------:R1:W-:Y:S04]  /*cc800*/  @P4 STG.E.U8 desc[UR28][R24.64], R3 ;  /* 0x0000000318004986 */ /* 0x0003e8000c10111c */
[----:B0-----:R-:W3:Y:S04]  /*cc810*/  LDL.LU.64 R26, [R1+0x780] ;  /* 0x00078000011a7983 */ /* 0x001ee80000300a00 */
[----:B------:R-:W3:Y:S04]  /*cc820*/  LDL.LU.64 R20, [R1+0x778] ;  /* 0x0007780001147983 */ /* 0x000ee80000300a00 */
[----:B-1----:R-:W3:Y:S04]  /*cc830*/  LDL.LU.64 R24, [R1+0x770] ;  /* 0x0007700001187983 */ /* 0x002ee80000300a00 */
[----:B------:R-:W3:Y:S04]  /*cc840*/  LDL.LU R13, [R1+0xa0] ;  /* 0x0000a000010d7983 */ /* 0x000ee80000300800 */
[----:B--2---:R0:W-:Y:S04]  /*cc850*/  @P5 STG.E.U8 desc[UR28][R14.64], R2 ;  /* 0x000000020e005986 */ /* 0x0041e8000c10111c */
[----:B0-----:R-:W2:Y:S01]  /*cc860*/  LDL.LU.64 R14, [R1+0x4130] ;  /* 0x00413000010e7983 */ /* 0x001ea20000300a00 */
[----:B------:R-:W-:-:S02]  /*cc870*/  ISETP.LT.AND P6, PT, R18, UR7, !P2 ;  /* 0x0000000712007c0c */ /* 0x000fc4000d7c1270 */
[----:B------:R-:W-:Y:S02]  /*cc880*/  ISETP.LT.AND P4, PT, R9, UR34, !P2 ;  /* 0x0000002209007c0c */ /* 0x000fe4000d781270 */
[C---:B------:R-:W-:Y:S02]  /*cc890*/  PRMT R0, R8.reuse, 0x7771, RZ ;  /* 0x0000777108007816 */ /* 0x040fe400000000ff */
[----:B------:R-:W-:Y:S02]  /*cc8a0*/  PRMT R3, R8, 0x7772, RZ ;  /* 0x0000777208037816 */ /* 0x000fe400000000ff */
[----:B------:R-:W-:Y:S01]  /*cc8b0*/  ISETP.LT.AND P2, PT, R7, UR32, !P2 ;  /* 0x0000002007007c0c */ /* 0x000fe2000d741270 */
[----:B------:R-:W0:Y:S01]  /*cc8c0*/  LDCU UR7, c[0x0][0x398] ;  /* 0x00007300ff0777ac */ /* 0x000e220008000800 */
[----:B------:R-:W1:Y:S01]  /*cc8d0*/  LDCU UR32, c[0x0][0x398] ;  /* 0x00007300ff2077ac */ /* 0x000e620008000800 */
[----:B------:R-:W0:Y:S02]  /*cc8e0*/  LDCU UR34, c[0x0][0x398] ;  /* 0x00007300ff2277ac */ /* 0x000e240008000800 */
[----:B--2---:R2:W-:Y:S04]  /*cc8f0*/  @P6 STG.E.U8 desc[UR28][R14.64], R0 ;  /* 0x000000000e006986 */ /* 0x0045e8000c10111c */
[----:B----4-:R4:W-:Y:S04]  /*cc900*/  @P4 STG.E.U8 desc[UR28][R28.64], R3 ;  /* 0x000000031c004986 */ /* 0x0109e8000c10111c */
[----:B--2---:R-:W3:Y:S04]  /*cc910*/  LDL.LU.64 R14, [R1+0x4128] ;  /* 0x00412800010e7983 */ /* 0x004ee80000300a00 */
[----:B----4-:R-:W2:Y:S04]  /*cc920*/  LDL.LU.64 R2, [R1+0x790] ;  /* 0x0007900001027983 */ /* 0x010ea80000300a00 */
[----:B------:R-:W4:Y:S04]  /*cc930*/  LDL.LU.64 R28, [R1+0x768] ;  /* 0x00076800011c7983 */ /* 0x000f280000300a00 */
[----:B--2---:R2:W-:Y:S04]  /*cc940*/  @P2 STG.E.U8 desc[UR28][R2.64], R4 ;  /* 0x0000000402002986 */ /* 0x0045e8000c10111c */
[----:B--2---:R-:W2:Y:S01]  /*cc950*/  LDL.LU.64 R4, [R1+0x758] ;  /* 0x0007580001047983 */ /* 0x004ea20000300a00 */
[----:B---3--:R-:W-:-:S02]  /*cc960*/  ISETP.LT.AND P5, PT, R14, UR6, !P3 ;  /* 0x000000060e007c0c */ /* 0x008fc4000dfa1270 */
[----:B------:R-:W-:Y:S01]  /*cc970*/  ISETP.LT.AND P6, PT, R15, UR33, !P3 ;  /* 0x000000210f007c0c */ /* 0x000fe2000dfc1270 */
[----:B------:R-:W3:Y:S01]  /*cc980*/  LDCU UR6, c[0x0][0x398] ;  /* 0x00007300ff0677ac */ /* 0x000ee20008000800 */
[----:B------:R-:W-:Y:S02]  /*cc990*/  ISETP.LT.AND P2, PT, R11, UR30, !P3 ;  /* 0x0000001e0b007c0c */ /* 0x000fe4000df41270 */
[----:B0-----:R-:W-:Y:S02]  /*cc9a0*/  ISETP.LT.AND P4, PT, R17, UR7, !P3 ;  /* 0x0000000711007c0c */ /* 0x001fe4000df81270 */
[C---:B------:R-:W-:Y:S02]  /*cc9b0*/  PRMT R2, R12.reuse, 0x7770, RZ ;  /* 0x000077700c027816 */ /* 0x040fe400000000ff */
[----:B------:R-:W-:Y:S01]  /*cc9c0*/  PRMT R0, R12, 0x7771, RZ ;  /* 0x000077710c007816 */ /* 0x000fe200000000ff */
[----:B------:R-:W0:Y:S01]  /*cc9d0*/  LDCU UR33, c[0x0][0x398] ;  /* 0x00007300ff2177ac */ /* 0x000e220008000800 */
[----:B------:R-:W0:Y:S01]  /*cc9e0*/  LDCU UR7, c[0x0][0x398] ;  /* 0x00007300ff0777ac */ /* 0x000e220008000800 */
[----:B------:R-:W0:Y:S01]  /*cc9f0*/  LDCU UR30, c[0x0][0x398] ;  /* 0x00007300ff1e77ac */ /* 0x000e220008000800 */
[----:B------:R-:W-:Y:S04]  /*cca00*/  @P5 STG.E.U8 desc[UR28][R22.64], R2 ;  /* 0x0000000216005986 */ /* 0x000fe8000c10111c */
[----:B------:R-:W-:Y:S01]  /*cca10*/  @P6 STG.E.U8 desc[UR28][R26.64], R0 ;  /* 0x000000001a006986 */ /* 0x000fe2000c10111c */
[----:B-1----:R-:W-:Y:S01]  /*cca20*/  ISETP.LT.AND P6, PT, R16, UR32, !P3 ;  /* 0x0000002010007c0c */ /* 0x002fe2000dfc1270 */
[----:B------:R-:W1:Y:S02]  /*cca30*/  LDCU UR32, c[0x0][0x398] ;  /* 0x00007300ff2077ac */ /* 0x000e640008000800 */
[----:B--2---:R2:W-:Y:S04]  /*cca40*/  STL.64 [R1+0x4120], R4 ;  /* 0x0041200401007387 */ /* 0x0045e80000100a00 */
[----:B--2---:R-:W2:Y:S01]  /*cca50*/  LDL.LU.64 R4, [R1+0x760] ;  /* 0x0007600001047983 */ /* 0x004ea20000300a00 */
[----:B------:R-:W-:-:S02]  /*cca60*/  PRMT R2, R12, 0x7772, RZ ;  /* 0x000077720c027816 */ /* 0x000fc400000000ff */
[----:B------:R-:W-:Y:S01]  /*cca70*/  PRMT R0, R12, 0x7773, RZ ;  /* 0x000077730c007816 */ /* 0x000fe200000000ff */
[----:B------:R-:W2:Y:S04]  /*cca80*/  LDL.LU R8, [R1+0x130] ;  /* 0x0001300001087983 */ /* 0x000ea80000300800 */
[----:B------:R-:W2:Y:S04]  /*cca90*/  LDL.LU.64 R22, [R1+0x738] ;  /* 0x0007380001167983 */ /* 0x000ea80000300a00 */
[----:B------:R1:W-:Y:S04]  /*ccaa0*/  @P2 STG.E.U8 desc[UR28][R20.64], R2 ;  /* 0x0000000214002986 */ /* 0x0003e8000c10111c */
[----:B------:R4:W-:Y:S01]  /*ccab0*/  @P4 STG.E.U8 desc[UR28][R24.64], R0 ;  /* 0x0000000018004986 */ /* 0x0009e2000c10111c */
[----:B---3--:R-:W-:-:S03]  /*ccac0*/  ISETP.LT.AND P4, PT, R18, UR6, !P3 ;  /* 0x0000000612007c0c */ /* 0x008fc6000df81270 */
[----:B------:R-:W3:Y:S01]  /*ccad0*/  LDL.LU.64 R26, [R1+0x730] ;  /* 0x00073000011a7983 */ /* 0x000ee20000300a00 */
[----:B0-----:R-:W-:Y:S01]  /*ccae0*/  ISETP.LT.AND P5, PT, R9, UR33, !P3 ;  /* 0x0000002109007c0c */ /* 0x001fe2000dfa1270 */
[----:B------:R-:W0:Y:S01]  /*ccaf0*/  LDCU UR6, c[0x0][0x398] ;  /* 0x00007300ff0677ac */ /* 0x000e220008000800 */
[C---:B-1----:R-:W-:Y:S01]  /*ccb00*/  PRMT R2, R13.reuse, 0x7770, RZ ;  /* 0x000077700d027816 */ /* 0x042fe200000000ff */
[----:B----4-:R-:W4:Y:S04]  /*ccb10*/  LDL.LU.64 R24, [R1+0x728] ;  /* 0x0007280001187983 */ /* 0x010f280000300a00 */
[----:B------:R-:W3:Y:S01]  /*ccb20*/  LDL.LU.64 R20, [R1+0x720] ;  /* 0x0007200001147983 */ /* 0x000ee20000300a00 */
[C---:B------:R-:W-:Y:S02]  /*ccb30*/  VIADD R0, R10.reuse, 0x11 ;  /* 0x000000110a007836 */ /* 0x040fe40000000000 */
[----:B------:R-:W-:Y:S01]  /*ccb40*/  VIADD R3, R10, 0x12 ;  /* 0x000000120a037836 */ /* 0x000fe20000000000 */
[----:B------:R1:W-:Y:S01]  /*ccb50*/  @P6 STG.E.U8 desc[UR28][R28.64], R2 ;  /* 0x000000021c006986 */ /* 0x0003e2000c10111c */
[----:B------:R-:W0:Y:S01]  /*ccb60*/  LDCU UR33, c[0x0][0x398] ;  /* 0x00007300ff2177ac */ /* 0x000e220008000800 */
[----:B-1----:R-:W-:-:S02]  /*ccb70*/  PRMT R2, R13, 0x7771, RZ ;  /* 0x000077710d027816 */ /* 0x002fc400000000ff */
[----:B------:R-:W3:Y:S04]  /*ccb80*/  LDL.LU.64 R28, [R1+0x718] ;  /* 0x00071800011c7983 */ /* 0x000ee80000300a00 */
[----:B------:R-:W3:Y:S04]  /*ccb90*/  LDL.LU R12, [R1+0x160] ;  /* 0x00016000010c7983 */ /* 0x000ee80000300800 */
[----:B--2---:R1:W-:Y:S04]  /*ccba0*/  @P4 STG.E.U8 desc[UR28][R4.64], R2 ;  /* 0x0000000204004986 */ /* 0x0043e8000c10111c */
[----:B-1----:R-:W2:Y:S01]  /*ccbb0*/  LDL.LU.64 R4, [R1+0x4120] ;  /* 0x0041200001047983 */ /* 0x002ea20000300a00 */
[----:B------:R-:W-:-:S02]  /*ccbc0*/  ISETP.LT.AND P3, PT, R7, UR7, !P3 ;  /* 0x0000000707007c0c */ /* 0x000fc4000df61270 */
[----:B------:R-:W-:Y:S02]  /*ccbd0*/  ISETP.GE.AND P2, PT, R0, UR70, PT ;  /* 0x0000004600007c0c */ /* 0x000fe4000bf46270 */
[C---:B------:R-:W-:Y:S02]  /*ccbe0*/  PRMT R0, R13.reuse, 0x7772, RZ ;  /* 0x000077720d007816 */ /* 0x040fe400000000ff */
[----:B------:R-:W-:Y:S01]  /*ccbf0*/  PRMT R2, R13, 0x7773, RZ ;  /* 0x000077730d027816 */ /* 0x000fe200000000ff */
[----:B------:R-:W1:Y:S01]  /*ccc00*/  LDCU UR7, c[0x0][0x398] ;  /* 0x00007300ff0777ac */ /* 0x000e620008000800 */
[----:B------:R-:W-:Y:S02]  /*ccc10*/  ISETP.LT.AND P6, PT, R14, UR30, !P2 ;  /* 0x0000001e0e007c0c */ /* 0x000fe4000d7c1270 */
[----:B------:R-:W-:Y:S01]  /*ccc20*/  ISETP.LT.AND P4, PT, R11, UR34, !P2 ;  /* 0x000000220b007c0c */ /* 0x000fe2000d781270 */
[----:B------:R-:W0:Y:S01]  /*ccc30*/  LDCU UR30, c[0x0][0x398] ;  /* 0x00007300ff1e77ac */ /* 0x000e220008000800 */
[----:B------:R-:W0:Y:S01]  /*ccc40*/  LDCU UR34, c[0x0][0x398] ;  /* 0x00007300ff2277ac */ /* 0x000e220008000800 */
[----:B--2---:R2:W-:Y:S01]  /*ccc50*/  @P5 STG.E.U8 desc[UR28][R4.64], R0 ;  /* 0x0000000004005986 */ /* 0x0045e2000c10111c */
[----:B------:R-:W-:-:S03]  /*ccc60*/  ISETP.LT.AND P5, PT, R15, UR32, !P2 ;  /* 0x000000200f007c0c */ /* 0x000fc6000d7a1270 */
[----:B------:R1:W-:Y:S01]  /*ccc70*/  @P3 STG.E.U8 desc[UR28][R22.64], R2 ;  /* 0x0000000216003986 */ /* 0x0003e2000c10111c */
[----:B0-----:R-:W-:Y:S01]  /*ccc80*/  ISETP.LT.AND P3, PT, R17, UR6, !P2 ;  /* 0x0000000611007c0c */ /* 0x001fe2000d761270 */
[----:B------:R-:W0:Y:S01]  /*ccc90*/  LDCU UR32, c[0x0][0x398] ;  /* 0x00007300ff2077ac */ /* 0x000e220008000800 */
[----:B------:R-:W0:Y:S01]  /*ccca0*/  LDCU UR6, c[0x0][0x398] ;  /* 0x00007300ff0677ac */ /* 0x000e220008000800 */
[C---:B--2---:R-:W-:Y:S02]  /*cccb0*/  PRMT R0, R8.reuse, 0x7770, RZ ;  /* 0x0000777008007816 */ /* 0x044fe400000000ff */
[C---:B-1----:R-:W-:Y:S01]  /*cccc0*/  PRMT R2, R8.reuse, 0x7771, RZ ;  /* 0x0000777108027816 */ /* 0x042fe200000000ff */
[----:B------:R-:W2:Y:S04]  /*cccd0*/  LDL.LU.64 R22, [R1+0x708] ;  /* 0x0007080001167983 */ /* 0x000ea80000300a00 */
[----:B---3--:R1:W-:Y:S04]  /*ccce0*/  @P6 STG.E.U8 desc[UR28][R26.64], R0 ;  /* 0x000000001a006986 */ /* 0x0083e8000c10111c */
[----:B----4-:R3:W-:Y:S01]  /*cccf0*/  @P5 STG.E.U8 desc[UR28][R24.64], R2 ;  /* 0x0000000218005986 */ /* 0x0107e2000c10111c */
[----:B-1----:R-:W-:-:S02]  /*ccd00*/  PRMT R0, R8, 0x7772, RZ ;  /* 0x0000777208007816 */ /* 0x002fc400000000ff */
[----:B---3--:R-:W-:Y:S01]  /*ccd10*/  PRMT R2, R8, 0x7773, RZ ;  /* 0x0000777308027816 */ /* 0x008fe200000000ff */
[----:B------:R-:W3:Y:S04]  /*ccd20*/  LDL.LU.64 R26, [R1+0x700] ;  /* 0x00070000011a7983 */ /* 0x000ee80000300a00 */
[----:B------:R-:W4:Y:S04]  /*ccd30*/  LDL.LU R13, [R1+0x174] ;  /* 0x00017400010d7983 */ /* 0x000f280000300800 */
[----:B------:R-:W2:Y:S04]  /*ccd40*/  LDL.LU.64 R4, [R1+0x6f0] ;  /* 0x0006f00001047983 */ /* 0x000ea80000300a00 */
[----:B------:R-:W2:Y:S04]  /*ccd50*/  LDL.LU.64 R24, [R1+0x6e8] ;  /* 0x0006e80001187983 */ /* 0x000ea80000300a00 */
[----:B------:R1:W-:Y:S04]  /*ccd60*/  @P4 STG.E.U8 desc[UR28][R20.64], R0 ;  /* 0x0000000014004986 */ /* 0x0003e8000c10111c */
[----:B------:R0:W-:Y:S01]  /*ccd70*/  @P3 STG.E.U8 desc[UR28][R28.64], R2 ;  /* 0x000000021c003986 */ /* 0x0001e2000c10111c */
[----:B------:R-:W-:-:S03]  /*ccd80*/  ISETP.GE.AND P3, PT, R3, UR69, PT ;  /* 0x0000004503007c0c */ /* 0x000fc6000bf66270 */
[----:B-1----:R-:W2:Y:S04]  /*ccd90*/  LDL.LU.64 R20, [R1+0x6e0] ;  /* 0x0006e00001147983 */ /* 0x002ea80000300a00 */
[----:B0-----:R-:W2:Y:S04]  /*ccda0*/  LDL.LU.64 R28, [R1+0x6d8] ;  /* 0x0006d800011c7983 */ /* 0x001ea80000300a00 */
[----:B------:R-:W2:Y:S01]  /*ccdb0*/  LDL.LU.64 R2, [R1+0x710] ;  /* 0x0007100001027983 */ /* 0x000ea20000300a00 */
[----:B------:R-:W-:Y:S02]  /*ccdc0*/  ISETP.LT.AND P6, PT, R16, UR33, !P2 ;  /* 0x0000002110007c0c */ /* 0x000fe4000d7c1270 */
[----:B------:R-:W-:Y:S01]  /*ccdd0*/  ISETP.LT.AND P4, PT, R18, UR7, !P2 ;  /* 0x0000000712007c0c */ /* 0x000fe2000d781270 */
[----:B------:R-:W0:Y:S01]  /*ccde0*/  LDCU UR33, c[0x0][0x398] ;  /* 0x00007300ff2177ac */ /* 0x000e220008000800 */
[----:B------:R-:W-:-:S02]  /*ccdf0*/  PRMT R0, R12, 0x7770, RZ ;  /* 0x000077700c007816 */ /* 0x000fc400000000ff */
[----:B------:R-:W-:Y:S02]  /*cce00*/  ISETP.LT.AND P5, PT, R9, UR30, !P2 ;  /* 0x0000001e09007c0c */ /* 0x000fe4000d7a1270 */
[----:B------:R-:W-:Y:S01]  /*cce10*/  ISETP.LT.AND P2, PT, R7, UR32, !P2 ;  /* 0x0000002007007c0c */ /* 0x000fe2000d741270 */
[----:B------:R-:W3:Y:S01]  /*cce20*/  LDL.LU R8, [R1+0xa4] ;  /* 0x0000a40001087983 */ /* 0x000ee20000300800 */
        /* <DEDUP_REMOVED lines=13> */
[----:B------:R-:W3:Y:S01]  /*ccf00*/  LDCU UR33, c[0x0][0x398] ;  /* 0x00007300ff2177ac */ /* 0x000ee20008000800 */
[----:B--2---:R-:W-:Y:S01]  /*ccf10*/  PRMT R2, R12, 0x7773, RZ ;  /* 0x000077730c027816 */ /* 0x004fe200000000ff */
[----:B------:R-:W2:Y:S01]  /*ccf20*/  LDL.LU.64 R22, [R1+0x6c8] ;  /* 0x0006c80001167983 */ /* 0x000ea20000300a00 */
[----:B----4-:R-:W-:-:S03]  /*ccf30*/  PRMT R0, R13, 0x7770, RZ ;  /* 0x000077700d007816 */ /* 0x010fc600000000ff */
[----:B------:R-:W4:Y:S04]  /*ccf40*/  LDL.LU.64 R26, [R1+0x6b8] ;  /* 0x0006b800011a7983 */ /* 0x000f280000300a00 */
        /* <DEDUP_REMOVED lines=12> */
[----:B------:R-:W-:Y:S02]  /*cd010*/  ISETP.GE.AND P2, PT, R2, UR8, PT ;  /* 0x0000000802007c0c */ /* 0x000fe4000bf46270 */
[----:B------:R-:W-:Y:S01]  /*cd020*/  ISETP.LT.AND P6, PT, R17, UR7, !P3 ;  /* 0x0000000711007c0c */ /* 0x000fe2000dfc1270 */
[----:B------:R-:W2:Y:S01]  /*cd030*/  LDL.LU.64 R2, [R1+0x6d0] ;  /* 0x0006d00001027983 */ /* 0x000ea20000300a00 */
[----:B------:R-:W-:Y:S02]  /*cd040*/  ISETP.LT.AND P4, PT, R16, UR30, !P3 ;  /* 0x0000001e10007c0c */ /* 0x000fe4000df81270 */
[----:B------:R-:W-:-:S02]  /*cd050*/  PRMT R0, R13, 0x7773, RZ ;  /* 0x000077730d007816 */ /* 0x000fc400000000ff */
[----:B------:R-:W-:Y:S01]  /*cd060*/  ISETP.LT.AND P5, PT, R18, UR32, !P3 ;  /* 0x0000002012007c0c */ /* 0x000fe2000dfa1270 */
[----:B------:R-:W0:Y:S01]  /*cd070*/  LDCU UR7, c[0x0][0x398] ;  /* 0x00007300ff0777ac */ /* 0x000e220008000800 */
[----:B------:R-:W1:Y:S01]  /*cd080*/  LDCU UR30, c[0x0][0x398] ;  /* 0x00007300ff1e77ac */ /* 0x000e620008000800 */
[----:B------:R-:W0:Y:S01]  /*cd090*/  LDCU UR8, c[0x0][0x398] ;  /* 0x00007300ff0877ac */ /* 0x000e220008000800 */
[----:B------:R-:W0:Y:S03]  /*cd0a0*/  LDCU UR32, c[0x0][0x398] ;  /* 0x00007300ff2077ac */ /* 0x000e260008000800 */
[----:B--2---:R2:W-:Y:S02]  /*cd0b0*/  @P6 STG.E.U8 desc[UR28][R2.64], R0 ;  /* 0x0000000002006986 */ /* 0x0045e4000c10111c */
[C---:B--2---:R-:W-:Y:S02]  /*cd0c0*/  PRMT R2, R8.reuse, 0x7770, RZ ;  /* 0x0000777008027816 */ /* 0x044fe400000000ff */
[----:B------:R-:W-:-:S03]  /*cd0d0*/  PRMT R0, R8, 0x7771, RZ ;  /* 0x0000777108007816 */ /* 0x000fc600000000ff */
[----:B------:R2:W-:Y:S04]  /*cd0e0*/  @P4 STG.E.U8 desc[UR28][R22.64], R2 ;  /* 0x0000000216004986 */ /* 0x0005e8000c10111c */
[----:B----4-:R4:W-:Y:S04]  /*cd0f0*/  @P5 STG.E.U8 desc[UR28][R26.64], R0 ;  /* 0x000000001a005986 */ /* 0x0109e8000c10111c */
[----:B--2---:R-:W2:Y:S04]  /*cd100*/  LDL.LU.64 R22, [R1+0x680] ;  /* 0x0006800001167983 */ /* 0x004ea80000300a00 */
[----:B----4-:R-:W4:Y:S01]  /*cd110*/  LDL.LU.64 R26, [R1+0x678] ;  /* 0x00067800011a7983 */ /* 0x010f220000300a00 */
[----:B------:R-:W-:-:S02]  /*cd120*/  ISETP.LT.AND P6, PT, R9, UR6, !P3 ;  /* 0x0000000609007c0c */ /* 0x000fc4000dfc1270 */
[----:B---3--:R-:W-:Y:S02]  /*cd130*/  ISETP.LT.AND P3, PT, R7, UR33, !P3 ;  /* 0x0000002107007c0c */ /* 0x008fe4000df61270 */
[----:B------:R-:W-:Y:S02]  /*cd140*/  PRMT R2, R8, 0x7772, RZ ;  /* 0x0000777208027816 */ /* 0x000fe400000000ff */
[----:B0-----:R-:W-:Y:S02]  /*cd150*/  ISETP.LT.AND P5, PT, R14, UR7, !P2 ;  /* 0x000000070e007c0c */ /* 0x001fe4000d7a1270 */
[----:B------:R-:W-:Y:S02]  /*cd160*/  ISETP.LT.AND P4, PT, R15, UR34, !P2 ;  /* 0x000000220f007c0c */ /* 0x000fe4000d781270 */
[----:B------:R-:W-:Y:S01]  /*cd170*/  PRMT R0, R8, 0x7773, RZ ;  /* 0x0000777308007816 */ /* 0x000fe200000000ff */
[----:B------:R-:W0:Y:S01]  /*cd180*/  LDCU UR6, c[0x0][0x398] ;  /* 0x00007300ff0677ac */ /* 0x000e220008000800 */
[----:B------:R-:W3:Y:S01]  /*cd190*/  LDCU UR7, c[0x0][0x398] ;  /* 0x00007300ff0777ac */ /* 0x000ee20008000800 */
[----:B------:R-:W0:Y:S01]  /*cd1a0*/  LDCU UR33, c[0x0][0x398] ;  /* 0x00007300ff2177ac */ /* 0x000e220008000800 */
[----:B------:R-:W4:Y:S04]  /*cd1b0*/  LDL.LU R13, [R1+0x164] ;  /* 0x00016400010d7983 */ /* 0x000f280000300800 */
[----:B------:R3:W-:Y:S01]  /*cd1c0*/  @P6 STG.E.U8 desc[UR28][R4.64], R2 ;  /* 0x0000000204006986 */ /* 0x0007e2000c10111c */
[----:B-1----:R-:W-:-:S03]  /*cd1d0*/  ISETP.LT.AND P6, PT, R11, UR30, !P2 ;  /* 0x0000001e0b007c0c */ /* 0x002fc6000d7c1270 */
[----:B------:R1:W-:Y:S01]  /*cd1e0*/  @P3 STG.E.U8 desc[UR28][R24.64], R0 ;  /* 0x0000000018003986 */ /* 0x0003e2000c10111c */
[----:B------:R-:W-:Y:S02]  /*cd1f0*/  ISETP.LT.AND P3, PT, R17, UR8, !P2 ;  /* 0x0000000811007c0c */ /* 0x000fe4000d761270 */
[C---:B------:R-:W-:Y:S01]  /*cd200*/  PRMT R3, R12.reuse, 0x7772, RZ ;  /* 0x000077720c037816 */ /* 0x040fe200000000ff */
[----:B------:R-:W0:Y:S01]  /*cd210*/  LDCU UR30, c[0x0][0x398] ;  /* 0x00007300ff1e77ac */ /* 0x000e220008000800 */
[----:B------:R-:W0:Y:S01]  /*cd220*/  LDCU UR8, c[0x0][0x398] ;  /* 0x00007300ff0877ac */ /* 0x000e220008000800 */
[C---:B---3--:R-:W-:Y:S02]  /*cd230*/  PRMT R2, R12.reuse, 0x7770, RZ ;  /* 0x000077700c027816 */ /* 0x048fe400000000ff */
[----:B-1----:R-:W-:Y:S01]  /*cd240*/  PRMT R0, R12, 0x7771, RZ ;  /* 0x000077710c007816 */ /* 0x002fe200000000ff */
[----:B------:R-:W3:Y:S04]  /*cd250*/  LDL.LU.64 R24, [R1+0x670] ;  /* 0x0006700001187983 */ /* 0x000ee80000300a00 */
[----:B------:R1:W-:Y:S04]  /*cd260*/  @P5 STG.E.U8 desc[UR28][R20.64], R2 ;  /* 0x0000000214005986 */ /* 0x0003e8000c10111c */
[----:B------:R1:W-:Y:S04]  /*cd270*/  @P4 STG.E.U8 desc[UR28][R28.64], R0 ;  /* 0x000000001c004986 */ /* 0x0003e8000c10111c */
[----:B------:R-:W3:Y:S01]  /*cd280*/  LDL.LU.64 R4, [R1+0x640] ;  /* 0x0006400001047983 */ /* 0x000ee20000300a00 */
[----:B0-----:R-:W-:-:S02]  /*cd290*/  ISETP.LT.AND P4, PT, R16, UR6, !P2 ;  /* 0x0000000610007c0c */ /* 0x001fc4000d781270 */
[----:B------:R-:W-:Y:S01]  /*cd2a0*/  ISETP.LT.AND P5, PT, R18, UR7, !P2 ;  /* 0x0000000712007c0c */ /* 0x000fe2000d7a1270 */
[----:B------:R-:W0:Y:S01]  /*cd2b0*/  LDCU UR6, c[0x0][0x398] ;  /* 0x00007300ff0677ac */ /* 0x000e220008000800 */
[----:B------:R-:W0:Y:S01]  /*cd2c0*/  LDCU UR7, c[0x0][0x398] ;  /* 0x00007300ff0777ac */ /* 0x000e220008000800 */
[----:B-1----:R-:W3:Y:S01]  /*cd2d0*/  LDL.LU.64 R20, [R1+0x630] ;  /* 0x0006300001147983 */ /* 0x002ee20000300a00 */
[----:B------:R-:W-:-:S03]  /*cd2e0*/  PRMT R0, R12, 0x7773, RZ ;  /* 0x000077730c007816 */ /* 0x000fc600000000ff */
[----:B------:R-:W3:Y:S04]  /*cd2f0*/  LDL.LU R8, [R1+0x178] ;  /* 0x0001780001087983 */ /* 0x000ee80000300800 */
[----:B--2---:R1:W-:Y:S04]  /*cd300*/  @P6 STG.E.U8 desc[UR28][R22.64], R3 ;  /* 0x0000000316006986 */ /* 0x0043e8000c10111c */
[----:B----4-:R2:W-:Y:S01]  /*cd310*/  @P3 STG.E.U8 desc[UR28][R26.64], R0 ;  /* 0x000000001a003986 */ /* 0x0105e2000c10111c */
[----:B------:R-:W-:Y:S02]  /*cd320*/  ISETP.LT.AND P3, PT, R9, UR32, !P2 ;  /* 0x0000002009007c0c */ /* 0x000fe4000d761270 */
[----:B------:R-:W-:Y:S01]  /*cd330*/  ISETP.LT.AND P2, PT, R7, UR33, !P2 ;  /* 0x0000002107007c0c */ /* 0x000fe2000d741270 */
[----:B------:R-:W-:Y:S01]  /*cd340*/  VIADD R2, R10, 0x14 ;  /* 0x000000140a027836 */ /* 0x000fe20000000000 */
[----:B------:R-:W4:Y:S01]  /*cd350*/  LDCU UR32, c[0x0][0x398] ;  /* 0x00007300ff2077ac */ /* 0x000f220008000800 */
[----:B------:R-:W0:Y:S01]  /*cd360*/  LDCU UR33, c[0x0][0x398] ;  /* 0x00007300ff2177ac */ /* 0x000e220008000800 */
[----:B-1----:R-:W4:Y:S04]  /*cd370*/  LDL.LU.64 R22, [R1+0x628] ;  /* 0x0006280001167983 */ /* 0x002f280000300a00 */
[----:B------:R-:W4:Y:S04]  /*cd380*/  LDL.LU.64 R28, [R1+0x620] ;  /* 0x00062000011c7983 */ /* 0x000f280000300a00 */
[----:B--2---:R-:W2:Y:S04]  /*cd390*/  LDL.LU.64 R26, [R1+0x618] ;  /* 0x00061800011a7983 */ /* 0x004ea80000300a00 */
[----:B------:R1:W-:Y:S04]  /*cd3a0*/  STL [R1+0x4118], R7 ;  /* 0x0041180701007387 */ /* 0x0003e80000100800 */
[----:B-1----:R-:W2:Y:S01]  /*cd3b0*/  LDL.LU.64 R6, [R1+0x648] ;  /* 0x0006480001067983 */ /* 0x002ea20000300a00 */
[----:B------:R-:W-:-:S02]  /*cd3c0*/  ISETP.GE.AND P6, PT, R2, UR68, PT ;  /* 0x0000004402007c0c */ /* 0x000fc4000bfc6270 */
[C---:B------:R-:W-:Y:S02]  /*cd3d0*/  PRMT R2, R13.reuse, 0x7770, RZ ;  /* 0x000077700d027816 */ /* 0x040fe400000000ff */
[----:B------:R-:W-:-:S03]  /*cd3e0*/  PRMT R0, R13, 0x7771, RZ ;  /* 0x000077710d007816 */ /* 0x000fc600000000ff */
[----:B---3--:R1:W-:Y:S04]  /*cd3f0*/  @P4 STG.E.U8 desc[UR28][R24.64], R2 ;  /* 0x0000000218004986 */ /* 0x0083e8000c10111c */
[----:B-1----:R-:W3:Y:S04]  /*cd400*/  LDL.LU.64 R24, [R1+0x610] ;  /* 0x0006100001187983 */ /* 0x002ee80000300a00 */
        /* <DEDUP_REMOVED lines=18> */
[----:B----4-:R1:W-:Y:S01]  /*cd530*/  @P4 STG.E.U8 desc[UR28][R22.64], R2 ;  /* 0x0000000216004986 */ /* 0x0103e2000c10111c */
[----:B------:R-:W-:-:S03]  /*cd540*/  ISETP.LT.AND P4, PT, R16, UR32, !P6 ;  /* 0x0000002010007c0c */ /* 0x000fc6000f781270 */
[----:B------:R3:W-:Y:S01]  /*cd550*/  @P5 STG.E.U8 desc[UR28][R28.64], R0 ;  /* 0x000000001c005986 */ /* 0x0007e2000c10111c */
[----:B------:R-:W4:Y:S01]  /*cd560*/  LDCU UR32, c[0x0][0x398] ;  /* 0x00007300ff2077ac */ /* 0x000f220008000800 */
[C---:B-1----:R-:W-:Y:S02]  /*cd570*/  PRMT R2, R8.reuse, 0x7772, RZ ;  /* 0x0000777208027816 */ /* 0x042fe400000000ff */
[----:B------:R-:W4:Y:S01]  /*cd580*/  LDL.LU.64 R22, [R1+0x5f0] ;  /* 0x0005f00001167983 */ /* 0x000f220000300a00 */
[----:B---3--:R-:W-:-:S03]  /*cd590*/  PRMT R0, R8, 0x7773, RZ ;  /* 0x0000777308007816 */ /* 0x008fc600000000ff */
[----:B------:R-:W3:Y:S04]  /*cd5a0*/  LDL.LU R13, [R1+0x138] ;  /* 0x00013800010d7983 */ /* 0x000ee80000300800 */
[----:B------:R1:W-:Y:S04]  /*cd5b0*/  @P2 STG.E.U8 desc[UR28][R26.64], R2 ;  /* 0x000000021a002986 */ /* 0x0003e8000c10111c */
[----:B------:R0:W-:Y:S01]  /*cd5c0*/  @P3 STG.E.U8 desc[UR28][R24.64], R0 ;  /* 0x0000000018003986 */ /* 0x0001e2000c10111c */
[----:B-1----:R-:W-:-:S03]  /*cd5d0*/  PRMT R2, R12, 0x7770, RZ ;  /* 0x000077700c027816 */ /* 0x002fc600000000ff */
[----:B------:R-:W3:Y:S04]  /*cd5e0*/  LDL.LU.64 R26, [R1+0x5e8] ;  /* 0x0005e800011a7983 */ /* 0x000ee80000300a00 */
[----:B0-----:R-:W3:Y:S04]  /*cd5f0*/  LDL.LU.64 R24, [R1+0x5e0] ;  /* 0x0005e00001187983 */ /* 0x001ee80000300a00 */
[----:B------:R-:W3:Y:S04]  /*cd600*/  LDL.LU.64 R20, [R1+0x5d8] ;  /* 0x0005d80001147983 */ /* 0x000ee80000300a00 */
[----:B------:R-:W3:Y:S04]  /*cd610*/  LDL.LU.64 R28, [R1+0x5d0] ;  /* 0x0005d000011c7983 */ /* 0x000ee80000300a00 */
[----:B--2---:R0:W-:Y:S04]  /*cd620*/  @P4 STG.E.U8 desc[UR28][R6.64], R2 ;  /* 0x0000000206004986 */ /* 0x0041e8000c10111c */
[----:B0-----:R-:W2:Y:S01]  /*cd630*/  LDL.LU R7, [R1+0x4118] ;  /* 0x0041180001077983 */ /* 0x001ea20000300800 */
[----:B------:R-:W-:-:S02]  /*cd640*/  ISETP.LT.AND P2, PT, R18, UR8, !P6 ;  /* 0x0000000812007c0c */ /* 0x000fc4000f741270 */
[----:B------:R-:W-:Y:S01]  /*cd650*/  ISETP.LT.AND P3, PT, R9, UR6, !P6 ;  /* 0x0000000609007c0c */ /* 0x000fe2000f761270 */
[----:B------:R-:W-:Y:S01]  /*cd660*/  VIADD R0, R10, 0x15 ;  /* 0x000000150a007836 */ /* 0x000fe20000000000 */
[----:B------:R-:W-:Y:S01]  /*cd670*/  PRMT R2, R12, 0x7771, RZ ;  /* 0x000077710c027816 */ /* 0x000fe200000000ff */
[----:B------:R-:W0:Y:S01]  /*cd680*/  LDCU UR8, c[0x0][0x398] ;  /* 0x00007300ff0877ac */ /* 0x000e220008000800 */
[----:B------:R-:W2:Y:S01]  /*cd690*/  LDL.LU R8, [R1+0x17c] ;  /* 0x00017c0001087983 */ /* 0x000ea20000300800 */
[----:B------:R-:W-:Y:S01]  /*cd6a0*/  VIADD R3, R10, 0x16 ;  /* 0x000000160a037836 */ /* 0x000fe20000000000 */
[----:B------:R-:W-:Y:S02]  /*cd6b0*/  ISETP.GE.AND P5, PT, R0, UR67, PT ;  /* 0x0000004300007c0c */ /* 0x000fe4000bfa6270 */
[----:B------:R-:W-:Y:S01]  /*cd6c0*/  PRMT R0, R12, 0x7772, RZ ;  /* 0x000077720c007816 */ /* 0x000fe200000000ff */
[----:B------:R-:W1:Y:S02]  /*cd6d0*/  LDCU UR6, c[0x0][0x398] ;  /* 0x00007300ff0677ac */ /* 0x000e640008000800 */
[----:B------:R0:W-:Y:S01]  /*cd6e0*/  @P2 STG.E.U8 desc[UR28][R4.64], R2 ;  /* 0x0000000204002986 */ /* 0x0001e2000c10111c */
[----:B------:R-:W-:Y:S01]  /*cd6f0*/  ISETP.LT.AND P2, PT, R14, UR30, !P5 ;  /* 0x0000001e0e007c0c */ /* 0x000fe2000ef41270 */
[----:B------:R-:W1:Y:S02]  /*cd700*/  LDCU UR30, c[0x0][0x398] ;  /* 0x00007300ff1e77ac */ /* 0x000e640008000800 */
[----:B----4-:R3:W-:Y:S01]  /*cd710*/  @P3 STG.E.U8 desc[UR28][R22.64], R0 ;  /* 0x0000000016003986 */ /* 0x0107e2000c10111c */
[----:B------:R-:W-:-:S02]  /*cd720*/  ISETP.LT.AND P3, PT, R15, UR32, !P5 ;  /* 0x000000200f007c0c */ /* 0x000fc4000ef61270 */
[----:B0-----:R-:W-:Y:S01]  /*cd730*/  ISETP.LT.AND P4, PT, R11, UR8, !P5 ;  /* 0x000000080b007c0c */ /* 0x001fe2000ef81270 */
[----:B------:R-:W0:Y:S01]  /*cd740*/  LDCU UR8, c[0x0][0x398] ;  /* 0x00007300ff0877ac */ /* 0x000e220008000800 */
[----:B------:R-:W4:Y:S01]  /*cd750*/  LDCU UR32, c[0x0][0x398] ;  /* 0x00007300ff2077ac */ /* 0x000f220008000800 */
        /* <DEDUP_REMOVED lines=8> */
[----:B------:R1:W-:Y:S01]  /*cd7e0*/  @P2 STG.E.U8 desc[UR28][R24.64], R0 ;  /* 0x0000000018002986 */ /* 0x0003e2000c10111c */
[----:B0-----:R-:W-:-:S03]  /*cd7f0*/  PRMT R2, R13, 0x7771, RZ ;  /* 0x000077710d027816 */ /* 0x001fc600000000ff */
[----:B------:R-:W4:Y:S04]  /*cd800*/  LDL.LU.64 R26, [R1+0x5c0] ;  /* 0x0005c000011a7983 */ /* 0x000f280000300a00 */
[----:B-1----:R-:W4:Y:S04]  /*cd810*/  LDL.LU.64 R24, [R1+0x5b8] ;  /* 0x0005b80001187983 */ /* 0x002f280000300a00 */
[----:B------:R-:W4:Y:S04]  /*cd820*/  LDL.LU.64 R10, [R1+0x5b0] ;  /* 0x0005b000010a7983 */ /* 0x000f280000300a00 */
[----:B------:R0:W-:Y:S04]  /*cd830*/  @P3 STG.E.U8 desc[UR28][R20.64], R2 ;  /* 0x0000000214003986 */ /* 0x0001e8000c10111c */
[----:B0-----:R-:W4:Y:S01]  /*cd840*/  LDL.LU.64 R20, [R1+0x5a0] ;  /* 0x0005a00001147983 */ /* 0x001f220000300a00 */
[----:B------:R-:W-:-:S02]  /*cd850*/  ISETP.LT.AND P2, PT, R17, UR6, !P5 ;  /* 0x0000000611007c0c */ /* 0x000fc4000ef41270 */
        /* <DEDUP_REMOVED lines=62> */
[----:B------:R1:W-:Y:S01]  /*cdc40*/  @P4 STG.E.U8 desc[UR28][R26.64], R2 ;  /* 0x000000021a004986 */ /* 0x0003e2000c10111c */
[----:B------:R-:W2:Y:S03]  /*cdc50*/  LDCU UR7, c[0x0][0x398] ;  /* 0x00007300ff0777ac */ /* 0x000ea60008000800 */
[----:B---3--:R3:W-:Y:S04]  /*cdc60*/  @P2 STG.E.U8 desc[UR28][R24.64], R0 ;  /* 0x0000000018002986 */ /* 0x0087e8000c10111c */
[----:B0-----:R-:W4:Y:S01]  /*cdc70*/  LDL.LU.64 R22, [R1+0x548] ;  /* 0x0005480001167983 */ /* 0x001f220000300a00 */
[----:B------:R-:W-:-:S02]  /*cdc80*/  ISETP.LT.AND P4, PT, R14, UR8, !P3 ;  /* 0x000000080e007c0c */ /* 0x000fc4000df81270 */
[----:B------:R-:W-:Y:S01]  /*cdc90*/  ISETP.LT.AND P6, PT, R7, UR30, !P6 ;  /* 0x0000001e07007c0c */ /* 0x000fe2000f7c1270 */
[----:B------:R-:W0:Y:S01]  /*cdca0*/  LDCU UR30, c[0x0][0x398] ;  /* 0x00007300ff1e77ac */ /* 0x000e220008000800 */
[----:B-1----:R-:W4:Y:S01]  /*cdcb0*/  LDL.LU.64 R26, [R1+0x540] ;  /* 0x00054000011a7983 */ /* 0x002f220000300a00 */
[----:B------:R-:W-:Y:S01]  /*cdcc0*/  PRMT R2, R8, 0x7773, RZ ;  /* 0x0000777308027816 */ /* 0x000fe200000000ff */
[----:B------:R-:W1:Y:S02]  /*cdcd0*/  LDCU UR8, c[0x0][0x398] ;  /* 0x00007300ff0877ac */ /* 0x000e640008000800 */
[----:B---3--:R-:W3:Y:S04]  /*cdce0*/  LDL.LU.64 R24, [R1+0x538] ;  /* 0x0005380001187983 */ /* 0x008ee80000300a00 */
[----:B------:R-:W3:Y:S04]  /*cdcf0*/  LDL.LU R8, [R1+0x16c] ;  /* 0x00016c0001087983 */ /* 0x000ee80000300800 */
[----:B------:R0:W-:Y:S04]  /*cdd00*/  STL.64 [R1+0x40f8], R14 ;  /* 0x0040f80e01007387 */ /* 0x0001e80000100a00 */
[----:B--2---:R2:W-:Y:S01]  /*cdd10*/  @P5 STG.E.U8 desc[UR28][R4.64], R3 ;  /* 0x0000000304005986 */ /* 0x0045e2000c10111c */
[----:B------:R-:W-:-:S03]  /*cdd20*/  ISETP.LT.AND P5, PT, R15, UR32, !P3 ;  /* 0x000000200f007c0c */ /* 0x000fc6000dfa1270 */
[----:B0-----:R-:W3:Y:S01]  /*cdd30*/  LDL.LU.64 R14, [R1+0x528] ;  /* 0x00052800010e7983 */ /* 0x001ee20000300a00 */
[----:B------:R-:W-:-:S03]  /*cdd40*/  VIADD R0, R10, 0x18 ;  /* 0x000000180a007836 */ /* 0x000fc60000000000 */
[----:B------:R0:W-:Y:S01]  /*cdd50*/  @P6 STG.E.U8 desc[UR28][R20.64], R2 ;  /* 0x0000000214006986 */ /* 0x0001e2000c10111c */
[----:B------:R-:W0:Y:S01]  /*cdd60*/  LDCU UR32, c[0x0][0x398] ;  /* 0x00007300ff2077ac */ /* 0x000e220008000800 */
[----:B------:R-:W-:Y:S02]  /*cdd70*/  ISETP.GE.AND P2, PT, R0, UR9, PT ;  /* 0x0000000900007c0c */ /* 0x000fe4000bf46270 */
[----:B----4-:R-:W-:Y:S02]  /*cdd80*/  PRMT R0, R13, 0x7770, RZ ;  /* 0x000077700d007816 */ /* 0x010fe400000000ff */
[----:B------:R-:W-:Y:S01]  /*cdd90*/  ISETP.LT.AND P6, PT, R11, UR33, !P3 ;  /* 0x000000210b007c0c */ /* 0x000fe2000dfc1270 */
[----:B------:R-:W4:Y:S01]  /*cdda0*/  LDCU UR9, c[0x0][0x398] ;  /* 0x00007300ff0977ac */ /* 0x000f220008000800 */
[----:B--2---:R-:W-:Y:S01]  /*cddb0*/  PRMT R3, R13, 0x7771, RZ ;  /* 0x000077710d037816 */ /* 0x004fe200000000ff */
[----:B------:R-:W2:Y:S01]  /*cddc0*/  LDCU UR33, c[0x0][0x398] ;  /* 0x00007300ff2177ac */ /* 0x000ea20008000800 */
[----:B------:R0:W-:Y:S01]  /*cddd0*/  @P4 STG.E.U8 desc[UR28][R28.64], R0 ;  /* 0x000000001c004986 */ /* 0x0001e2000c10111c */
[----:B------:R-:W-:-:S03]  /*cdde0*/  ISETP.LT.AND P4, PT, R17, UR7, !P3 ;  /* 0x0000000711007c0c */ /* 0x000fc6000df81270 */
[----:B---3--:R3:W-:Y:S04]  /*cddf0*/  STL.64 [R1+0x4100], R14 ;  /* 0x0041000e01007387 */ /* 0x0087e80000100a00 */
[----:B------:R1:W-:Y:S01]  /*cde00*/  @P5 STG.E.U8 desc[UR28][R22.64], R3 ;  /* 0x0000000316005986 */ /* 0x0003e2000c10111c */
[C---:B0-----:R-:W-:Y:S02]  /*cde10*/  PRMT R2, R13.reuse, 0x7772, RZ ;  /* 0x000077720d027816 */ /* 0x041fe400000000ff */
[----:B------:R-:W-:Y:S02]  /*cde20*/  PRMT R0, R13, 0x7773, RZ ;  /* 0x000077730d007816 */ /* 0x000fe400000000ff */
[----:B------:R-:W-:Y:S01]  /*cde30*/  PRMT R4, R8, 0x7770, RZ ;  /* 0x0000777008047816 */ /* 0x000fe200000000ff */
[----:B------:R-:W0:Y:S01]  /*cde40*/  LDCU UR7, c[0x0][0x398] ;  /* 0x00007300ff0777ac */ /* 0x000e220008000800 */
[----:B---3--:R-:W3:Y:S01]  /*cde50*/  LDL.LU.64 R14, [R1+0x530] ;  /* 0x00053000010e7983 */ /* 0x008ee20000300a00 */
[----:B------:R-:W-:-:S03]  /*cde60*/  ISETP.LT.AND P5, PT, R16, UR30, !P3 ;  /* 0x0000001e10007c0c */ /* 0x000fc6000dfa1270 */
[----:B------:R-:W2:Y:S04]  /*cde70*/  LDL.LU.64 R28, [R1+0x520] ;  /* 0x00052000011c7983 */ /* 0x000ea80000300a00 */
[----:B------:R-:W2:Y:S04]  /*cde80*/  LDL.LU R12, [R1+0x140] ;  /* 0x00014000010c7983 */ /* 0x000ea80000300800 */
[----:B-1----:R-:W2:Y:S04]  /*cde90*/  LDL.LU.64 R22, [R1+0x500] ;  /* 0x0005000001167983 */ /* 0x002ea80000300a00 */
[----:B------:R1:W-:Y:S04]  /*cdea0*/  @P6 STG.E.U8 desc[UR28][R26.64], R2 ;  /* 0x000000021a006986 */ /* 0x0003e8000c10111c */
[----:B------:R0:W-:Y:S01]  /*cdeb0*/  @P4 STG.E.U8 desc[UR28][R24.64], R0 ;  /* 0x0000000018004986 */ /* 0x0001e2000c10111c */
[----:B------:R-:W-:Y:S01]  /*cdec0*/  PRMT R3, R8, 0x7771, RZ ;  /* 0x0000777108037816 */ /* 0x000fe200000000ff */
[----:B------:R-:W2:Y:S02]  /*cded0*/  LDCU UR30, c[0x0][0x398] ;  /* 0x00007300ff1e77ac */ /* 0x000ea40008000800 */
[----:B-1----:R-:W2:Y:S04]  /*cdee0*/  LDL.LU.64 R26, [R1+0x4f8] ;  /* 0x0004f800011a7983 */ /* 0x002ea80000300a00 */
[----:B------:R-:W2:Y:S04]  /*cdef0*/  LDL.LU.64 R20, [R1+0x4f0] ;  /* 0x0004f00001147983 */ /* 0x000ea80000300a00 */
[----:B0-----:R-:W2:Y:S04]  /*cdf00*/  LDL.LU.64 R24, [R1+0x4e8] ;  /* 0x0004e80001187983 */ /* 0x001ea80000300a00 */
[----:B------:R-:W2:Y:S04]  /*cdf10*/  LDL.LU R13, [R1+0x90] ;  /* 0x00009000010d7983 */ /* 0x000ea80000300800 */
[----:B---3--:R0:W-:Y:S04]  /*cdf20*/  @P5 STG.E.U8 desc[UR28][R14.64], R4 ;  /* 0x000000040e005986 */ /* 0x0081e8000c10111c */
[----:B0-----:R-:W3:Y:S04]  /*cdf30*/  LDL.LU.64 R14, [R1+0x4100] ;  /* 0x00410000010e7983 */ /* 0x001ee80000300a00 */
[----:B------:R-:W2:Y:S01]  /*cdf40*/  LDL.LU.64 R4, [R1+0x508] ;  /* 0x0005080001047983 */ /* 0x000ea20000300a00 */
[----:B------:R-:W-:-:S02]  /*cdf50*/  ISETP.LT.AND P6, PT, R18, UR8, !P3 ;  /* 0x0000000812007c0c */ /* 0x000fc4000dfc1270 */
[----:B----4-:R-:W-:Y:S02]  /*cdf60*/  ISETP.LT.AND P4, PT, R9, UR9, !P3 ;  /* 0x0000000909007c0c */ /* 0x010fe4000df81270 */
[----:B------:R-:W-:Y:S02]  /*cdf70*/  ISETP.LT.AND P3, PT, R7, UR32, !P3 ;  /* 0x0000002007007c0c */ /* 0x000fe4000df61270 */
[C---:B------:R-:W-:Y:S02]  /*cdf80*/  PRMT R2, R8.reuse, 0x7772, RZ ;  /* 0x0000777208027816 */ /* 0x040fe400000000ff */
[----:B------:R-:W-:Y:S01]  /*cdf90*/  PRMT R0, R8, 0x7773, RZ ;  /* 0x0000777308007816 */ /* 0x000fe200000000ff */
[----:B------:R-:W0:Y:S01]  /*cdfa0*/  LDCU UR8, c[0x0][0x398] ;  /* 0x00007300ff0877ac */ /* 0x000e220008000800 */
[----:B------:R-:W1:Y:S01]  /*cdfb0*/  LDCU UR9, c[0x0][0x398] ;  /* 0x00007300ff0977ac */ /* 0x000e620008000800 */
[----:B------:R-:W4:Y:S02]  /*cdfc0*/  LDCU UR32, c[0x0][0x398] ;  /* 0x00007300ff2077ac */ /* 0x000f240008000800 */
[----:B---3--:R3:W-:Y:S04]  /*cdfd0*/  @P6 STG.E.U8 desc[UR28][R14.64], R3 ;  /* 0x000000030e006986 */ /* 0x0087e8000c10111c */
[----:B--2---:R2:W-:Y:S04]  /*cdfe0*/  @P4 STG.E.U8 desc[UR28][R28.64], R2 ;  /* 0x000000021c004986 */ /* 0x0045e8000c10111c */
[----:B------:R0:W-:Y:S04]  /*cdff0*/  @P3 STG.E.U8 desc[UR28][R4.64], R0 ;  /* 0x0000000004003986 */ /* 0x0001e8000c10111c */
[----:B---3--:R-:W3:Y:S04]  /*ce000*/  LDL.LU.64 R14, [R1+0x40f8] ;  /* 0x0040f800010e7983 */ /* 0x008ee80000300a00 */
[----:B--2---:R-:W2:Y:S04]  /*ce010*/  LDL.LU.64 R28, [R1+0x4e0] ;  /* 0x0004e000011c7983 */ /* 0x004ea80000300a00 */
        /* <DEDUP_REMOVED lines=9> */
[----:B---3--:R-:W-:-:S02]  /*ce0b0*/  ISETP.LT.AND P5, PT, R14, UR7, !P2 ;  /* 0x000000070e007c0c */ /* 0x008fc4000d7a1270 */
[----:B------:R-:W-:Y:S01]  /*ce0c0*/  ISETP.LT.AND P6, PT, R15, UR33, !P2 ;  /* 0x000000210f007c0c */ /* 0x000fe2000d7c1270 */
[----:B------:R-:W3:Y:S01]  /*ce0d0*/  LDCU UR7, c[0x0][0x398] ;  /* 0x00007300ff0777ac */ /* 0x000ee20008000800 */
[----:B------:R-:W2:Y:S01]  /*ce0e0*/  LDL.LU R8, [R1+0x110] ;  /* 0x0001100001087983 */ /* 0x000ea20000300800 */
        /* <DEDUP_REMOVED lines=12> */
[----:B----4-:R-:W-:Y:S01]  /*ce1b0*/  ISETP.LT.AND P5, PT, R9, UR32, !P2 ;  /* 0x0000002009007c0c */ /* 0x010fe2000d7a1270 */
[----:B------:R-:W4:Y:S01]  /*ce1c0*/  LDCU UR7, c[0x0][0x398] ;  /* 0x00007300ff0777ac */ /* 0x000f220008000800 */
        /* <DEDUP_REMOVED lines=18> */
[----:B------:R-:W-:Y:S01]  /*ce2f0*/  ISETP.LT.AND P4, PT, R11, UR33, !P3 ;  /* 0x000000210b007c0c */ /* 0x000fe2000df81270 */
[----:B------:R-:W0:Y:S01]  /*ce300*/  LDCU UR30, c[0x0][0x398] ;  /* 0x00007300ff1e77ac */ /* 0x000e220008000800 */
[----:B------:R-:W0:Y:S01]  /*ce310*/  LDCU UR33, c[0x0][0x398] ;  /* 0x00007300ff2177ac */ /* 0x000e220008000800 */
[----:B--2---:R2:W-:Y:S01]  /*ce320*/  @P5 STG.E.U8 desc[UR28][R4.64], R0 ;  /* 0x0000000004005986 */ /* 0x0045e2000c10111c */
[----:B------:R-:W-:-:S03]  /*ce330*/  ISETP.LT.AND P5, PT, R15, UR9, !P3 ;  /* 0x000000090f007c0c */ /* 0x000fc6000dfa1270 */
[----:B---3--:R3:W-:Y:S01]  /*ce340*/  @P2 STG.E.U8 desc[UR28][R22.64], R2 ;  /* 0x0000000216002986 */ /* 0x0087e2000c10111c */
[----:B----4-:R-:W-:Y:S01]  /*ce350*/  ISETP.LT.AND P2, PT, R17, UR7, !P3 ;  /* 0x0000000711007c0c */ /* 0x010fe2000df41270 */
[----:B------:R-:W4:Y:S01]  /*ce360*/  LDCU UR9, c[0x0][0x398] ;  /* 0x00007300ff0977ac */ /* 0x000f220008000800 */
        /* <DEDUP_REMOVED lines=28> */
[----:B------:R-:W0:Y:S01]  /*ce530*/  LDCU UR30, c[0x0][0x398] ;  /* 0x00007300ff1e77ac */ /* 0x000e220008000800 */
[----:B--2---:R2:W-:Y:S01]  /*ce540*/  @P6 STG.E.U8 desc[UR28][R2.64], R0 ;  /* 0x0000000002006986 */ /* 0x0045e2000c10111c */
[----:B------:R-:W-:Y:S02]  /*ce550*/  ISETP.LT.AND P6, PT, R14, UR33, !P2 ;  /* 0x000000210e007c0c */ /* 0x000fe4000d7c1270 */
        /* <DEDUP_REMOVED lines=42> */
[----:B0-----:R-:W-:Y:S02]  /*ce800*/  ISETP.LT.AND P4, PT, R14, UR8, !P3 ;  /* 0x000000080e007c0c */ /* 0x001fe4000df81270 */
[C---:B------:R-:W-:Y:S02]  /*ce810*/  PRMT R2, R8.reuse, 0x7772, RZ ;  /* 0x0000777208027816 */ /* 0x040fe400000000ff */
[----:B------:R-:W-:Y:S02]  /*ce820*/  PRMT R0, R8, 0x7773, RZ ;  /* 0x0000777308007816 */ /* 0x000fe400000000ff */
[----:B------:R-:W-:Y:S01]  /*ce830*/  ISETP.LT.AND P5, PT, R15, UR32, !P3 ;  /* 0x000000200f007c0c */ /* 0x000fe2000dfa1270 */
[----:B------:R-:W0:Y:S01]  /*ce840*/  LDCU UR7, c[0x0][0x398] ;  /* 0x00007300ff0777ac */ /* 0x000e220008000800 */
[----:B------:R-:W4:Y:S01]  /*ce850*/  LDCU UR8, c[0x0][0x398] ;  /* 0x00007300ff0877ac */ /* 0x000f220008000800 */
[----:B------:R-:W0:Y:S01]  /*ce860*/  LDCU UR30, c[0x0][0x398] ;  /* 0x00007300ff1e77ac */ /* 0x000e220008000800 */
[----:B------:R-:W0:Y:S01]  /*ce870*/  LDCU UR32, c[0x0][0x398] ;  /* 0x00007300ff2077ac */ /* 0x000e220008000800 */
[----:B------:R-:W3:Y:S04]  /*ce880*/  LDL.LU R13, [R1+0x124] ;  /* 0x00012400010d7983 */ /* 0x000ee80000300800 */
[----:B------:R4:W-:Y:S04]  /*ce890*/  @P6 STG.E.U8 desc[UR28][R4.64], R2 ;  /* 0x0000000204006986 */ /* 0x0009e8000c10111c */
[----:B------:R0:W-:Y:S01]  /*ce8a0*/  @P2 STG.E.U8 desc[UR28][R24.64], R0 ;  /* 0x0000000018002986 */ /* 0x0001e2000c10111c */
[----:B-1----:R-:W-:-:S02]  /*ce8b0*/  ISETP.LT.AND P2, PT, R11, UR9, !P3 ;  /* 0x000000090b007c0c */ /* 0x002fc4000df41270 */
[C---:B------:R-:W-:Y:S01]  /*ce8c0*/  PRMT R3, R12.reuse, 0x7772, RZ ;  /* 0x000077720c037816 */ /* 0x040fe200000000ff */
[----:B------:R-:W1:Y:S01]  /*ce8d0*/  LDCU UR9, c[0x0][0x398] ;  /* 0x00007300ff0977ac */ /* 0x000e620008000800 */
[C---:B----4-:R-:W-:Y:S02]  /*ce8e0*/  PRMT R2, R12.reuse, 0x7770, RZ ;  /* 0x000077700c027816 */ /* 0x050fe400000000ff */
[----:B0-----:R-:W-:Y:S01]  /*ce8f0*/  PRMT R0, R12, 0x7771, RZ ;  /* 0x000077710c007816 */ /* 0x001fe200000000ff */
[----:B------:R-:W4:Y:S04]  /*ce900*/  LDL.LU.64 R24, [R1+0x400] ;  /* 0x0004000001187983 */ /* 0x000f280000300a00 */
[----:B------:R0:W-:Y:S01]  /*ce910*/  @P4 STG.E.U8 desc[UR28][R20.64], R2 ;  /* 0x0000000214004986 */ /* 0x0001e2000c10111c */
[----:B------:R-:W-:-:S03]  /*ce920*/  ISETP.LT.AND P4, PT, R17, UR11, !P3 ;  /* 0x0000000b11007c0c */ /* 0x000fc6000df81270 */
[----:B------:R1:W-:Y:S04]  /*ce930*/  @P5 STG.E.U8 desc[UR28][R28.64], R0 ;  /* 0x000000001c005986 */ /* 0x0003e8000c10111c */
[----:B------:R-:W4:Y:S01]  /*ce940*/  LDL.LU.64 R4, [R1+0x3e0] ;  /* 0x0003e00001047983 */ /* 0x000f220000300a00 */
[----:B------:R-:W-:Y:S02]  /*ce950*/  ISETP.LT.AND P5, PT, R16, UR7, !P3 ;  /* 0x0000000710007c0c */ /* 0x000fe4000dfa1270 */
[----:B------:R-:W-:Y:S01]  /*ce960*/  ISETP.LT.AND P6, PT, R18, UR8, !P3 ;  /* 0x0000000812007c0c */ /* 0x000fe2000dfc1270 */
[----:B------:R-:W2:Y:S01]  /*ce970*/  LDCU UR11, c[0x0][0x398] ;  /* 0x00007300ff0b77ac */ /* 0x000ea20008000800 */
[----:B------:R-:W2:Y:S01]  /*ce980*/  LDCU UR7, c[0x0][0x398] ;  /* 0x00007300ff0777ac */ /* 0x000ea20008000800 */
[----:B------:R-:W2:Y:S01]  /*ce990*/  LDCU UR8, c[0x0][0x398] ;  /* 0x00007300ff0877ac */ /* 0x000ea20008000800 */
[----:B0-----:R-:W4:Y:S04]  /*ce9a0*/  LDL.LU.64 R20, [R1+0x3d0] ;  /* 0x0003d00001147983 */ /* 0x001f280000300a00 */
[----:B------:R-:W4:Y:S01]  /*ce9b0*/  LDL.LU R8, [R1+0x148] ;  /* 0x0001480001087983 */ /* 0x000f220000300800 */
[----:B-1----:R-:W-:-:S03]  /*ce9c0*/  PRMT R0, R12, 0x7773, RZ ;  /* 0x000077730c007816 */ /* 0x002fc600000000ff */
[----:B--2---:R0:W-:Y:S04]  /*ce9d0*/  @P2 STG.E.U8 desc[UR28][R22.64], R3 ;  /* 0x0000000316002986 */ /* 0x0041e8000c10111c */
[----:B---3--:R1:W-:Y:S01]  /*ce9e0*/  @P4 STG.E.U8 desc[UR28][R26.64], R0 ;  /* 0x000000001a004986 */ /* 0x0083e2000c10111c */
[----:B------:R-:W-:Y:S02]  /*ce9f0*/  ISETP.LT.AND P4, PT, R9, UR30, !P3 ;  /* 0x0000001e09007c0c */ /* 0x000fe4000df81270 */
[----:B------:R-:W-:Y:S01]  /*cea00*/  ISETP.LT.AND P3, PT, R7, UR32, !P3 ;  /* 0x0000002007007c0c */ /* 0x000fe2000df61270 */
[----:B0-----:R-:W2:Y:S04]  /*cea10*/  LDL.LU.64 R22, [R1+0x3c8] ;  /* 0x0003c80001167983 */ /* 0x001ea80000300a00 */
[----:B------:R-:W3:Y:S04]  /*cea20*/  LDL.LU.64 R28, [R1+0x3c0] ;  /* 0x0003c000011c7983 */ /* 0x000ee80000300a00 */
[----:B-1----:R-:W2:Y:S04]  /*cea30*/  LDL.LU.64 R26, [R1+0x3b8] ;  /* 0x0003b800011a7983 */ /* 0x002ea80000300a00 */
[----:B------:R0:W-:Y:S04]  /*cea40*/  STL [R1+0x40e8], R7 ;  /* 0x0040e80701007387 */ /* 0x0001e80000100800 */
[----:B0-----:R-:W2:Y:S01]  /*cea50*/  LDL.LU.64 R6, [R1+0x3e8] ;  /* 0x0003e80001067983 */ /* 0x001ea20000300a00 */
[----:B------:R-:W-:-:S05]  /*cea60*/  VIADD R2, R10, 0x1c ;  /* 0x0000001c0a027836 */ /* 0x000fca0000000000 */
[----:B------:R-:W-:Y:S02]  /*cea70*/  ISETP.GE.AND P2, PT, R2, UR13, PT ;  /* 0x0000000d02007c0c */ /* 0x000fe4000bf46270 */
[C---:B------:R-:W-:Y:S02]  /*cea80*/  PRMT R2, R13.reuse, 0x7770, RZ ;  /* 0x000077700d027816 */ /* 0x040fe400000000ff */
[----:B------:R-:W-:Y:S01]  /*cea90*/  PRMT R0, R13, 0x7771, RZ ;  /* 0x000077710d007816 */ /* 0x000fe200000000ff */
[----:B------:R-:W0:Y:S02]  /*ceaa0*/  LDCU UR13, c[0x0][0x398] ;  /* 0x00007300ff0d77ac */ /* 0x000e240008000800 */
[----:B----4-:R1:W-:Y:S04]  /*ceab0*/  @P5 STG.E.U8 desc[UR28][R24.64], R2 ;  /* 0x0000000218005986 */ /* 0x0103e8000c10111c */
[----:B-1----:R-:W4:Y:S04]  /*ceac0*/  LDL.LU.64 R24, [R1+0x3b0] ;  /* 0x0003b00001187983 */ /* 0x002f280000300a00 */
[----:B------:R-:W3:Y:S01]  /*cead0*/  LDL.LU R12, [R1+0x98] ;  /* 0x00009800010c7983 */ /* 0x000ee20000300800 */
[----:B------:R-:W-:-:S02]  /*ceae0*/  ISETP.LT.AND P5, PT, R14, UR9, !P2 ;  /* 0x000000090e007c0c */ /* 0x000fc4000d7a1270 */
[----:B------:R-:W-:Y:S01]  /*ceaf0*/  PRMT R2, R13, 0x7772, RZ ;  /* 0x000077720d027816 */ /* 0x000fe200000000ff */
[----:B------:R-:W1:Y:S01]  /*ceb00*/  LDCU UR9, c[0x0][0x398] ;  /* 0x00007300ff0977ac */ /* 0x000e620008000800 */
[----:B--2---:R2:W-:Y:S04]  /*ceb10*/  @P6 STG.E.U8 desc[UR28][R6.64], R0 ;  /* 0x0000000006006986 */ /* 0x0045e8000c10111c */
[----:B--2---:R-:W2:Y:S01]  /*ceb20*/  LDL.LU.64 R6, [R1+0x3a8] ;  /* 0x0003a80001067983 */ /* 0x004ea20000300a00 */
[----:B------:R-:W-:Y:S02]  /*ceb30*/  ISETP.LT.AND P6, PT, R15, UR11, !P2 ;  /* 0x0000000b0f007c0c */ /* 0x000fe4000d7c1270 */
[----:B------:R-:W-:Y:S01]  /*ceb40*/  PRMT R0, R13, 0x7773, RZ ;  /* 0x000077730d007816 */ /* 0x000fe200000000ff */
[----:B------:R0:W-:Y:S01]  /*ceb50*/  @P4 STG.E.U8 desc[UR28][R4.64], R2 ;  /* 0x0000000204004986 */ /* 0x0001e2000c10111c */
[----:B------:R-:W-:Y:S01]  /*ceb60*/  ISETP.LT.AND P4, PT, R11, UR7, !P2 ;  /* 0x000000070b007c0c */ /* 0x000fe2000d781270 */
[----:B------:R-:W1:Y:S01]  /*ceb70*/  LDCU UR7, c[0x0][0x398] ;  /* 0x00007300ff0777ac */ /* 0x000e620008000800 */
[----:B------:R-:W1:Y:S01]  /*ceb80*/  LDCU UR11, c[0x0][0x398] ;  /* 0x00007300ff0b77ac */ /* 0x000e620008000800 */
[----:B------:R3:W-:Y:S01]  /*ceb90*/  @P3 STG.E.U8 desc[UR28][R20.64], R0 ;  /* 0x0000000014003986 */ /* 0x0007e2000c10111c */
[----:B------:R-:W-:Y:S01]  /*ceba0*/  ISETP.LT.AND P3, PT, R17, UR8, !P2 ;  /* 0x0000000811007c0c */ /* 0x000fe2000d761270 */
[----:B------:R-:W1:Y:S01]  /*cebb0*/  LDCU UR8, c[0x0][0x398] ;  /* 0x00007300ff0877ac */ /* 0x000e620008000800 */
[C---:B0-----:R-:W-:Y:S01]  /*cebc0*/  PRMT R2, R8.reuse, 0x7770, RZ ;  /* 0x0000777008027816 */ /* 0x041fe200000000ff */
[----:B------:R-:W2:Y:S01]  /*cebd0*/  LDL.LU.64 R4, [R1+0x390] ;  /* 0x0003900001047983 */ /* 0x000ea20000300a00 */
[----:B---3--:R-:W-:-:S03]  /*cebe0*/  PRMT R0, R8, 0x7771, RZ ;  /* 0x0000777108007816 */ /* 0x008fc600000000ff */
[----:B------:R0:W-:Y:S04]  /*cebf0*/  @P5 STG.E.U8 desc[UR28][R22.64], R2 ;  /* 0x0000000216005986 */ /* 0x0001e8000c10111c */
[----:B------:R3:W-:Y:S01]  /*cec00*/  @P6 STG.E.U8 desc[UR28][R28.64], R0 ;  /* 0x000000001c006986 */ /* 0x0007e2000c10111c */
[----:B------:R-:W-:Y:S01]  /*cec10*/  ISETP.LT.AND P6, PT, R16, UR13, !P2 ;  /* 0x0000000d10007c0c */ /* 0x000fe2000d7c1270 */
[----:B------:R-:W1:Y:S01]  /*cec20*/  LDCU UR13, c[0x0][0x398] ;  /* 0x00007300ff0d77ac */ /* 0x000e620008000800 */
[C---:B0-----:R-:W-:Y:S01]  /*cec30*/  PRMT R2, R8.reuse, 0x7772, RZ ;  /* 0x0000777208027816 */ /* 0x041fe200000000ff */
[----:B------:R-:W2:Y:S04]  /*cec40*/  LDL.LU.64 R22, [R1+0x388] ;  /* 0x0003880001167983 */ /* 0x000ea80000300a00 */
[----:B------:R-:W2:Y:S01]  /*cec50*/  LDL.LU R13, [R1+0x118] ;  /* 0x00011800010d7983 */ /* 0x000ea20000300800 */
[----:B---3--:R-:W-:-:S03]  /*cec60*/  PRMT R0, R8, 0x7773, RZ ;  /* 0x0000777308007816 */ /* 0x008fc600000000ff */
[----:B------:R0:W-:Y:S04]  /*cec70*/  @P4 STG.E.U8 desc[UR28][R26.64], R2 ;  /* 0x000000021a004986 */ /* 0x0001e8000c10111c */
[----:B----4-:R3:W-:Y:S01]  /*cec80*/  @P3 STG.E.U8 desc[UR28][R24.64], R0 ;  /* 0x0000000018003986 */ /* 0x0107e2000c10111c */
[----:B0-----:R-:W-:-:S03]  /*cec90*/  PRMT R2, R12, 0x7770, RZ ;  /* 0x000077700c027816 */ /* 0x001fc600000000ff */
[----:B------:R-:W4:Y:S04]  /*ceca0*/  LDL.LU.64 R26, [R1+0x378] ;  /* 0x00037800011a7983 */ /* 0x000f280000300a00 */
[----:B---3--:R-:W3:Y:S04]  /*cecb0*/  LDL.LU.64 R24, [R1+0x370] ;  /* 0x0003700001187983 */ /* 0x008ee80000300a00 */
[----:B------:R-:W3:Y:S04]  /*cecc0*/  LDL.LU.64 R20, [R1+0x368] ;  /* 0x0003680001147983 */ /* 0x000ee80000300a00 */
[----:B------:R-:W3:Y:S04]  /*cecd0*/  LDL.LU.64 R28, [R1+0x360] ;  /* 0x00036000011c7983 */ /* 0x000ee80000300a00 */
[----:B--2---:R0:W-:Y:S04]  /*cece0*/  @P6 STG.E.U8 desc[UR28][R6.64], R2 ;  /* 0x0000000206006986 */ /* 0x0041e8000c10111c */
[----:B0-----:R-:W2:Y:S01]  /*cecf0*/  LDL.LU R7, [R1+0x40e8] ;  /* 0x0040e80001077983 */ /* 0x001ea20000300800 */
[----:B-1----:R-:W-:-:S02]  /*ced00*/  ISETP.LT.AND P5, PT, R18, UR9, !P2 ;  /* 0x0000000912007c0c */ /* 0x002fc4000d7a1270 */
[----:B------:R-:W-:Y:S01]  /*ced10*/  ISETP.LT.AND P3, PT, R9, UR7, !P2 ;  /* 0x0000000709007c0c */ /* 0x000fe2000d761270 */
[----:B------:R-:W-:Y:S01]  /*ced20*/  VIADD R0, R10, 0x1d ;  /* 0x0000001d0a007836 */ /* 0x000fe20000000000 */
[----:B------:R-:W-:Y:S01]  /*ced30*/  PRMT R2, R12, 0x7771, RZ ;  /* 0x000077710c027816 */ /* 0x000fe200000000ff */
[----:B------:R-:W0:Y:S01]  /*ced40*/  LDCU UR9, c[0x0][0x398] ;  /* 0x00007300ff0977ac */ /* 0x000e220008000800 */
[----:B------:R-:W3:Y:S01]  /*ced50*/  LDL.LU R8, [R1+0x14c] ;  /* 0x00014c0001087983 */ /* 0x000ee20000300800 */
[----:B------:R-:W-:Y:S01]  /*ced60*/  VIADD R3, R10, 0x1e ;  /* 0x0000001e0a037836 */ /* 0x000fe20000000000 */
[----:B------:R-:W-:Y:S02]  /*ced70*/  ISETP.GE.AND P4, PT, R0, UR14, PT ;  /* 0x0000000e00007c0c */ /* 0x000fe4000bf86270 */
[----:B------:R-:W-:Y:S01]  /*ced80*/  PRMT R0, R12, 0x7772, RZ ;  /* 0x000077720c007816 */ /* 0x000fe200000000ff */
[----:B------:R-:W1:Y:S01]  /*ced90*/  LDCU UR7, c[0x0][0x398] ;  /* 0x00007300ff0777ac */ /* 0x000e620008000800 */
[----:B------:R-:W1:Y:S01]  /*ceda0*/  LDCU UR14, c[0x0][0x398] ;  /* 0x00007300ff0e77ac */ /* 0x000e620008000800 */
[----:B------:R-:W-:Y:S01]  /*cedb0*/  ISETP.LT.AND P6, PT, R14, UR11, !P4 ;  /* 0x0000000b0e007c0c */ /* 0x000fe2000e7c1270 */
[----:B------:R-:W1:Y:S01]  /*cedc0*/  LDCU UR11, c[0x0][0x398] ;  /* 0x00007300ff0b77ac */ /* 0x000e620008000800 */
[----:B------:R0:W-:Y:S04]  /*cedd0*/  @P5 STG.E.U8 desc[UR28][R4.64], R2 ;  /* 0x0000000204005986 */ /* 0x0001e8000c10111c */
[----:B------:R1:W-:Y:S01]  /*cede0*/  @P3 STG.E.U8 desc[UR28][R22.64], R0 ;  /* 0x0000000016003986 */ /* 0x0003e2000c10111c */
[----:B------:R-:W-:-:S02]  /*cedf0*/  ISETP.LT.AND P3, PT, R15, UR13, !P4 ;  /* 0x0000000d0f007c0c */ /* 0x000fc4000e761270 */
[----:B0-----:R-:W-:Y:S02]  /*cee00*/  PRMT R2, R12, 0x7773, RZ ;  /* 0x000077730c027816 */ /* 0x001fe400000000ff */
[----:B------:R-:W-:Y:S01]  /*cee10*/  ISETP.LT.AND P5, PT, R11, UR9, !P4 ;  /* 0x000000090b007c0c */ /* 0x000fe2000e7a1270 */
[----:B------:R-:W0:Y:S01]  /*cee20*/  LDCU UR9, c[0x0][0x398] ;  /* 0x00007300ff0977ac */ /* 0x000e220008000800 */
[----:B------:R-:W0:Y:S01]  /*cee30*/  LDCU UR13, c[0x0][0x398] ;  /* 0x00007300ff0d77ac */ /* 0x000e220008000800 */
[----:B-1----:R-:W-:Y:S01]  /*cee40*/  PRMT R0, R13, 0x7770, RZ ;  /* 0x000077700d007816 */ /* 0x002fe200000000ff */
[----:B------:R-:W3:Y:S04]  /*cee50*/  LDL.LU.64 R22, [R1+0x358] ;  /* 0x0003580001167983 */ /* 0x000ee80000300a00 */
[----:B------:R-:W3:Y:S04]  /*cee60*/  LDL.LU R19, [R1+0x128] ;  /* 0x0001280001137983 */ /* 0x000ee80000300800 */
[----:B------:R-:W-:Y:S01]  /*cee70*/  STL.64 [R1+0x40e0], R10 ;  /* 0x0040e00a01007387 */ /* 0x000fe20000100a00 */
[----:B--2---:R-:W-:Y:S01]  /*cee80*/  ISETP.LT.AND P2, PT, R7, UR8, !P2 ;  /* 0x0000000807007c0c */ /* 0x004fe2000d741270 */
[----:B------:R-:W1:-:S12]  /*cee90*/  LDCU UR8, c[0x0][0x398] ;  /* 0x00007300ff0877ac */ /* 0x000e580008000800 */
[----:B----4-:R2:W-:Y:S04]  /*ceea0*/  @P2 STG.E.U8 desc[UR28][R26.64], R2 ;  /* 0x000000021a002986 */ /* 0x0105e8000c10111c */
[----:B---3--:R3:W-:Y:S01]  /*ceeb0*/  @P6 STG.E.U8 desc[UR28][R24.64], R0 ;  /* 0x0000000018006986 */ /* 0x0087e2000c10111c */
[----:B--2---:R-:W-:-:S03]  /*ceec0*/  PRMT R2, R13, 0x7771, RZ ;  /* 0x000077710d027816 */ /* 0x004fc600000000ff */
[----:B------:R-:W2:Y:S04]  /*ceed0*/  LDL.LU.64 R26, [R1+0x350] ;  /* 0x00035000011a7983 */ /* 0x000ea80000300a00 */
[----:B---3--:R-:W3:Y:S04]  /*ceee0*/  LDL.LU.64 R24, [R1+0x338] ;  /* 0x0003380001187983 */ /* 0x008ee80000300a00 */
[----:B------:R-:W4:Y:S04]  /*ceef0*/  LDL.LU.64 R10, [R1+0x330] ;  /* 0x00033000010a7983 */ /* 0x000f280000300a00 */
[----:B------:R0:W-:Y:S04]  /*cef00*/  @P3 STG.E.U8 desc[UR28][R20.64], R2 ;  /* 0x0000000214003986 */ /* 0x0001e8000c10111c */
[----:B0-----:R-:W2:Y:S01]  /*cef10*/  LDL.LU.64 R20, [R1+0x320] ;  /* 0x0003200001147983 */ /* 0x001ea20000300a00 */
[----:B------:R-:W-:-:S02]  /*cef20*/  ISETP.LT.AND P6, PT, R17, UR7, !P4 ;  /* 0x0000000711007c0c */ /* 0x000fc4000e7c1270 */
[----:B------:R-:W-:Y:S02]  /*cef30*/  PRMT R0, R13, 0x7772, RZ ;  /* 0x000077720d007816 */ /* 0x000fe400000000ff */
[----:B-1----:R-:W-:Y:S02]  /*cef40*/  ISETP.LT.AND P3, PT, R18, UR8, !P4 ;  /* 0x0000000812007c0c */ /* 0x002fe4000e761270 */
[----:B------:R-:W-:Y:S02]  /*cef50*/  PRMT R2, R19, 0x7770, RZ ;  /* 0x0000777013027816 */ /* 0x000fe400000000ff */
        /* <DEDUP_REMOVED lines=8> */
[----:B------:R-:W1:Y:S01]  /*cefe0*/  LDCU UR7, c[0x0][0x398] ;  /* 0x00007300ff0777ac */ /* 0x000e620008000800 */
[----:B------:R-:W1:Y:S01]  /*ceff0*/  LDCU UR8, c[0x0][0x398] ;  /* 0x00007300ff0877ac */ /* 0x000e620008000800 */
[----:B------:R-:W1:Y:S01]  /*cf000*/  LDCU UR14, c[0x0][0x398] ;  /* 0x00007300ff0e77ac */ /* 0x000e620008000800 */
[----:B0-----:R-:W-:-:S05]  /*cf010*/  PRMT R0, R13, 0x7773, RZ ;  /* 0x000077730d007816 */ /* 0x001fca00000000ff */
[----:B------:R-:W-:Y:S04]  /*cf020*/  @P6 STG.E.U8 desc[UR28][R22.64], R0 ;  /* 0x0000000016006986 */ /* 0x000fe8000c10111c */
[----:B--2---:R0:W-:Y:S04]  /*cf030*/  STL.64 [R1+0x40d8], R20 ;  /* 0x0040d81401007387 */ /* 0x0041e80000100a00 */
[----:B0-----:R-:W2:Y:S01]  /*cf040*/  LDL.LU.64 R20, [R1+0x328] ;  /* 0x0003280001147983 */ /* 0x001ea20000300a00 */
        /* <DEDUP_REMOVED lines=8> */
[----:B---3--:R3:W-:Y:S01]  /*cf0d0*/  @P3 STG.E.U8 desc[UR28][R24.64], R0 ;  /* 0x0000000018003986 */ /* 0x0087e2000c10111c */
[----:B------:R-:W2:Y:S01]  /*cf0e0*/  LDCU UR11, c[0x0][0x398] ;  /* 0x00007300ff0b77ac */ /* 0x000ea20008000800 */
[----:B0-----:R-:W-:Y:S02]  /*cf0f0*/  PRMT R2, R19, 0x7772, RZ ;  /* 0x0000777213027816 */ /* 0x001fe400000000ff */
[----:B------:R-:W2:Y:S01]  /*cf100*/  LDL.LU.64 R26, [R1+0x300] ;  /* 0x00030000011a7983 */ /* 0x000ea20000300a00 */
[----:B-1----:R-:W-:Y:S01]  /*cf110*/  ISETP.LT.AND P5, PT, R15, UR7, !P2 ;  /* 0x000000070f007c0c */ /* 0x002fe2000d7a1270 */
[----:B------:R-:W0:Y:S01]  /*cf120*/  LDCU UR9, c[0x0][0x398] ;  /* 0x00007300ff0977ac */ /* 0x000e220008000800 */
[----:B---3--:R-:W-:Y:S01]  /*cf130*/  PRMT R0, R19, 0x7773, RZ ;  /* 0x0000777313007816 */ /* 0x008fe200000000ff */
[----:B------:R-:W3:Y:S04]  /*cf140*/  LDL.LU.64 R24, [R1+0x2f8] ;  /* 0x0002f80001187983 */ /* 0x000ee80000300a00 */
[----:B----4-:R1:W-:Y:S01]  /*cf150*/  @P6 STG.E.U8 desc[UR28][R10.64], R2 ;  /* 0x000000020a006986 */ /* 0x0103e2000c10111c */
[----:B------:R-:W-:Y:S01]  /*cf160*/  ISETP.LT.AND P3, PT, R14, UR10, !P2 ;  /* 0x0000000a0e007c0c */ /* 0x000fe2000d761270 */
[----:B------:R-:W4:Y:S01]  /*cf170*/  LDCU UR10, c[0x0][0x398] ;  /* 0x00007300ff0a77ac */ /* 0x000f220008000800 */
[----:B------:R-:W0:Y:S01]  /*cf180*/  LDCU UR7, c[0x0][0x39c] ;  /* 0x00007380ff0777ac */ /* 0x000e220008000800 */
[----:B-1----:R-:W3:Y:S04]  /*cf190*/  LDL.LU.64 R10, [R1+0x40e0] ;  /* 0x0040e000010a7983 */ /* 0x002ee80000300a00 */
[----:B--2---:R1:W-:Y:S04]  /*cf1a0*/  @P4 STG.E.U8 desc[UR28][R20.64], R0 ;  /* 0x0000000014004986 */ /* 0x0043e8000c10111c */
[----:B-1----:R-:W2:Y:S01]  /*cf1b0*/  LDL.LU.64 R20, [R1+0x40d8] ;  /* 0x0040d80001147983 */ /* 0x002ea20000300a00 */
[----:B---3--:R-:W-:Y:S01]  /*cf1c0*/  ISETP.LT.AND P6, PT, R11, UR8, !P2 ;  /* 0x000000080b007c0c */ /* 0x008fe2000d7c1270 */
[----:B------:R-:W1:Y:S02]  /*cf1d0*/  LDCU UR8, c[0x0][0x398] ;  /* 0x00007300ff0877ac */ /* 0x000e640008000800 */
[----:B--2---:R2:W-:Y:S04]  /*cf1e0*/  @P3 STG.E.U8 desc[UR28][R20.64], R6 ;  /* 0x0000000614003986 */ /* 0x0045e8000c10111c */
[----:B------:R3:W-:Y:S06]  /*cf1f0*/  @P5 STG.E.U8 desc[UR28][R12.64], R5 ;  /* 0x000000050c005986 */ /* 0x0007ec000c10111c */
[----:B------:R0:W-:Y:S04]  /*cf200*/  @P6 STG.E.U8 desc[UR28][R28.64], R4 ;  /* 0x000000041c006986 */ /* 0x0001e8000c10111c */
[----:B--2---:R-:W2:Y:S04]  /*cf210*/  LDL.LU.64 R20, [R1+0x2d8] ;  /* 0x0002d80001147983 */ /* 0x004ea80000300a00 */
[----:B---3--:R-:W3:Y:S04]  /*cf220*/  LDL.LU R13, [R1+0x11c] ;  /* 0x00011c00010d7983 */ /* 0x008ee80000300800 */
[----:B0-----:R-:W2:Y:S01]  /*cf230*/  LDL.LU.64 R4, [R1+0x2f0] ;  /* 0x0002f00001047983 */ /* 0x001ea20000300a00 */
[----:B------:R-:W-:-:S02]  /*cf240*/  ISETP.LT.AND P4, PT, R17, UR11, !P2 ;  /* 0x0000000b11007c0c */ /* 0x000fc4000d781270 */
[----:B------:R-:W-:Y:S02]  /*cf250*/  ISETP.LT.AND P5, PT, R16, UR9, !P2 ;  /* 0x0000000910007c0c */ /* 0x000fe4000d7a1270 */
[----:B----4-:R-:W-:Y:S01]  /*cf260*/  ISETP.LT.AND P6, PT, R18, UR10, !P2 ;  /* 0x0000000a12007c0c */ /* 0x010fe2000d7c1270 */
[----:B------:R-:W0:Y:S01]  /*cf270*/  LDCU UR9, c[0x0][0x398] ;  /* 0x00007300ff0977ac */ /* 0x000e220008000800 */
[----:B------:R-:W4:Y:S01]  /*cf280*/  LDCU UR10, c[0x0][0x398] ;  /* 0x00007300ff0a77ac */ /* 0x000f220008000800 */
[----:B------:R-:W-:Y:S01]  /*cf290*/  VIADD R0, R10, 0x1f ;  /* 0x0000001f0a007836 */ /* 0x000fe20000000000 */
[----:B------:R-:W-:Y:S01]  /*cf2a0*/  PRMT R2, R8, 0x7770, RZ ;  /* 0x0000777008027816 */ /* 0x000fe200000000ff */
[----:B------:R-:W3:Y:S01]  /*cf2b0*/  LDL.LU.64 R28, [R1+0x2d0] ;  /* 0x0002d000011c7983 */ /* 0x000ee20000300a00 */
[----:B------:R-:W0:Y:S03]  /*cf2c0*/  LDCU UR11, c[0x0][0x398] ;  /* 0x00007300ff0b77ac */ /* 0x000e260008000800 */
[----:B------:R4:W-:Y:S01]  /*cf2d0*/  @P4 STG.E.U8 desc[UR28][R22.64], R3 ;  /* 0x0000000316004986 */ /* 0x0009e2000c10111c */
[----:B-1----:R-:W-:-:S02]  /*cf2e0*/  ISETP.LT.AND P4, PT, R9, UR8, !P2 ;  /* 0x0000000809007c0c */ /* 0x002fc4000d781270 */
[----:B------:R-:W-:Y:S02]  /*cf2f0*/  ISETP.GE.AND P3, PT, R0, UR16, PT ;  /* 0x0000001000007c0c */ /* 0x000fe4000bf66270 */
[C---:B------:R-:W-:Y:S01]  /*cf300*/  PRMT R0, R8.reuse, 0x7771, RZ ;  /* 0x0000777108007816 */ /* 0x040fe200000000ff */
[----:B------:R1:W-:Y:S01]  /*cf310*/  @P5 STG.E.U8 desc[UR28][R26.64], R2 ;  /* 0x000000021a005986 */ /* 0x0003e2000c10111c */
[----:B------:R-:W2:Y:S03]  /*cf320*/  LDCU UR8, c[0x0][0x398] ;  /* 0x00007300ff0877ac */ /* 0x000ea60008000800 */
[----:B------:R0:W-:Y:S01]  /*cf330*/  @P6 STG.E.U8 desc[UR28][R24.64], R0 ;  /* 0x0000000018006986 */ /* 0x0001e2000c10111c */
[----:B----4-:R-:W-:-:S03]  /*cf340*/  PRMT R3, R8, 0x7772, RZ ;  /* 0x0000777208037816 */ /* 0x010fc600000000ff */
[----:B------:R-:W4:Y:S04]  /*cf350*/  LDL.LU.64 R22, [R1+0x2c8] ;  /* 0x0002c80001167983 */ /* 0x000f280000300a00 */
[----:B-1----:R-:W4:Y:S01]  /*cf360*/  LDL.LU.64 R26, [R1+0x2c0] ;  /* 0x0002c000011a7983 */ /* 0x002f220000300a00 */
[----:B------:R-:W-:Y:S02]  /*cf370*/  PRMT R2, R8, 0x7773, RZ ;  /* 0x0000777308027816 */ /* 0x000fe400000000ff */
[----:B0-----:R-:W-:Y:S02]  /*cf380*/  ISETP.LT.AND P6, PT, R14, UR9, !P3 ;  /* 0x000000090e007c0c */ /* 0x001fe4000dfc1270 */
[----:B------:R-:W-:Y:S01]  /*cf390*/  ISETP.LT.AND P2, PT, R7, UR11, !P2 ;  /* 0x0000000b07007c0c */ /* 0x000fe2000d741270 */
[----:B------:R-:W0:Y:S01]  /*cf3a0*/  LDCU UR11, c[0x0][0x398] ;  /* 0x00007300ff0b77ac */ /* 0x000e220008000800 */
[----:B------:R-:W4:Y:S04]  /*cf3b0*/  LDL.LU.64 R24, [R1+0x2b8] ;  /* 0x0002b80001187983 */ /* 0x000f280000300a00 */
[----:B------:R-:W4:Y:S04]  /*cf3c0*/  LDL.LU R8, [R1+0x12c] ;  /* 0x00012c0001087983 */ /* 0x000f280000300800 */
[----:B------:R1:W-:Y:S01]  /*cf3d0*/  STL.64 [R1+0x40c8], R14 ;  /* 0x0040c80e01007387 */ /* 0x0003e20000100a00 */
[----:B------:R-:W-:Y:S01]  /*cf3e0*/  VIADD R0, R10, 0x20 ;  /* 0x000000200a007836 */ /* 0x000fe20000000000 */
[----:B------:R-:W0:Y:S02]  /*cf3f0*/  LDCU UR9, c[0x0][0x398] ;  /* 0x00007300ff0977ac */ /* 0x000e240008000800 */
[----:B--2---:R2:W-:Y:S01]  /*cf400*/  @P4 STG.E.U8 desc[UR28][R4.64], R3 ;  /* 0x0000000304004986 */ /* 0x0045e2000c10111c */
[----:B------:R-:W-:-:S03]  /*cf410*/  ISETP.LT.AND P4, PT, R15, UR10, !P3 ;  /* 0x0000000a0f007c0c */ /* 0x000fc6000df81270 */
[----:B-1----:R-:W4:Y:S01]  /*cf420*/  LDL.LU.64 R14, [R1+0x2a0] ;  /* 0x0002a000010e7983 */ /* 0x002f220000300a00 */
[----:B------:R-:W-:Y:S02]  /*cf430*/  ISETP.GE.AND P5, PT, R0, UR12, PT ;  /* 0x0000000c00007c0c */ /* 0x000fe4000bfa6270 */
[----:B---3--:R-:W-:Y:S01]  /*cf440*/  PRMT R0, R13, 0x7770, RZ ;  /* 0x000077700d007816 */ /* 0x008fe200000000ff */
[----:B------:R-:W-:Y:S01]  /*cf450*/  @P2 STG.E.U8 desc[UR28][R20.64], R2 ;  /* 0x0000000214002986 */ /* 0x000fe2000c10111c */
[----:B------:R-:W-:Y:S01]  /*cf460*/  ISETP.LT.AND P2, PT, R11, UR13, !P3 ;  /* 0x0000000d0b007c0c */ /* 0x000fe2000df41270 */
[----:B------:R-:W1:Y:S01]  /*cf470*/  LDCU UR12, c[0x0][0x398] ;  /* 0x00007300ff0c77ac */ /* 0x000e620008000800 */
[----:B------:R-:W3:Y:S01]  /*cf480*/  LDCU UR10, c[0x0][0x398] ;  /* 0x00007300ff0a77ac */ /* 0x000ee20008000800 */
[----:B--2---:R-:W-:Y:S01]  /*cf490*/  PRMT R3, R13, 0x7771, RZ ;  /* 0x000077710d037816 */ /* 0x004fe200000000ff */
[----:B------:R-:W-:Y:S01]  /*cf4a0*/  @P6 STG.E.U8 desc[UR28][R28.64], R0 ;  /* 0x000000001c006986 */ /* 0x000fe2000c10111c */
[----:B------:R-:W-:Y:S01]  /*cf4b0*/  ISETP.LT.AND P6, PT, R17, UR8, !P3 ;  /* 0x0000000811007c0c */ /* 0x000fe2000dfc1270 */
[----:B------:R-:W2:Y:S01]  /*cf4c0*/  LDCU UR8, c[0x0][0x398] ;  /* 0x00007300ff0877ac */ /* 0x000ea20008000800 */
[----:B------:R-:W0:Y:S01]  /*cf4d0*/  LDCU UR13, c[0x0][0x398] ;  /* 0x00007300ff0d77ac */ /* 0x000e220008000800 */
[----:B----4-:R4:W-:Y:S04]  /*cf4e0*/  STL.64 [R1+0x40d0], R14 ;  /* 0x0040d00e01007387 */ /* 0x0109e80000100a00 */
[----:B----4-:R-:W4:Y:S04]  /*cf4f0*/  LDL.LU.64 R14, [R1+0x2b0] ;  /* 0x0002b000010e7983 */ /* 0x010f280000300a00 */
[----:B------:R1:W-:Y:S01]  /*cf500*/  @P4 STG.E.U8 desc[UR28][R22.64], R3 ;  /* 0x0000000316004986 */ /* 0x0003e2000c10111c */
[----:B0-----:R-:W-:-:S02]  /*cf510*/  ISETP.LT.AND P4, PT, R16, UR11, !P3 ;  /* 0x0000000b10007c0c */ /* 0x001fc4000df81270 */
[C---:B------:R-:W-:Y:S02]  /*cf520*/  PRMT R2, R13.reuse, 0x7772, RZ ;  /* 0x000077720d027816 */ /* 0x040fe400000000ff */
[----:B------:R-:W-:Y:S01]  /*cf530*/  PRMT R0, R13, 0x7773, RZ ;  /* 0x000077730d007816 */ /* 0x000fe200000000ff */
[----:B------:R-:W2:Y:S01]  /*cf540*/  LDL.LU.64 R28, [R1+0x280] ;  /* 0x00028000011c7983 */ /* 0x000ea20000300a00 */
[----:B------:R-:W-:-:S03]  /*cf550*/  PRMT R4, R8, 0x7770, RZ ;  /* 0x0000777008047816 */ /* 0x000fc600000000ff */
[----:B------:R-:W2:Y:S04]  /*cf560*/  LDL.LU R12, [R1+0x100] ;  /* 0x00010000010c7983 */ /* 0x000ea80000300800 */
[----:B------:R0:W-:Y:S04]  /*cf570*/  @P2 STG.E.U8 desc[UR28][R26.64], R2 ;  /* 0x000000021a002986 */ /* 0x0001e8000c10111c */
[----:B------:R3:W-:Y:S01]  /*cf580*/  @P6 STG.E.U8 desc[UR28][R24.64], R0 ;  /* 0x0000000018006986 */ /* 0x0007e2000c10111c */
[----:B------:R-:W2:Y:S03]  /*cf590*/  LDCU UR11, c[0x0][0x398] ;  /* 0x00007300ff0b77ac */ /* 0x000ea60008000800 */
[----:B-1----:R-:W2:Y:S04]  /*cf5a0*/  LDL.LU.64 R22, [R1+0x278] ;  /* 0x0002780001167983 */ /* 0x002ea80000300a00 */
[----:B0-----:R-:W2:Y:S04]  /*cf5b0*/  LDL.LU.64 R26, [R1+0x270] ;  /* 0x00027000011a7983 */ /* 0x001ea80000300a00 */
[----:B------:R-:W2:Y:S04]  /*cf5c0*/  LDL.LU.64 R20, [R1+0x268] ;  /* 0x0002680001147983 */ /* 0x000ea80000300a00 */
[----:B---3--:R-:W3:Y:S04]  /*cf5d0*/  LDL.LU.64 R24, [R1+0x260] ;  /* 0x0002600001187983 */ /* 0x008ee80000300a00 */
[----:B----4-:R0:W-:Y:S04]  /*cf5e0*/  @P4 STG.E.U8 desc[UR28][R14.64], R4 ;  /* 0x000000040e004986 */ /* 0x0101e8000c10111c */
[----:B0-----:R-:W4:Y:S04]  /*cf5f0*/  LDL.LU.64 R14, [R1+0x40d0] ;  /* 0x0040d000010e7983 */ /* 0x001f280000300a00 */
[----:B------:R-:W2:Y:S01]  /*cf600*/  LDL.LU.64 R4, [R1+0x298] ;  /* 0x0002980001047983 */ /* 0x000ea20000300a00 */
[----:B------:R-:W-:-:S02]  /*cf610*/  ISETP.LT.AND P2, PT, R18, UR9, !P3 ;  /* 0x0000000912007c0c */ /* 0x000fc4000df41270 */
[----:B------:R-:W-:Y:S02]  /*cf620*/  ISETP.LT.AND P6, PT, R9, UR12, !P3 ;  /* 0x0000000c09007c0c */ /* 0x000fe4000dfc1270 */
[----:B------:R-:W-:Y:S02]  /*cf630*/  ISETP.LT.AND P3, PT, R7, UR10, !P3 ;  /* 0x0000000a07007c0c */ /* 0x000fe4000df61270 */
[C---:B------:R-:W-:Y:S02]  /*cf640*/  PRMT R3, R8.reuse, 0x7771, RZ ;  /* 0x0000777108037816 */ /* 0x040fe400000000ff */
[C---:B------:R-:W-:Y:S02]  /*cf650*/  PRMT R2, R8.reuse, 0x7772, RZ ;  /* 0x0000777208027816 */ /* 0x040fe400000000ff */
[----:B------:R-:W-:Y:S01]  /*cf660*/  PRMT R0, R8, 0x7773, RZ ;  /* 0x0000777308007816 */ /* 0x000fe200000000ff */
[----:B------:R-:W3:Y:S01]  /*cf670*/  LDL.LU R13, [R1+0x1d0] ;  /* 0x0001d000010d7983 */ /* 0x000ee20000300800 */
[----:B------:R-:W0:Y:S01]  /*cf680*/  LDCU UR9, c[0x0][0x398] ;  /* 0x00007300ff0977ac */ /* 0x000e220008000800 */
[----:B------:R-:W1:Y:S01]  /*cf690*/  LDCU UR10, c[0x0][0x398] ;  /* 0x00007300ff0a77ac */ /* 0x000e620008000800 */
[----:B------:R-:W0:Y:S01]  /*cf6a0*/  LDCU UR12, c[0x0][0x398] ;  /* 0x00007300ff0c77ac */ /* 0x000e220008000800 */
[----:B----4-:R4:W-:Y:S04]  /*cf6b0*/  @P2 STG.E.U8 desc[UR28][R14.64], R3 ;  /* 0x000000030e002986 */ /* 0x0109e8000c10111c */
[----:B--2---:R-:W-:Y:S04]  /*cf6c0*/  @P6 STG.E.U8 desc[UR28][R4.64], R2 ;  /* 0x0000000204006986 */ /* 0x004fe8000c10111c */
[----:B------:R2:W-:Y:S04]  /*cf6d0*/  @P3 STG.E.U8 desc[UR28][R28.64], R0 ;  /* 0x000000001c003986 */ /* 0x0005e8000c10111c */
[----:B----4-:R-:W4:Y:S04]  /*cf6e0*/  LDL.LU.64 R14, [R1+0x40c8] ;  /* 0x0040c800010e7983 */ /* 0x010f280000300a00 */
[----:B--2---:R-:W2:Y:S04]  /*cf6f0*/  LDL.LU.64 R28, [R1+0x258] ;  /* 0x00025800011c7983 */ /* 0x004ea80000300a00 */
[----:B------:R-:W2:Y:S01]  /*cf700*/  LDL.LU.64 R4, [R1+0x1b0] ;  /* 0x0001b00001047983 */ /* 0x000ea20000300a00 */
[----:B------:R-:W-:-:S02]  /*cf710*/  ISETP.LT.AND P6, PT, R11, UR11, !P5 ;  /* 0x0000000b0b007c0c */ /* 0x000fc4000efc1270 */
[----:B0-----:R-:W-:Y:S02]  /*cf720*/  ISETP.LT.AND P3, PT, R17, UR9, !P5 ;  /* 0x0000000911007c0c */ /* 0x001fe4000ef61270 */
[C---:B------:R-:W-:Y:S02]  /*cf730*/  PRMT R2, R12.reuse, 0x7770, RZ ;  /* 0x000077700c027816 */ /* 0x040fe400000000ff */
[----:B------:R-:W-:Y:S01]  /*cf740*/  PRMT R0, R12, 0x7771, RZ ;  /* 0x000077710c007816 */ /* 0x000fe200000000ff */
[----:B------:R-:W0:Y:S01]  /*cf750*/  LDCU UR9, c[0x0][0x398] ;  /* 0x00007300ff0977ac */ /* 0x000e220008000800 */
[----:B------:R-:W0:Y:S01]  /*cf760*/  LDCU UR11, c[0x0][0x398] ;  /* 0x00007300ff0b77ac */ /* 0x000e220008000800 */
[----:B--2---:R2:W-:Y:S04]  /*cf770*/  STL.64 [R1+0x40c0], R4 ;  /* 0x0040c00401007387 */ /* 0x0045e80000100a00 */
[----:B--2---:R-:W2:Y:S01]  /*cf780*/  LDL.LU.64 R4, [R1+0x1c0] ;  /* 0x0001c00001047983 */ /* 0x004ea20000300a00 */
[----:B----4-:R-:W-:-:S02]  /*cf790*/  ISETP.LT.AND P4, PT, R14, UR8, !P5 ;  /* 0x000000080e007c0c */ /* 0x010fc4000ef81270 */
[----:B------:R-:W-:Y:S01]  /*cf7a0*/  ISETP.LT.AND P2, PT, R15, UR13, !P5 ;  /* 0x0000000d0f007c0c */ /* 0x000fe2000ef41270 */
[----:B------:R-:W4:Y:S01]  /*cf7b0*/  LDCU UR8, c[0x0][0x398] ;  /* 0x00007300ff0877ac */ /* 0x000f220008000800 */
        /* <DEDUP_REMOVED lines=11> */
[----:B----4-:R-:W-:-:S03]  /*cf870*/  ISETP.LT.AND P3, PT, R18, UR8, !P5 ;  /* 0x0000000812007c0c */ /* 0x010fc6000ef61270 */
[----:B------:R-:W4:Y:S01]  /*cf880*/  LDL.LU.64 R26, [R1+0x50] ;  /* 0x00005000011a7983 */ /* 0x000f220000300a00 */
[----:B0-----:R-:W-:-:S03]  /*cf890*/  PRMT R2, R13, 0x7770, RZ ;  /* 0x000077700d027816 */ /* 0x001fc600000000ff */
[----:B------:R-:W3:Y:S04]  /*cf8a0*/  LDL.LU.64 R20, [R1+0x48] ;  /* 0x0000480001147983 */ /* 0x000ee80000300a00 */
[----:B-1----:R-:W3:Y:S01]  /*cf8b0*/  LDL.LU.64 R24, [R1+0x40] ;  /* 0x0000400001187983 */ /* 0x002ee20000300a00 */
[C---:B------:R-:W-:Y:S01]  /*cf8c0*/  VIADD R0, R10.reuse, 0x21 ;  /* 0x000000210a007836 */ /* 0x040fe20000000000 */
[----:B------:R-:W-:Y:S02]  /*cf8d0*/  ISETP.LT.AND P6, PT, R9, UR12, !P5 ;  /* 0x0000000c09007c0c */ /* 0x000fe4000efc1270 */
[----:B------:R0:W-:Y:S01]  /*cf8e0*/  @P4 STG.E.U8 desc[UR28][R28.64], R2 ;  /* 0x000000021c004986 */ /* 0x0001e2000c10111c */
[----:B------:R-:W1:Y:S01]  /*cf8f0*/  LDCU UR8, c[0x0][0x398] ;  /* 0x00007300ff0877ac */ /* 0x000e620008000800 */
[----:B------:R-:W-:Y:S01]  /*cf900*/  VIADD R3, R10, 0x22 ;  /* 0x000000220a037836 */ /* 0x000fe20000000000 */
[----:B------:R-:W-:Y:S01]  /*cf910*/  ISETP.GE.AND P2, PT, R0, UR18, PT ;  /* 0x0000001200007c0c */ /* 0x000fe2000bf46270 */
[----:B------:R-:W1:Y:S01]  /*cf920*/  LDCU UR12, c[0x0][0x398] ;  /* 0x00007300ff0c77ac */ /* 0x000e620008000800 */
[----:B0-----:R-:W-:Y:S01]  /*cf930*/  PRMT R2, R13, 0x7771, RZ ;  /* 0x000077710d027816 */ /* 0x001fe200000000ff */
[----:B------:R-:W3:Y:S04]  /*cf940*/  LDL.LU.64 R28, [R1+0x38] ;  /* 0x00003800011c7983 */ /* 0x000ee80000300a00 */
        /* <DEDUP_REMOVED lines=9> */
[----:B------:R-:W0:Y:S01]  /*cf9e0*/  LDCU UR11, c[0x0][0x398] ;  /* 0x00007300ff0b77ac */ /* 0x000e220008000800 */
[----:B------:R-:W0:Y:S01]  /*cf9f0*/  LDCU UR13, c[0x0][0x398] ;  /* 0x00007300ff0d77ac */ /* 0x000e220008000800 */
[----:B--2---:R2:W-:Y:S01]  /*cfa00*/  @P6 STG.E.U8 desc[UR28][R4.64], R0 ;  /* 0x0000000004006986 */ /* 0x0045e2000c10111c */
[----:B------:R-:W-:-:S03]  /*cfa10*/  ISETP.LT.AND P6, PT, R15, UR10, !P2 ;  /* 0x0000000a0f007c0c */ /* 0x000fc6000d7c1270 */
[----:B---3--:R3:W-:Y:S01]  /*cfa20*/  @P5 STG.E.U8 desc[UR28][R22.64], R2 ;  /* 0x0000000216005986 */ /* 0x0087e2000c10111c */
[----:B------:R-:W0:Y:S01]  /*cfa30*/  LDCU UR10, c[0x0][0x398] ;  /* 0x00007300ff0a77ac */ /* 0x000e220008000800 */
[C---:B--2---:R-:W-:Y:S02]  /*cfa40*/  PRMT R0, R8.reuse, 0x7770, RZ ;  /* 0x0000777008007816 */ /* 0x044fe400000000ff */
[----:B---3--:R-:W-:Y:S01]  /*cfa50*/  PRMT R2, R8, 0x7771, RZ ;  /* 0x0000777108027816 */ /* 0x008fe200000000ff */
[----:B------:R-:W2:Y:S04]  /*cfa60*/  LDL.LU.64 R22, [R1+0x28] ;  /* 0x0000280001167983 */ /* 0x000ea80000300a00 */
[----:B----4-:R3:W-:Y:S01]  /*cfa70*/  @P4 STG.E.U8 desc[UR28][R26.64], R0 ;  /* 0x000000001a004986 */ /* 0x0107e2000c10111c */
[----:B-1----:R-:W-:-:S03]  /*cfa80*/  ISETP.LT.AND P4, PT, R17, UR8, !P2 ;  /* 0x0000000811007c0c */ /* 0x002fc6000d781270 */
[----:B------:R1:W-:Y:S01]  /*cfa90*/  @P6 STG.E.U8 desc[UR28][R20.64], R2 ;  /* 0x0000000214006986 */ /* 0x0003e2000c10111c */
[----:B------:R-:W-:Y:S01]  /*cfaa0*/  ISETP.LT.AND P5, PT, R16, UR12, !P2 ;  /* 0x0000000c10007c0c */ /* 0x000fe2000d7a1270 */
[----:B------:R-:W4:Y:S01]  /*cfab0*/  LDCU UR8, c[0x0][0x398] ;  /* 0x00007300ff0877ac */ /* 0x000f220008000800 */
[C---:B---3--:R-:W-:Y:S01]  /*cfac0*/  PRMT R0, R8.reuse, 0x7772, RZ ;  /* 0x0000777208007816 */ /* 0x048fe200000000ff */
[----:B------:R-:W3:Y:S01]  /*cfad0*/  LDL.LU.64 R26, [R1+0x20] ;  /* 0x00002000011a7983 */ /* 0x000ee20000300a00 */
[----:B-1----:R-:W-:-:S03]  /*cfae0*/  PRMT R2, R8, 0x7773, RZ ;  /* 0x0000777308027816 */ /* 0x002fc600000000ff */
[----:B------:R-:W2:Y:S04]  /*cfaf0*/  LDL.LU R13, [R1+0x104] ;  /* 0x00010400010d7983 */ /* 0x000ea80000300800 */
[----:B------:R-:W2:Y:S04]  /*cfb00*/  LDL.LU.64 R4, [R1+0x8] ;  /* 0x0000080001047983 */ /* 0x000ea80000300a00 */
[----:B------:R1:W-:Y:S04]  /*cfb10*/  @P3 STG.E.U8 desc[UR28][R24.64], R0 ;  /* 0x0000000018003986 */ /* 0x0003e8000c10111c */
[----:B------:R4:W-:Y:S01]  /*cfb20*/  @P4 STG.E.U8 desc[UR28][R28.64], R2 ;  /* 0x000000021c004986 */ /* 0x0009e2000c10111c */
[----:B------:R-:W-:-:S02]  /*cfb30*/  ISETP.GE.AND P4, PT, R3, UR19, PT ;  /* 0x0000001303007c0c */ /* 0x000fc4000bf86270 */
[----:B0-----:R-:W-:Y:S01]  /*cfb40*/  ISETP.LT.AND P6, PT, R9, UR10, !P2 ;  /* 0x0000000a09007c0c */ /* 0x001fe2000d7c1270 */
[----:B------:R-:W0:Y:S01]  /*cfb50*/  LDCU UR12, c[0x0][0x398] ;  /* 0x00007300ff0c77ac */ /* 0x000e220008000800 */
[----:B-1----:R-:W2:Y:S04]  /*cfb60*/  LDL.LU.64 R24, [R1] ;  /* 0x0000000001187983 */ /* 0x002ea80000300a00 */
[----:B------:R-:W2:Y:S04]  /*cfb70*/  LDL.LU.64 R20, [R1+0x18] ;  /* 0x0000180001147983 */ /* 0x000ea80000300a00 */
[----:B----4-:R-:W4:Y:S04]  /*cfb80*/  LDL.LU.64 R28, [R1+0x10] ;  /* 0x00001000011c7983 */ /* 0x010f280000300a00 */
[----:B------:R-:W2:Y:S01]  /*cfb90*/  LDL.LU.64 R2, [R1+0x30] ;  /* 0x0000300001027983 */ /* 0x000ea20000300a00 */
[----:B------:R-:W-:-:S02]  /*cfba0*/  ISETP.LT.AND P3, PT, R18, UR9, !P2 ;  /* 0x0000000912007c0c */ /* 0x000fc4000d761270 */
[----:B------:R-:W-:Y:S01]  /*cfbb0*/  ISETP.LT.AND P2, PT, R7, UR11, !P2 ;  /* 0x0000000b07007c0c */ /* 0x000fe2000d741270 */
[----:B------:R1:W-:Y:S01]  /*cfbc0*/  STL [R1+0x40bc], R7 ;  /* 0x0040bc0701007387 */ /* 0x0003e20000100800 */
[C---:B------:R-:W-:Y:S01]  /*cfbd0*/  PRMT R0, R12.reuse, 0x7770, RZ ;  /* 0x000077700c007816 */ /* 0x040fe200000000ff */
[----:B------:R-:W0:Y:S01]  /*cfbe0*/  LDCU UR9, c[0x0][0x398] ;  /* 0x00007300ff0977ac */ /* 0x000e220008000800 */
[----:B------:R-:W0:Y:S01]  /*cfbf0*/  LDCU UR10, c[0x0][0x398] ;  /* 0x00007300ff0a77ac */ /* 0x000e220008000800 */
[----:B------:R-:W0:Y:S01]  /*cfc00*/  LDCU UR11, c[0x0][0x398] ;  /* 0x00007300ff0b77ac */ /* 0x000e220008000800 */
[----:B-1----:R-:W3:Y:S04]  /*cfc10*/  LDL.LU.64 R6, [R1+0x58] ;  /* 0x0000580001067983 */ /* 0x002ee80000300a00 */
[----:B------:R-:W3:Y:S04]  /*cfc20*/  LDL.LU R8, [R1+0x1d4] ;  /* 0x0001d40001087983 */ /* 0x000ee80000300800 */
[----:B--2---:R1:W-:Y:S02]  /*cfc30*/  @P5 STG.E.U8 desc[UR28][R2.64], R0 ;  /* 0x0000000002005986 */ /* 0x0043e4000c10111c */
[----:B-1----:R-:W-:-:S02]  /*cfc40*/  PRMT R2, R12, 0x7771, RZ ;  /* 0x000077710c027816 */ /* 0x002fc400000000ff */
[----:B------:R-:W-:-:S03]  /*cfc50*/  PRMT R0, R12, 0x7772, RZ ;  /* 0x000077720c007816 */ /* 0x000fc600000000ff */
[----:B------:R-:W-:Y:S04]  /*cfc60*/  @P3 STG.E.U8 desc[UR28][R22.64], R2 ;  /* 0x0000000216003986 */ /* 0x000fe8000c10111c */
[----:B---3--:R1:W-:Y:S04]  /*cfc70*/  @P6 STG.E.U8 desc[UR28][R26.64], R0 ;  /* 0x000000001a006986 */ /* 0x0083e8000c10111c */
[----:B-1----:R-:W2:Y:S04]  /*cfc80*/  LDL.LU.64 R26, [R1+0x290] ;  /* 0x00029000011a7983 */ /* 0x002ea80000300a00 */
[----:B------:R-:W3:Y:S01]  /*cfc90*/  LDL.LU.64 R22, [R1+0x250] ;  /* 0x0002500001167983 */ /* 0x000ee20000300a00 */
[----:B------:R-:W-:-:S02]  /*cfca0*/  ISETP.LT.AND P5, PT, R14, UR13, !P4 ;  /* 0x0000000d0e007c0c */ /* 0x000fc4000e7a1270 */
[----:B------:R-:W-:Y:S02]  /*cfcb0*/  PRMT R2, R12, 0x7773, RZ ;  /* 0x000077730c027816 */ /* 0x000fe400000000ff */
[----:B------:R-:W-:Y:S02]  /*cfcc0*/  ISETP.LT.AND P6, PT, R15, UR8, !P4 ;  /* 0x000000080f007c0c */ /* 0x000fe4000e7c1270 */
[----:B------:R-:W-:Y:S02]  /*cfcd0*/  PRMT R0, R13, 0x7770, RZ ;  /* 0x000077700d007816 */ /* 0x000fe400000000ff */
[----:B0-----:R-:W-:Y:S01]  /*cfce0*/  ISETP.LT.AND P3, PT, R11, UR12, !P4 ;  /* 0x0000000c0b007c0c */ /* 0x001fe2000e761270 */
[----:B------:R-:W0:Y:S01]  /*cfcf0*/  LDCU UR8, c[0x0][0x398] ;  /* 0x00007300ff0877ac */ /* 0x000e220008000800 */
[----:B------:R1:W-:Y:S01]  /*cfd00*/  @P2 STG.E.U8 desc[UR28][R4.64], R2 ;  /* 0x0000000204002986 */ /* 0x0003e2000c10111c */
[----:B------:R-:W0:Y:S01]  /*cfd10*/  LDCU UR12, c[0x0][0x398] ;  /* 0x00007300ff0c77ac */ /* 0x000e220008000800 */
[----:B------:R-:W0:Y:S02]  /*cfd20*/  LDCU UR13, c[0x0][0x398] ;  /* 0x00007300ff0d77ac */ /* 0x000e240008000800 */
[----:B------:R0:W-:Y:S01]  /*cfd30*/  @P5 STG.E.U8 desc[UR28][R24.64], R0 ;  /* 0x0000000018005986 */ /* 0x0001e2000c10111c */
[----:B------:R-:W-:Y:S01]  /*cfd40*/  ISETP.LT.AND P5, PT, R17, UR9, !P4 ;  /* 0x0000000911007c0c */ /* 0x000fe2000e7a1270 */
[----:B------:R-:W2:Y:S01]  /*cfd50*/  LDCU UR9, c[0x0][0x398] ;  /* 0x00007300ff0977ac */ /* 0x000ea20008000800 */
[C---:B-1----:R-:W-:Y:S01]  /*cfd60*/  PRMT R2, R13.reuse, 0x7771, RZ ;  /* 0x000077710d027816 */ /* 0x042fe200000000ff */
[----:B------:R-:W3:Y:S04]  /*cfd70*/  LDL.LU.64 R4, [R1+0x2a8] ;  /* 0x0002a80001047983 */ /* 0x000ee80000300a00 */
[----:B------:R1:W-:Y:S04]  /*cfd80*/  @P6 STG.E.U8 desc[UR28][R20.64], R2 ;  /* 0x0000000214006986 */ /* 0x0003e8000c10111c */
[----:B0-----:R-:W3:Y:S01]  /*cfd90*/  LDL.LU.64 R24, [R1+0x288] ;  /* 0x0002880001187983 */ /* 0x001ee20000300a00 */
[----:B------:R-:W-:-:S03]  /*cfda0*/  PRMT R0, R13, 0x7772, RZ ;  /* 0x000077720d007816 */ /* 0x000fc600000000ff */
[----:B------:R-:W3:Y:S04]  /*cfdb0*/  LDL.LU R12, [R1+0x1e4] ;  /* 0x0001e400010c7983 */ /* 0x000ee80000300800 */
[----:B----4-:R0:W-:Y:S01]  /*cfdc0*/  @P3 STG.E.U8 desc[UR28][R28.64], R0 ;  /* 0x000000001c003986 */ /* 0x0101e2000c10111c */
[----:B-1----:R-:W-:-:S03]  /*cfdd0*/  PRMT R2, R13, 0x7773, RZ ;  /* 0x000077730d027816 */ /* 0x002fc600000000ff */
[----:B------:R-:W4:Y:S04]  /*cfde0*/  LDL.LU.64 R20, [R1+0x2e8] ;  /* 0x0002e80001147983 */ /* 0x000f280000300a00 */
[----:B------:R1:W-:Y:S04]  /*cfdf0*/  @P5 STG.E.U8 desc[UR28][R6.64], R2 ;  /* 0x0000000206005986 */ /* 0x0003e8000c10111c */
[----:B0-----:R-:W4:Y:S04]  /*cfe00*/  LDL.LU.64 R28, [R1+0x2e0] ;  /* 0x0002e000011c7983 */ /* 0x001f280000300a00 */
[----:B-1----:R-:W4:Y:S01]  /*cfe10*/  LDL.LU R7, [R1+0x40bc] ;  /* 0x0040bc0001077983 */ /* 0x002f220000300800 */
[----:B------:R-:W-:Y:S01]  /*cfe20*/  ISETP.LT.AND P3, PT, R16, UR10, !P4 ;  /* 0x0000000a10007c0c */ /* 0x000fe2000e761270 */
[----:B------:R-:W-:Y:S01]  /*cfe30*/  VIADD R0, R10, 0x23 ;  /* 0x000000230a007836 */ /* 0x000fe20000000000 */
[----:B------:R-:W-:-:S02]  /*cfe40*/  ISETP.LT.AND P6, PT, R18, UR11, !P4 ;  /* 0x0000000b12007c0c */ /* 0x000fc4000e7c1270 */
[----:B------:R-:W-:Y:S01]  /*cfe50*/  PRMT R2, R8, 0x7771, RZ ;  /* 0x0000777108027816 */ /* 0x000fe200000000ff */
[----:B------:R-:W0:Y:S01]  /*cfe60*/  LDCU UR10, c[0x0][0x398] ;  /* 0x00007300ff0a77ac */ /* 0x000e220008000800 */
[----:B------:R-:W1:Y:S01]  /*cfe70*/  LDCU UR11, c[0x0][0x398] ;  /* 0x00007300ff0b77ac */ /* 0x000e620008000800 */
[----:B------:R-:W-:Y:S02]  /*cfe80*/  ISETP.GE.AND P2, PT, R0, UR20, PT ;  /* 0x0000001400007c0c */ /* 0x000fe4000bf46270 */
[----:B------:R-:W-:-:S05]  /*cfe90*/  PRMT R0, R8, 0x7770, RZ ;  /* 0x0000777008007816 */ /* 0x000fca00000000ff */
[----:B--2---:R2:W-:Y:S04]  /*cfea0*/  @P3 STG.E.U8 desc[UR28][R26.64], R0 ;  /* 0x000000001a003986 */ /* 0x0045e8000c10111c */
[----:B---3--:R3:W-:Y:S04]  /*cfeb0*/  @P6 STG.E.U8 desc[UR28][R22.64], R2 ;  /* 0x0000000216006986 */ /* 0x0087e8000c10111c */
[----:B--2---:R-:W2:Y:S04]  /*cfec0*/  LDL.LU.64 R26, [R1+0x348] ;  /* 0x00034800011a7983 */ /* 0x004ea80000300a00 */
[----:B---3--:R-:W3:Y:S01]  /*cfed0*/  LDL.LU.64 R22, [R1+0x340] ;  /* 0x0003400001167983 */ /* 0x008ee20000300a00 */
[----:B------:R-:W-:-:S02]  /*cfee0*/  ISETP.LT.AND P5, PT, R9, UR8, !P4 ;  /* 0x0000000809007c0c */ /* 0x000fc4000e7a1270 */
[----:B------:R-:W-:Y:S02]  /*cfef0*/  ISETP.LT.AND P6, PT, R14, UR9, !P2 ;  /* 0x000000090e007c0c */ /* 0x000fe4000d7c1270 */
[C---:B------:R-:W-:Y:S02]  /*cff00*/  PRMT R0, R8.reuse, 0x7772, RZ ;  /* 0x0000777208007816 */ /* 0x040fe400000000ff */
[----:B------:R-:W-:Y:S02]  /*cff10*/  ISETP.LT.AND P3, PT, R15, UR13, !P2 ;  /* 0x0000000d0f007c0c */ /* 0x000fe4000d761270 */
[----:B------:R-:W-:Y:S01]  /*cff20*/  PRMT R2, R8, 0x7773, RZ ;  /* 0x0000777308027816 */ /* 0x000fe200000000ff */
[----:B------:R-:W0:Y:S01]  /*cff30*/  LDCU UR8, c[0x0][0x398] ;  /* 0x00007300ff0877ac */ /* 0x000e220008000800 */
[----:B------:R-:W0:Y:S01]  /*cff40*/  LDCU UR9, c[0x0][0x398] ;  /* 0x00007300ff0977ac */ /* 0x000e220008000800 */
[----:B------:R-:W0:Y:S01]  /*cff50*/  LDCU UR13, c[0x0][0x398] ;  /* 0x00007300ff0d77ac */ /* 0x000e220008000800 */
[----:B------:R-:W3:Y:S04]  /*cff60*/  LDL.LU R13, [R1+0xf4] ;  /* 0x0000f400010d7983 */ /* 0x000ee80000300800 */
[----:B------:R0:W-:Y:S01]  /*cff70*/  @P5 STG.E.U8 desc[UR28][R4.64], R0 ;  /* 0x0000000004005986 */ /* 0x0001e2000c10111c */
[----:B-1----:R-:W-:-:S02]  /*cff80*/  ISETP.LT.AND P5, PT, R17, UR11, !P2 ;  /* 0x0000000b11007c0c */ /* 0x002fc4000d7a1270 */
[C---:B------:R-:W-:Y:S01]  /*cff90*/  PRMT R3, R12.reuse, 0x7773, RZ ;  /* 0x000077730c037816 */ /* 0x040fe200000000ff */
[----:B------:R-:W1:Y:S01]  /*cffa0*/  LDCU UR11, c[0x0][0x398] ;  /* 0x00007300ff0b77ac */ /* 0x000e620008000800 */
[----:B0-----:R-:W-:Y:S02]  /*cffb0*/  PRMT R0, R12, 0x7770, RZ ;  /* 0x000077700c007816 */ /* 0x001fe400000000ff */
[----:B----4-:R-:W-:Y:S01]  /*cffc0*/  ISETP.LT.AND P4, PT, R7, UR12, !P4 ;  /* 0x0000000c07007c0c */ /* 0x010fe2000e781270 */
[----:B------:R-:W0:-:S12]  /*cffd0*/  LDCU UR12, c[0x0][0x398] ;  /* 0x00007300ff0c77ac */ /* 0x000e180008000800 */
[----:B------:R4:W-:Y:S01]  /*cffe0*/  @P4 STG.E.U8 desc[UR28][R24.64], R2 ;  /* 0x0000000218004986 */ /* 0x0009e2000c10111c */
[----:B------:R-:W-:-:S03]  /*cfff0*/  ISETP.LT.AND P4, PT, R11, UR10, !P2 ;  /* 0x0000000a0b007c0c */ /* 0x000fc6000d781270 */
[----:B------:R0:W-:Y:S01]  /*d0000*/  @P6 STG.E.U8 desc[UR28][R20.64], R0 ;  /* 0x0000000014006986 */ /* 0x0001e2000c10111c */
[----:B----4-:R-:W-:-:S03]  /*d0010*/  PRMT R2, R12, 0x7771, RZ ;  /* 0x000077710c027816 */ /* 0x010fc600000000ff */
[----:B------:R-:W4:Y:S04]  /*d0020*/  LDL.LU.64 R24, [R1+0x3a0] ;  /* 0x0003a00001187983 */ /* 0x000f280000300a00 */
[----:B------:R-:W4:Y:S04]  /*d0030*/  LDL.LU.64 R4, [R1+0x3d8] ;  /* 0x0003d80001047983 */ /* 0x000f280000300a00 */
[----:B0-----:R-:W4:Y:S04]  /*d0040*/  LDL.LU.64 R20, [R1+0x398] ;  /* 0x0003980001147983 */ /* 0x001f280000300a00 */
[----:B------:R-:W4:Y:S04]  /*d0050*/  LDL.LU R8, [R1+0x108] ;  /* 0x0001080001087983 */ /* 0x000f280000300800 */
[----:B------:R0:W-:Y:S01]  /*d0060*/  @P3 STG.E.U8 desc[UR28][R28.64], R2 ;  /* 0x000000021c003986 */ /* 0x0001e2000c10111c */
[----:B------:R-:W-:-:S02]  /*d0070*/  ISETP.LT.AND P3, PT, R16, UR8, !P2 ;  /* 0x0000000810007c0c */ /* 0x000fc4000d761270 */
[----:B------:R-:W-:Y:S01]  /*d0080*/  ISETP.LT.AND P6, PT, R18, UR9, !P2 ;  /* 0x0000000912007c0c */ /* 0x000fe2000d7c1270 */
[----:B------:R-:W-:Y:S01]  /*d0090*/  VIADD R0, R10, 0x24 ;  /* 0x000000240a007836 */ /* 0x000fe20000000000 */
[----:B------:R-:W1:Y:S01]  /*d00a0*/  LDCU UR10, c[0x0][0x398] ;  /* 0x00007300ff0a77ac */ /* 0x000e620008000800 */
[----:B------:R-:W1:Y:S01]  /*d00b0*/  LDCU UR8, c[0x0][0x398] ;  /* 0x00007300ff0877ac */ /* 0x000e620008000800 */
[----:B------:R-:W1:Y:S01]  /*d00c0*/  LDCU UR9, c[0x0][0x398] ;  /* 0x00007300ff0977ac */ /* 0x000e620008000800 */
[----:B0-----:R-:W-:-:S05]  /*d00d0*/  PRMT R2, R12, 0x7772, RZ ;  /* 0x000077720c027816 */ /* 0x001fca00000000ff */
[----:B--2---:R0:W-:Y:S04]  /*d00e0*/  @P4 STG.E.U8 desc[UR28][R26.64], R2 ;  /* 0x000000021a004986 */ /* 0x0041e8000c10111c */
[----:B---3--:R2:W-:Y:S01]  /*d00f0*/  @P5 STG.E.U8 desc[UR28][R22.64], R3 ;  /* 0x0000000316005986 */ /* 0x0085e2000c10111c */
[----:B------:R-:W-:Y:S02]  /*d0100*/  ISETP.LT.AND P5, PT, R9, UR12, !P2 ;  /* 0x0000000c09007c0c */ /* 0x000fe4000d7a1270 */
[----:B------:R-:W-:Y:S01]  /*d0110*/  ISETP.LT.AND P2, PT, R7, UR13, !P2 ;  /* 0x0000000d07007c0c */ /* 0x000fe2000d741270 */
[----:B0-----:R-:W3:Y:S04]  /*d0120*/  LDL.LU.64 R26, [R1+0x3f8] ;  /* 0x0003f800011a7983 */ /* 0x001ee80000300a00 */
[----:B------:R-:W3:Y:S04]  /*d0130*/  LDL.LU.64 R28, [R1+0x3f0] ;  /* 0x0003f000011c7983 */ /* 0x000ee80000300a00 */
[----:B--2---:R-:W2:Y:S04]  /*d0140*/  LDL.LU.64 R22, [R1+0x440] ;  /* 0x0004400001167983 */ /* 0x004ea80000300a00 */
[----:B------:R0:W-:Y:S01]  /*d0150*/  STL [R1+0x40b8], R7 ;  /* 0x0040b80701007387 */ /* 0x0001e20000100800 */
[----:B------:R-:W-:-:S02]  /*d0160*/  ISETP.GE.AND P4, PT, R0, UR15, PT ;  /* 0x0000000f00007c0c */ /* 0x000fc4000bf86270 */
[C---:B------:R-:W-:Y:S01]  /*d0170*/  PRMT R2, R13.reuse, 0x7771, RZ ;  /* 0x000077710d027816 */ /* 0x040fe200000000ff */
[----:B------:R-:W1:Y:S01]  /*d0180*/  LDCU UR12, c[0x0][0x398] ;  /* 0x00007300ff0c77ac */ /* 0x000e620008000800 */
[----:B------:R-:W1:Y:S01]  /*d0190*/  LDCU UR13, c[0x0][0x398] ;  /* 0x00007300ff0d77ac */ /* 0x000e620008000800 */
[----:B0-----:R-:W2:Y:S01]  /*d01a0*/  LDL.LU.64 R6, [R1+0x380] ;  /* 0x0003800001067983 */ /* 0x001ea20000300a00 */
[----:B------:R-:W-:-:S05]  /*d01b0*/  PRMT R0, R13, 0x7770, RZ ;  /* 0x000077700d007816 */ /* 0x000fca00000000ff */
[----:B----4-:R0:W-:Y:S04]  /*d01c0*/  @P3 STG.E.U8 desc[UR28][R24.64], R0 ;  /* 0x0000000018003986 */ /* 0x0101e8000c10111c */
[----:B0-----:R-:W4:Y:S04]  /*d01d0*/  LDL.LU.64 R24, [R1+0x60] ;  /* 0x0000600001187983 */ /* 0x001f280000300a00 */
[----:B------:R-:W4:Y:S04]  /*d01e0*/  LDL.LU R12, [R1+0x1d8] ;  /* 0x0001d800010c7983 */ /* 0x000f280000300800 */
[----:B--2---:R0:W-:Y:S04]  /*d01f0*/  @P6 STG.E.U8 desc[UR28][R6.64], R2 ;  /* 0x0000000206006986 */ /* 0x0041e8000c10111c */
[----:B0-----:R-:W2:Y:S01]  /*d0200*/  LDL.LU.64 R6, [R1+0x488] ;  /* 0x0004880001067983 */ /* 0x001ea20000300a00 */
[----:B-1----:R-:W-:-:S02]  /*d0210*/  ISETP.LT.AND P6, PT, R14, UR10, !P4 ;  /* 0x0000000a0e007c0c */ /* 0x002fc4000e7c1270 */
[----:B------:R-:W-:Y:S02]  /*d0220*/  ISETP.LT.AND P3, PT, R15, UR11, !P4 ;  /* 0x0000000b0f007c0c */ /* 0x000fe4000e761270 */
[C---:B------:R-:W-:Y:S02]  /*d0230*/  PRMT R0, R13.reuse, 0x7772, RZ ;  /* 0x000077720d007816 */ /* 0x040fe400000000ff */
[----:B------:R-:W-:Y:S01]  /*d0240*/  PRMT R2, R13, 0x7773, RZ ;  /* 0x000077730d027816 */ /* 0x000fe200000000ff */
[----:B------:R-:W0:Y:S01]  /*d0250*/  LDCU UR10, c[0x0][0x398] ;  /* 0x00007300ff0a77ac */ /* 0x000e220008000800 */
[----:B------:R-:W1:Y:S01]  /*d0260*/  LDCU UR11, c[0x0][0x398] ;  /* 0x00007300ff0b77ac */ /* 0x000e620008000800 */
[----:B------:R3:W-:Y:S04]  /*d0270*/  @P5 STG.E.U8 desc[UR28][R4.64], R0 ;  /* 0x0000000004005986 */ /* 0x0007e8000c10111c */
[----:B------:R0:W-:Y:S01]  /*d0280*/  @P2 STG.E.U8 desc[UR28][R20.64], R2 ;  /* 0x0000000214002986 */ /* 0x0001e2000c10111c */
[----:B------:R-:W-:-:S02]  /*d0290*/  ISETP.LT.AND P5, PT, R11, UR8, !P4 ;  /* 0x000000080b007c0c */ /* 0x000fc4000e7a1270 */
[----:B------:R-:W-:Y:S01]  /*d02a0*/  ISETP.LT.AND P2, PT, R17, UR9, !P4 ;  /* 0x0000000911007c0c */ /* 0x000fe2000e741270 */
[----:B------:R-:W1:Y:S01]  /*d02b0*/  LDCU UR8, c[0x0][0x398] ;  /* 0x00007300ff0877ac */ /* 0x000e620008000800 */
[----:B------:R-:W1:Y:S01]  /*d02c0*/  LDCU UR9, c[0x0][0x398] ;  /* 0x00007300ff0977ac */ /* 0x000e620008000800 */
[C---:B---3--:R-:W-:Y:S02]  /*d02d0*/  PRMT R0, R8.reuse, 0x7770, RZ ;  /* 0x0000777008007816 */ /* 0x048fe400000000ff */
[----:B0-----:R-:W-:Y:S01]  /*d02e0*/  PRMT R2, R8, 0x7771, RZ ;  /* 0x0000777108027816 */ /* 0x001fe200000000ff */
[----:B------:R-:W3:Y:S04]  /*d02f0*/  LDL.LU.64 R4, [R1+0x4c8] ;  /* 0x0004c80001047983 */ /* 0x000ee80000300a00 */
[----:B------:R0:W-:Y:S04]  /*d0300*/  @P6 STG.E.U8 desc[UR28][R26.64], R0 ;  /* 0x000000001a006986 */ /* 0x0001e8000c10111c */
[----:B------:R1:W-:Y:S01]  /*d0310*/  @P3 STG.E.U8 desc[UR28][R28.64], R2 ;  /* 0x000000021c003986 */ /* 0x0003e2000c10111c */
[----:B------:R-:W-:Y:S01]  /*d0320*/  ISETP.LT.AND P3, PT, R16, UR12, !P4 ;  /* 0x0000000c10007c0c */ /* 0x000fe2000e761270 */
[----:B------:R-:W2:Y:S01]  /*d0330*/  LDCU UR12, c[0x0][0x398] ;  /* 0x00007300ff0c77ac */ /* 0x000ea20008000800 */
[----:B0-----:R-:W-:-:S02]  /*d0340*/  PRMT R0, R8, 0x7772, RZ ;  /* 0x0000777208007816 */ /* 0x001fc400000000ff */
[----:B-1----:R-:W-:Y:S01]  /*d0350*/  PRMT R2, R8, 0x7773, RZ ;  /* 0x0000777308027816 */ /* 0x002fe200000000ff */
[----:B------:R-:W3:Y:S04]  /*d0360*/  LDL.LU.64 R26, [R1+0x4c0] ;  /* 0x0004c000011a7983 */ /* 0x000ee80000300a00 */
[----:B------:R0:W-:Y:S04]  /*d0370*/  @P5 STG.E.U8 desc[UR28][R22.64], R0 ;  /* 0x0000000016005986 */ /* 0x0001e8000c10111c */
[----:B------:R-:W3:Y:S04]  /*d0380*/  LDL.LU R13, [R1+0x1e8] ;  /* 0x0001e800010d7983 */ /* 0x000ee80000300800 */
[----:B----4-:R1:W-:Y:S04]  /*d0390*/  @P2 STG.E.U8 desc[UR28][R24.64], R2 ;  /* 0x0000000218002986 */ /* 0x0103e8000c10111c */
[----:B0-----:R-:W4:Y:S01]  /*d03a0*/  LDL.LU.64 R22, [R1+0x518] ;  /* 0x0005180001167983 */ /* 0x001f220000300a00 */
[----:B-1----:R-:W-:-:S03]  /*d03b0*/  PRMT R2, R12, 0x7770, RZ ;  /* 0x000077700c027816 */ /* 0x002fc600000000ff */
[----:B------:R-:W4:Y:S04]  /*d03c0*/  LDL.LU.64 R24, [R1+0x510] ;  /* 0x0005100001187983 */ /* 0x000f280000300a00 */
[----:B------:R-:W4:Y:S04]  /*d03d0*/  LDL.LU.64 R20, [R1+0x568] ;  /* 0x0005680001147983 */ /* 0x000f280000300a00 */
[----:B------:R-:W4:Y:S04]  /*d03e0*/  LDL.LU.64 R28, [R1+0x560] ;  /* 0x00056000011c7983 */ /* 0x000f280000300a00 */
[----:B--2---:R0:W-:Y:S04]  /*d03f0*/  @P3 STG.E.U8 desc[UR28][R6.64], R2 ;  /* 0x0000000206003986 */ /* 0x0041e8000c10111c */
[----:B0-----:R-:W2:Y:S01]  /*d0400*/  LDL.LU R7, [R1+0x40b8] ;  /* 0x0040b80001077983 */ /* 0x001ea20000300800 */
[----:B------:R-:W-:-:S02]  /*d0410*/  ISETP.LT.AND P5, PT, R18, UR10, !P4 ;  /* 0x0000000a12007c0c */ /* 0x000fc4000e7a1270 */
[----:B------:R-:W-:Y:S01]  /*d0420*/  ISETP.LT.AND P6, PT, R9, UR8, !P4 ;  /* 0x0000000809007c0c */ /* 0x000fe2000e7c1270 */
[----:B------:R-:W-:Y:S01]  /*d0430*/  VIADD R0, R10, 0x25 ;  /* 0x000000250a007836 */ /* 0x000fe20000000000 */
[----:B------:R-:W0:Y:S01]  /*d0440*/  LDCU UR10, c[0x0][0x398] ;  /* 0x00007300ff0a77ac */ /* 0x000e220008000800 */
[----:B------:R-:W-:Y:S01]  /*d0450*/  PRMT R2, R12, 0x7772, RZ ;  /* 0x000077720c027816 */ /* 0x000fe200000000ff */
[----:B------:R-:W4:Y:S01]  /*d0460*/  LDL.LU R8, [R1+0x10c] ;  /* 0x00010c0001087983 */ /* 0x000f220000300800 */
[----:B------:R-:W1:Y:S01]  /*d0470*/  LDCU UR8, c[0x0][0x398] ;  /* 0x00007300ff0877ac */ /* 0x000e620008000800 */
[----:B------:R-:W-:Y:S02]  /*d0480*/  ISETP.GE.AND P2, PT, R0, UR21, PT ;  /* 0x0000001500007c0c */ /* 0x000fe4000bf46270 */
[----:B------:R-:W-:Y:S02]  /*d0490*/  PRMT R0, R12, 0x7771, RZ ;  /* 0x000077710c007816 */ /* 0x000fe400000000ff */
[----:B------:R-:W-:Y:S01]  /*d04a0*/  ISETP.LT.AND P3, PT, R14, UR11, !P2 ;  /* 0x0000000b0e007c0c */ /* 0x000fe2000d761270 */
[----:B------:R-:W0:Y:S02]  /*d04b0*/  LDCU UR11, c[0x0][0x398] ;  /* 0x00007300ff0b77ac */ /* 0x000e240008000800 */
[----:B---3--:R3:W-:Y:S01]  /*d04c0*/  @P5 STG.E.U8 desc[UR28][R4.64], R0 ;  /* 0x0000000004005986 */ /* 0x0087e2000c10111c */
[----:B------:R-:W-:Y:S01]  /*d04d0*/  ISETP.LT.AND P5, PT, R15, UR12, !P2 ;  /* 0x0000000c0f007c0c */ /* 0x000fe2000d7a1270 */
[----:B------:R-:W0:Y:S02]  /*d04e0*/  LDCU UR12, c[0x0][0x398] ;  /* 0x00007300ff0c77ac */ /* 0x000e240008000800 */
[----:B------:R0:W-:Y:S01]  /*d04f0*/  @P6 STG.E.U8 desc[UR28][R26.64], R2 ;  /* 0x000000021a006986 */ /* 0x0001e2000c10111c */
[----:B---3--:R-:W-:Y:S01]  /*d0500*/  VIADD R0, R10, 0x26 ;  /* 0x000000260a007836 */ /* 0x008fe20000000000 */
[----:B------:R-:W-:-:S02]  /*d0510*/  PRMT R3, R13, 0x7770, RZ ;  /* 0x000077700d037816 */ /* 0x000fc400000000ff */
[----:B0-----:R-:W-:Y:S01]  /*d0520*/  PRMT R2, R12, 0x7773, RZ ;  /* 0x000077730c027816 */ /* 0x001fe200000000ff */
[----:B------:R-:W3:Y:S04]  /*d0530*/  LDL.LU.64 R26, [R1+0x600] ;  /* 0x00060000011a7983 */ /* 0x000ee80000300a00 */
[----:B------:R-:W3:Y:S04]  /*d0540*/  LDL.LU R19, [R1+0xf8] ;  /* 0x0000f80001137983 */ /* 0x000ee80000300800 */
[----:B------:R-:W-:Y:S01]  /*d0550*/  STL.64 [R1+0x40b0], R10 ;  /* 0x0040b00a01007387 */ /* 0x000fe20000100a00 */
[----:B------:R-:W-:Y:S01]  /*d0560*/  ISETP.LT.AND P6, PT, R11, UR10, !P2 ;  /* 0x0000000a0b007c0c */ /* 0x000fe2000d7c1270 */
[----:B------:R-:W0:Y:S01]  /*d0570*/  LDCU UR10, c[0x0][0x398] ;  /* 0x00007300ff0a77ac */ /* 0x000e220008000800 */
[----:B--2---:R-:W-:Y:S01]  /*d0580*/  ISETP.LT.AND P4, PT, R7, UR9, !P4 ;  /* 0x0000000907007c0c */ /* 0x004fe2000e781270 */
[----:B------:R-:W2:-:S12]  /*d0590*/  LDCU UR9, c[0x0][0x398] ;  /* 0x00007300ff0977ac */ /* 0x000e980008000800 */
[----:B----4-:R4:W-:Y:S01]  /*d05a0*/  @P4 STG.E.U8 desc[UR28][R22.64], R2 ;  /* 0x0000000216004986 */ /* 0x0109e2000c10111c */
[----:B------:R-:W-:Y:S02]  /*d05b0*/  ISETP.GE.AND P4, PT, R0, UR17, PT ;  /* 0x0000001100007c0c */ /* 0x000fe4000bf86270 */
[----:B------:R-:W-:Y:S01]  /*d05c0*/  PRMT R0, R13, 0x7771, RZ ;  /* 0x000077710d007816 */ /* 0x000fe200000000ff */
[----:B------:R0:W-:Y:S04]  /*d05d0*/  @P3 STG.E.U8 desc[UR28][R24.64], R3 ;  /* 0x0000000318003986 */ /* 0x0001e8000c10111c */
[----:B------:R1:W-:Y:S04]  /*d05e0*/  @P5 STG.E.U8 desc[UR28][R20.64], R0 ;  /* 0x0000000014005986 */ /* 0x0003e8000c10111c */
[----:B----4-:R-:W4:Y:S04]  /*d05f0*/  LDL.LU.64 R22, [R1+0x668] ;  /* 0x0006680001167983 */ /* 0x010f280000300a00 */
[----:B0-----:R-:W4:Y:S04]  /*d0600*/  LDL.LU.64 R24, [R1+0x638] ;  /* 0x0006380001187983 */ /* 0x001f280000300a00 */
[----:B------:R-:W4:Y:S04]  /*d0610*/  LDL.LU.64 R10, [R1+0x6a8] ;  /* 0x0006a800010a7983 */ /* 0x000f280000300a00 */
[----:B-1----:R-:W4:Y:S01]  /*d0620*/  LDL.LU.64 R20, [R1+0x658] ;  /* 0x0006580001147983 */ /* 0x002f220000300a00 */
[----:B------:R-:W-:-:S02]  /*d0630*/  ISETP.LT.AND P3, PT, R17, UR8, !P2 ;  /* 0x0000000811007c0c */ /* 0x000fc4000d761270 */
[C---:B------:R-:W-:Y:S02]  /*d0640*/  PRMT R2, R13.reuse, 0x7772, RZ ;  /* 0x000077720d027816 */ /* 0x040fe400000000ff */
[----:B------:R-:W-:Y:S02]  /*d0650*/  PRMT R4, R13, 0x7773, RZ ;  /* 0x000077730d047816 */ /* 0x000fe400000000ff */
[----:B--2---:R-:W-:Y:S02]  /*d0660*/  ISETP.LT.AND P5, PT, R18, UR9, !P2 ;  /* 0x0000000912007c0c */ /* 0x004fe4000d7a1270 */
[----:B---3--:R-:W-:Y:S01]  /*d0670*/  PRMT R6, R19, 0x7771, RZ ;  /* 0x0000777113067816 */ /* 0x008fe200000000ff */
[----:B------:R-:W-:Y:S01]  /*d0680*/  @P6 STG.E.U8 desc[UR28][R28.64], R2 ;  /* 0x000000021c006986 */ /* 0x000fe2000c10111c */
[----:B------:R-:W-:Y:S02]  /*d0690*/  ISETP.LT.AND P6, PT, R16, UR13, !P2 ;  /* 0x0000000d10007c0c */ /* 0x000fe4000d7c1270 */
[----:B------:R-:W-:-:S02]  /*d06a0*/  PRMT R3, R8, 0x7770, RZ ;  /* 0x0000777008037816 */ /* 0x000fc400000000ff */
[C---:B------:R-:W-:Y:S02]  /*d06b0*/  PRMT R0, R8.reuse, 0x7772, RZ ;  /* 0x0000777208007816 */ /* 0x040fe400000000ff */
[----:B------:R-:W-:Y:S01]  /*d06c0*/  PRMT R5, R8, 0x7773, RZ ;  /* 0x0000777308057816 */ /* 0x000fe200000000ff */
[----:B------:R-:W0:Y:S01]  /*d06d0*/  LDCU UR8, c[0x0][0x398] ;  /* 0x00007300ff0877ac */ /* 0x000e220008000800 */
[----:B------:R1:W-:Y:S01]  /*d06e0*/  @P3 STG.E.U8 desc[UR28][R26.64], R4 ;  /* 0x000000041a003986 */ /* 0x0003e2000c10111c */
[----:B------:R-:W-:-:S03]  /*d06f0*/  ISETP.LT.AND P3, PT, R9, UR11, !P2 ;  /* 0x0000000b09007c0c */ /* 0x000fc6000d761270 */
[----:B----4-:R2:W-:Y:S01]  /*d0700*/  STL.64 [R1+0x40a8], R20 ;  /* 0x0040a81401007387 */ /* 0x0105e20000100a00 */
[----:B-1----:R-:W-:Y:S02]  /*d0710*/  PRMT R4, R19, 0x7770, RZ ;  /* 0x0000777013047816 */ /* 0x002fe400000000ff */
[----:B------:R-:W-:Y:S01]  /*d0720*/  PRMT R2, R8, 0x7771, RZ ;  /* 0x0000777108027816 */ /* 0x000fe200000000ff */
[----:B------:R-:W1:Y:S01]  /*d0730*/  LDCU UR9, c[0x0][0x398] ;  /* 0x00007300ff0977ac */ /* 0x000e620008000800 */
[----:B------:R-:W3:Y:S01]  /*d0740*/  LDCU UR11, c[0x0][0x398] ;  /* 0x00007300ff0b77ac */ /* 0x000ee20008000800 */
[----:B------:R-:W4:Y:S01]  /*d0750*/  LDCU UR13, c[0x0][0x398] ;  /* 0x00007300ff0d77ac */ /* 0x000f220008000800 */
[----:B--2---:R-:W2:Y:S04]  /*d0760*/  LDL.LU.64 R20, [R1+0x660] ;  /* 0x0006600001147983 */ /* 0x004ea80000300a00 */
[----:B------:R0:W-:Y:S04]  /*d0770*/  @P6 STG.E.U8 desc[UR28][R22.64], R4 ;  /* 0x0000000416006986 */ /* 0x0001e8000c10111c */
[----:B------:R-:W3:Y:S04]  /*d0780*/  LDL.LU.64 R12, [R1+0x650] ;  /* 0x00065000010c7983 */ /* 0x000ee80000300a00 */
[----:B------:R-:W3:Y:S04]  /*d0790*/  LDL.LU.64 R26, [R1+0x6a0] ;  /* 0x0006a000011a7983 */ /* 0x000ee80000300a00 */
[----:B------:R-:W4:Y:S04]  /*d07a0*/  LDL.LU.64 R28, [R1+0x68] ;  /* 0x00006800011c7983 */ /* 0x000f280000300a00 */
[----:B------:R-:W4:Y:S01]  /*d07b0*/  LDL.LU R8, [R1+0x1dc] ;  /* 0x0001dc0001087983 */ /* 0x000f220000300800 */
[----:B------:R-:W-:-:S03]  /*d07c0*/  ISETP.LT.AND P2, PT, R7, UR10, !P2 ;  /* 0x0000000a07007c0c */ /* 0x000fc6000d741270 */
[----:B------:R1:W-:Y:S01]  /*d07d0*/  @P5 STG.E.U8 desc[UR28][R24.64], R6 ;  /* 0x0000000618005986 */ /* 0x0003e2000c10111c */
[----:B0-----:R-:W-:-:S03]  /*d07e0*/  PRMT R4, R19, 0x7772, RZ ;  /* 0x0000777213047816 */ /* 0x001fc600000000ff */
[----:B------:R-:W4:Y:S01]  /*d07f0*/  LDL.LU.64 R22, [R1+0x6f8] ;  /* 0x0006f80001167983 */ /* 0x000f220000300a00 */
[----:B------:R-:W-:Y:S01]  /*d0800*/  ISETP.LT.AND P6, PT, R15, UR8, !P4 ;  /* 0x000000080f007c0c */ /* 0x000fe2000e7c1270 */
[----:B------:R-:W0:Y:S01]  /*d0810*/  LDCU UR10, c[0x0][0x398] ;  /* 0x00007300ff0a77ac */ /* 0x000e220008000800 */
[----:B-1----:R-:W-:Y:S01]  /*d0820*/  PRMT R6, R19, 0x7773, RZ ;  /* 0x0000777313067816 */ /* 0x002fe200000000ff */
[----:B------:R-:W4:Y:S04]  /*d0830*/  LDL.LU.64 R24, [R1+0x6c0] ;  /* 0x0006c00001187983 */ /* 0x000f280000300a00 */
[----:B------:R1:W-:Y:S01]  /*d0840*/  @P3 STG.E.U8 desc[UR28][R10.64], R4 ;  /* 0x000000040a003986 */ /* 0x0003e2000c10111c */
[----:B------:R-:W-:Y:S01]  /*d0850*/  ISETP.LT.AND P5, PT, R14, UR12, !P4 ;  /* 0x0000000c0e007c0c */ /* 0x000fe2000e7a1270 */
[----:B------:R-:W0:Y:S01]  /*d0860*/  LDCU UR12, c[0x0][0x398] ;  /* 0x00007300ff0c77ac */ /* 0x000e220008000800 */
[----:B------:R-:W0:Y:S01]  /*d0870*/  LDCU UR8, c[0x0][0x39c] ;  /* 0x00007380ff0877ac */ /* 0x000e220008000800 */
[----:B-1----:R-:W4:Y:S04]  /*d0880*/  LDL.LU.64 R10, [R1+0x40b0] ;  /* 0x0040b000010a7983 */ /* 0x002f280000300a00 */
[----:B--2---:R1:W-:Y:S04]  /*d0890*/  @P2 STG.E.U8 desc[UR28][R20.64], R6 ;  /* 0x0000000614002986 */ /* 0x0043e8000c10111c */
[----:B-1----:R-:W2:Y:S01]  /*d08a0*/  LDL.LU.64 R20, [R1+0x40a8] ;  /* 0x0040a80001147983 */ /* 0x002ea20000300a00 */
[----:B---3--:R-:W-:Y:S01]  /*d08b0*/  ISETP.LT.AND P2, PT, R17, UR11, !P4 ;  /* 0x0000000b11007c0c */ /* 0x008fe2000e741270 */
[----:B------:R-:W1:Y:S01]  /*d08c0*/  LDCU UR11, c[0x0][0x398] ;  /* 0x00007300ff0b77ac */ /* 0x000e620008000800 */
[----:B----4-:R-:W-:Y:S01]  /*d08d0*/  ISETP.LT.AND P3, PT, R11, UR9, !P4 ;  /* 0x000000090b007c0c */ /* 0x010fe2000e761270 */
[----:B------:R-:W3:Y:S01]  /*d08e0*/  LDCU UR9, c[0x0][0x398] ;  /* 0x00007300ff0977ac */ /* 0x000ee20008000800 */
[----:B--2---:R-:W-:Y:S04]  /*d08f0*/  @P5 STG.E.U8 desc[UR28][R20.64], R3 ;  /* 0x0000000314005986 */ /* 0x004fe8000c10111c */
[----:B------:R2:W-:Y:S07]  /*d0900*/  @P6 STG.E.U8 desc[UR28][R12.64], R2 ;  /* 0x000000020c006986 */ /* 0x0005ee000c10111c */
[----:B------:R4:W-:Y:S04]  /*d0910*/  @P3 STG.E.U8 desc[UR28][R26.64], R0 ;  /* 0x000000001a003986 */ /* 0x0009e8000c10111c */
[----:B------:R0:W-:Y:S04]  /*d0920*/  @P2 STG.E.U8 desc[UR28][R28.64], R5 ;  /* 0x000000051c002986 */ /* 0x0001e8000c10111c */
[----:B--2---:R-:W2:Y:S04]  /*d0930*/  LDL.LU R12, [R1+0x1ec] ;  /* 0x0001ec00010c7983 */ /* 0x004ea80000300800 */
[----:B----4-:R-:W4:Y:S04]  /*d0940*/  LDL.LU.64 R26, [R1+0x748] ;  /* 0x00074800011a7983 */ /* 0x010f280000300a00 */
[----:B------:R-:W2:Y:S04]  /*d0950*/  LDL.LU.64 R20, [R1+0x740] ;  /* 0x0007400001147983 */ /* 0x000ea80000300a00 */
[----:B0-----:R-:W2:Y:S01]  /*d0960*/  LDL.LU.64 R4, [R1+0x750] ;  /* 0x0007500001047983 */ /* 0x001ea20000300a00 */
[----:B------:R-:W-:-:S02]  /*d0970*/  ISETP.LT.AND P5, PT, R16, UR10, !P4 ;  /* 0x0000000a10007c0c */ /* 0x000fc4000e7a1270 */
[----:B------:R-:W-:Y:S01]  /*d0980*/  ISETP.LT.AND P6, PT, R18, UR12, !P4 ;  /* 0x0000000c12007c0c */ /* 0x000fe2000e7c1270 */
[----:B------:R-:W0:Y:S01]  /*d0990*/  LDCU UR10, c[0x0][0x398] ;  /* 0x00007300ff0a77ac */ /* 0x000e220008000800 */
[----:B------:R-:W-:Y:S01]  /*d09a0*/  VIADD R2, R10, 0x27 ;  /* 0x000000270a027836 */ /* 0x000fe20000000000 */
[----:B------:R-:W0:Y:S01]  /*d09b0*/  LDCU UR12, c[0x0][0x398] ;  /* 0x00007300ff0c77ac */ /* 0x000e220008000800 */
[----:B------:R-:W-:Y:S02]  /*d09c0*/  PRMT R0, R8, 0x7770, RZ ;  /* 0x0000777008007816 */ /* 0x000fe400000000ff */
[----:B---3--:R-:W-:Y:S01]  /*d09d0*/  ISETP.LT.AND P2, PT, R9, UR9, !P4 ;  /* 0x0000000909007c0c */ /* 0x008fe2000e741270 */
[----:B------:R-:W3:Y:S01]  /*d09e0*/  LDL.LU.64 R28, [R1+0x7b8] ;  /* 0x0007b800011c7983 */ /* 0x000ee20000300a00 */
[----:B------:R-:W-:Y:S02]  /*d09f0*/  ISETP.GE.AND P3, PT, R2, UR24, PT ;  /* 0x0000001802007c0c */ /* 0x000fe4000bf66270 */
[----:B------:R-:W-:-:S02]  /*d0a00*/  PRMT R2, R8, 0x7771, RZ ;  /* 0x0000777108027816 */ /* 0x000fc400000000ff */
[----:B-1----:R-:W-:Y:S01]  /*d0a10*/  ISETP.LT.AND P4, PT, R7, UR11, !P4 ;  /* 0x0000000b07007c0c */ /* 0x002fe2000e781270 */
[----:B------:R-:W1:Y:S01]  /*d0a20*/  LDCU UR9, c[0x0][0x398] ;  /* 0x00007300ff0977ac */ /* 0x000e620008000800 */
[----:B------:R-:W0:Y:S01]  /*d0a30*/  LDCU UR11, c[0x0][0x398] ;  /* 0x00007300ff0b77ac */ /* 0x000e220008000800 */
[----:B------:R1:W-:Y:S04]  /*d0a40*/  @P5 STG.E.U8 desc[UR28][R22.64], R0 ;  /* 0x0000000016005986 */ /* 0x0003e8000c10111c */
[----:B------:R1:W-:Y:S04]  /*d0a50*/  @P6 STG.E.U8 desc[UR28][R24.64], R2 ;  /* 0x0000000218006986 */ /* 0x0003e8000c10111c */
[----:B-1----:R-:W3:Y:S01]  /*d0a60*/  LDL.LU.64 R22, [R1+0x7b0] ;  /* 0x0007b00001167983 */ /* 0x002ee20000300a00 */
[----:B------:R-:W-:Y:S01]  /*d0a70*/  VIADD R0, R10, 0x28 ;  /* 0x000000280a007836 */ /* 0x000fe20000000000 */
[----:B------:R-:W-:-:S02]  /*d0a80*/  PRMT R2, R8, 0x7772, RZ ;  /* 0x0000777208027816 */ /* 0x000fc400000000ff */
[----:B------:R-:W3:Y:S02]  /*d0a90*/  LDL.LU.64 R24, [R1+0x7a8] ;  /* 0x0007a80001187983 */ /* 0x000ee40000300a00 */
[----:B------:R-:W-:Y:S02]  /*d0aa0*/  ISETP.GE.AND P5, PT, R0, UR25, PT ;  /* 0x0000001900007c0c */ /* 0x000fe4000bfa6270 */
[----:B------:R-:W-:Y:S02]  /*d0ab0*/  PRMT R0, R8, 0x7773, RZ ;  /* 0x0000777308007816 */ /* 0x000fe400000000ff */
[----:B------:R-:W3:Y:S01]  /*d0ac0*/  LDL.LU R8, [R1+0xfc] ;  /* 0x0000fc0001087983 */ /* 0x000ee20000300800 */
[----:B0-----:R-:W-:-:S03]  /*d0ad0*/  ISETP.LT.AND P6, PT, R14, UR10, !P3 ;  /* 0x0000000a0e007c0c */ /* 0x001fc6000dfc1270 */
[----:B------:R0:W-:Y:S01]  /*d0ae0*/  STL.64 [R1+0x40a0], R14 ;  /* 0x0040a00e01007387 */ /* 0x0001e20000100a00 */
[----:B------:R-:W1:Y:S03]  /*d0af0*/  LDCU UR10, c[0x0][0x398] ;  /* 0x00007300ff0a77ac */ /* 0x000e660008000800 */
[----:B--2---:R-:W-:Y:S01]  /*d0b00*/  @P2 STG.E.U8 desc[UR28][R4.64], R2 ;  /* 0x0000000204002986 */ /* 0x004fe2000c10111c */
[----:B------:R-:W-:-:S03]  /*d0b10*/  ISETP.LT.AND P2, PT, R15, UR12, !P3 ;  /* 0x0000000c0f007c0c */ /* 0x000fc6000df41270 */
[----:B0-----:R-:W2:Y:S04]  /*d0b20*/  LDL.LU.64 R14, [R1+0x868] ;  /* 0x00086800010e7983 */ /* 0x001ea80000300a00 */
[----:B----4-:R0:W-:Y:S01]  /*d0b30*/  @P4 STG.E.U8 desc[UR28][R26.64], R0 ;  /* 0x000000001a004986 */ /* 0x0101e2000c10111c */
[C---:B------:R-:W-:Y:S01]  /*d0b40*/  PRMT R3, R12.reuse, 0x7773, RZ ;  /* 0x000077730c037816 */ /* 0x040fe200000000ff */
[----:B------:R-:W4:Y:S02]  /*d0b50*/  LDCU UR12, c[0x0][0x398] ;  /* 0x00007300ff0c77ac */ /* 0x000f240008000800 */
[----:B0-----:R-:W4:Y:S01]  /*d0b60*/  LDL.LU.64 R26, [R1+0x840] ;  /* 0x00084000011a7983 */ /* 0x001f220000300a00 */
[----:B------:R-:W-:Y:S02]  /*d0b70*/  ISETP.LT.AND P4, PT, R11, UR13, !P3 ;  /* 0x0000000d0b007c0c */ /* 0x000fe4000df81270 */
[----:B------:R-:W-:-:S02]  /*d0b80*/  PRMT R2, R12, 0x7770, RZ ;  /* 0x000077700c027816 */ /* 0x000fc400000000ff */
[C---:B------:R-:W-:Y:S01]  /*d0b90*/  PRMT R0, R12.reuse, 0x7772, RZ ;  /* 0x000077720c007816 */ /* 0x040fe200000000ff */
[----:B------:R-:W0:Y:S02]  /*d0ba0*/  LDCU UR13, c[0x0][0x398] ;  /* 0x00007300ff0d77ac */ /* 0x000e240008000800 */
[----:B------:R1:W-:Y:S01]  /*d0bb0*/  @P6 STG.E.U8 desc[UR28][R20.64], R2 ;  /* 0x0000000214006986 */ /* 0x0003e2000c10111c */
[----:B------:R-:W-:Y:S01]  /*d0bc0*/  ISETP.LT.AND P6, PT, R17, UR9, !P3 ;  /* 0x0000000911007c0c */ /* 0x000fe2000dfc1270 */
[----:B------:R-:W0:Y:S01]  /*d0bd0*/  LDCU UR9, c[0x0][0x398] ;  /* 0x00007300ff0977ac */ /* 0x000e220008000800 */
[----:B-1----:R-:W-:Y:S01]  /*d0be0*/  PRMT R2, R12, 0x7771, RZ ;  /* 0x000077710c027816 */ /* 0x002fe200000000ff */
[----:B------:R-:W4:Y:S04]  /*d0bf0*/  LDL.LU.64 R20, [R1+0x800] ;  /* 0x0008000001147983 */ /* 0x000f280000300a00 */
[----:B------:R-:W4:Y:S04]  /*d0c00*/  LDL.LU R13, [R1+0x200] ;  /* 0x00020000010d7983 */ /* 0x000f280000300800 */
[----:B---3--:R1:W-:Y:S01]  /*d0c10*/  @P2 STG.E.U8 desc[UR28][R28.64], R2 ;  /* 0x000000021c002986 */ /* 0x0083e2000c10111c */
[----:B------:R-:W-:-:S03]  /*d0c20*/  ISETP.LT.AND P2, PT, R16, UR11, !P3 ;  /* 0x0000000b10007c0c */ /* 0x000fc6000df41270 */
[----:B------:R3:W-:Y:S01]  /*d0c30*/  @P4 STG.E.U8 desc[UR28][R22.64], R0 ;  /* 0x0000000016004986 */ /* 0x0007e2000c10111c */
[----:B------:R-:W-:-:S03]  /*d0c40*/  ISETP.LT.AND P4, PT, R18, UR10, !P3 ;  /* 0x0000000a12007c0c */ /* 0x000fc6000df81270 */
[----:B------:R0:W-:Y:S01]  /*d0c50*/  @P6 STG.E.U8 desc[UR28][R24.64], R3 ;  /* 0x0000000318006986 */ /* 0x0001e2000c10111c */
[C---:B------:R-:W-:Y:S01]  /*d0c60*/  PRMT R4, R8.reuse, 0x7773, RZ ;  /* 0x0000777308047816 */ /* 0x040fe200000000ff */
[----:B------:R-:W2:Y:S01]  /*d0c70*/  LDCU UR11, c[0x0][0x398] ;  /* 0x00007300ff0b77ac */ /* 0x000ea20008000800 */
[----:B------:R-:W2:Y:S01]  /*d0c80*/  LDCU UR10, c[0x0][0x398] ;  /* 0x00007300ff0a77ac */ /* 0x000ea20008000800 */
[C---:B-1----:R-:W-:Y:S01]  /*d0c90*/  PRMT R2, R8.reuse, 0x7771, RZ ;  /* 0x0000777108027816 */ /* 0x042fe200000000ff */
[----:B------:R-:W4:Y:S04]  /*d0ca0*/  LDL.LU.64 R28, [R1+0x858] ;  /* 0x00085800011c7983 */ /* 0x000f280000300a00 */
[----:B---3--:R-:W3:Y:S04]  /*d0cb0*/  LDL.LU.64 R22, [R1+0x8b0] ;  /* 0x0008b00001167983 */ /* 0x008ee80000300a00 */
[----:B0-----:R-:W3:Y:S01]  /*d0cc0*/  LDL.LU.64 R24, [R1+0x70] ;  /* 0x0000700001187983 */ /* 0x001ee20000300a00 */
[----:B------:R-:W-:-:S03]  /*d0cd0*/  PRMT R3, R8, 0x7770, RZ ;  /* 0x0000777008037816 */ /* 0x000fc600000000ff */
[----:B------:R-:W3:Y:S04]  /*d0ce0*/  LDL.LU R12, [R1+0x220] ;  /* 0x00022000010c7983 */ /* 0x000ee80000300800 */
[----:B--2---:R0:W-:Y:S04]  /*d0cf0*/  @P2 STG.E.U8 desc[UR28][R14.64], R3 ;  /* 0x000000030e002986 */ /* 0x0041e8000c10111c */
[----:B0-----:R-:W2:Y:S04]  /*d0d00*/  LDL.LU.64 R14, [R1+0x40a0] ;  /* 0x0040a000010e7983 */ /* 0x001ea80000300a00 */
[----:B----4-:R0:W-:Y:S04]  /*d0d10*/  @P4 STG.E.U8 desc[UR28][R26.64], R2 ;  /* 0x000000021a004986 */ /* 0x0101e8000c10111c */
[----:B0-----:R-:W4:Y:S01]  /*d0d20*/  LDL.LU.64 R2, [R1+0x838] ;  /* 0x0008380001027983 */ /* 0x001f220000300a00 */
[----:B------:R-:W-:-:S02]  /*d0d30*/  ISETP.LT.AND P6, PT, R9, UR14, !P3 ;  /* 0x0000000e09007c0c */ /* 0x000fc4000dfc1270 */
[----:B------:R-:W-:Y:S02]  /*d0d40*/  ISETP.LT.AND P3, PT, R7, UR12, !P3 ;  /* 0x0000000c07007c0c */ /* 0x000fe4000df61270 */
[----:B------:R-:W-:Y:S01]  /*d0d50*/  PRMT R0, R8, 0x7772, RZ ;  /* 0x0000777208007816 */ /* 0x000fe200000000ff */
[----:B------:R-:W2:Y:S01]  /*d0d60*/  LDL.LU.64 R26, [R1+0x8f8] ;  /* 0x0008f800011a7983 */ /* 0x000ea20000300a00 */
[----:B------:R-:W0:Y:S01]  /*d0d70*/  LDCU UR12, c[0x0][0x398] ;  /* 0x00007300ff0c77ac */ /* 0x000e220008000800 */
[----:B------:R-:W1:Y:S06]  /*d0d80*/  LDCU UR14, c[0x0][0x398] ;  /* 0x00007300ff0e77ac */ /* 0x000e6c0008000800 */
[----:B----4-:R-:W-:Y:S04]  /*d0d90*/  @P6 STG.E.U8 desc[UR28][R2.64], R0 ;  /* 0x0000000002006986 */ /* 0x010fe8000c10111c */
[----:B------:R4:W-:Y:S04]  /*d0da0*/  @P3 STG.E.U8 desc[UR28][R20.64], R4 ;  /* 0x0000000414003986 */ /* 0x0009e8000c10111c */
[----:B----4-:R-:W4:Y:S01]  /*d0db0*/  LDL.LU.64 R4, [R1+0x860] ;  /* 0x0008600001047983 */ /* 0x010f220000300a00 */
[----:B--2---:R-:W-:-:S02]  /*d0dc0*/  ISETP.LT.AND P4, PT, R14, UR9, !P5 ;  /* 0x000000090e007c0c */ /* 0x004fc4000ef81270 */
[----:B------:R-:W-:Y:S02]  /*d0dd0*/  ISETP.LT.AND P2, PT, R15, UR13, !P5 ;  /* 0x0000000d0f007c0c */ /* 0x000fe4000ef41270 */
[C---:B------:R-:W-:Y:S01]  /*d0de0*/  PRMT R0, R13.reuse, 0x7770, RZ ;  /* 0x000077700d007816 */ /* 0x040fe200000000ff */
[----:B------:R-:W2:Y:S01]  /*d0df0*/  LDL.LU.64 R20, [R1+0x938] ;  /* 0x0009380001147983 */ /* 0x000ea20000300a00 */
[----:B------:R-:W-:Y:S01]  /*d0e00*/  PRMT R2, R13, 0x7771, RZ ;  /* 0x000077710d027816 */ /* 0x000fe200000000ff */
[----:B------:R-:W0:Y:S01]  /*d0e10*/  LDCU UR9, c[0x0][0x398] ;  /* 0x00007300ff0977ac */ /* 0x000e220008000800 */
[----:B------:R-:W-:Y:S02]  /*d0e20*/  ISETP.LT.AND P6, PT, R11, UR11, !P5 ;  /* 0x0000000b0b007c0c */ /* 0x000fe4000efc1270 */
[----:B------:R-:W-:Y:S01]  /*d0e30*/  ISETP.LT.AND P3, PT, R17, UR10, !P5 ;  /* 0x0000000a11007c0c */ /* 0x000fe2000ef61270 */
[----:B------:R-:W0:Y:S01]  /*d0e40*/  LDCU UR13, c[0x0][0x398] ;  /* 0x00007300ff0d77ac */ /* 0x000e220008000800 */
[----:B------:R-:W0:Y:S01]  /*d0e50*/  LDCU UR10, c[0x0][0x398] ;  /* 0x00007300ff0a77ac */ /* 0x000e220008000800 */
[----:B------:R-:W0:Y:S01]  /*d0e60*/  LDCU UR11, c[0x0][0x398] ;  /* 0x00007300ff0b77ac */ /* 0x000e220008000800 */
[----:B----4-:R4:W-:Y:S04]  /*d0e70*/  @P4 STG.E.U8 desc[UR28][R4.64], R0 ;  /* 0x0000000004004986 */ /* 0x0109e8000c10111c */
[----:B------:R0:W-:Y:S04]  /*d0e80*/  @P2 STG.E.U8 desc[UR28][R28.64], R2 ;  /* 0x000000021c002986 */ /* 0x0001e8000c10111c */
[----:B----4-:R-:W4:Y:S04]  /*d0e90*/  LDL.LU.64 R4, [R1+0x930] ;  /* 0x0009300001047983 */ /* 0x010f280000300a00 */
[----:B------:R-:W4:Y:S04]  /*d0ea0*/  LDL.LU R8, [R1+0x210] ;  /* 0x0002100001087983 */ /* 0x000f280000300800 */
[----:B0-----:R-:W4:Y:S01]  /*d0eb0*/  LDL.LU.64 R28, [R1+0x958] ;  /* 0x00095800011c7983 */ /* 0x001f220000300a00 */
[----:B------:R-:W-:-:S02]  /*d0ec0*/  PRMT R0, R13, 0x7772, RZ ;  /* 0x000077720d007816 */ /* 0x000fc400000000ff */
[----:B------:R-:W-:Y:S02]  /*d0ed0*/  PRMT R2, R13, 0x7773, RZ ;  /* 0x000077730d027816 */ /* 0x000fe400000000ff */
[----:B------:R-:W-:Y:S01]  /*d0ee0*/  ISETP.LT.AND P4, PT, R16, UR12, !P5 ;  /* 0x0000000c10007c0c */ /* 0x000fe2000ef81270 */
[----:B------:R-:W0:Y:S01]  /*d0ef0*/  LDCU UR12, c[0x0][0x398] ;  /* 0x00007300ff0c77ac */ /* 0x000e220008000800 */
[----:B---3--:R3:W-:Y:S04]  /*d0f00*/  @P6 STG.E.U8 desc[UR28][R22.64], R0 ;  /* 0x0000000016006986 */ /* 0x0087e8000c10111c */
[----:B------:R1:W-:Y:S01]  /*d0f10*/  @P3 STG.E.U8 desc[UR28][R24.64], R2 ;  /* 0x0000000218003986 */ /* 0x0003e2000c10111c */
[----:B------:R-:W-:Y:S02]  /*d0f20*/  ISETP.LT.AND P3, PT, R18, UR9, !P5 ;  /* 0x0000000912007c0c */ /* 0x000fe4000ef61270 */
[----:B------:R-:W-:-:S02]  /*d0f30*/  ISETP.LT.AND P6, PT, R9, UR13, !P5 ;  /* 0x0000000d09007c0c */ /* 0x000fc4000efc1270 */
[----:B------:R-:W-:Y:S01]  /*d0f40*/  ISETP.LT.AND P5, PT, R7, UR10, !P5 ;  /* 0x0000000a07007c0c */ /* 0x000fe2000efa1270 */
[----:B------:R-:W0:Y:S01]  /*d0f50*/  LDCU UR9, c[0x0][0x398] ;  /* 0x00007300ff0977ac */ /* 0x000e220008000800 */
[----:B------:R-:W0:Y:S01]  /*d0f60*/  LDCU UR13, c[0x0][0x398] ;  /* 0x00007300ff0d77ac */ /* 0x000e220008000800 */
[----:B------:R-:W0:Y:S01]  /*d0f70*/  LDCU UR10, c[0x0][0x398] ;  /* 0x00007300ff0a77ac */ /* 0x000e220008000800 */
[----:B---3--:R-:W-:Y:S01]  /*d0f80*/  VIADD R0, R10, 0x29 ;  /* 0x000000290a007836 */ /* 0x008fe20000000000 */
[----:B-1----:R-:W-:Y:S01]  /*d0f90*/  PRMT R2, R12, 0x7770, RZ ;  /* 0x000077700c027816 */ /* 0x002fe200000000ff */
[----:B------:R-:W3:Y:S04]  /*d0fa0*/  LDL.LU.64 R22, [R1+0x950] ;  /* 0x0009500001167983 */ /* 0x000ee80000300a00 */
[----:B------:R-:W3:Y:S01]  /*d0fb0*/  LDL.LU.64 R24, [R1+0x9a8] ;  /* 0x0009a80001187983 */ /* 0x000ee20000300a00 */
[----:B------:R-:W-:-:S02]  /*d0fc0*/  ISETP.GE.AND P2, PT, R0, UR63, PT ;  /* 0x0000003f00007c0c */ /* 0x000fc4000bf46270 */
[C---:B------:R-:W-:Y:S01]  /*d0fd0*/  PRMT R0, R12.reuse, 0x7771, RZ ;  /* 0x000077710c007816 */ /* 0x040fe200000000ff */
[----:B------:R1:W-:Y:S04]  /*d0fe0*/  @P4 STG.E.U8 desc[UR28][R26.64], R2 ;  /* 0x000000021a004986 */ /* 0x0003e8000c10111c */
[----:B--2---:R2:W-:Y:S01]  /*d0ff0*/  @P3 STG.E.U8 desc[UR28][R20.64], R0 ;  /* 0x0000000014003986 */ /* 0x0045e2000c10111c */
[----:B-1----:R-:W-:-:S03]  /*d1000*/  PRMT R2, R12, 0x7772, RZ ;  /* 0x000077720c027816 */ /* 0x002fc600000000ff */
[----:B------:R-:W3:Y:S04]  /*d1010*/  LDL.LU.64 R26, [R1+0x9a0] ;  /* 0x0009a000011a7983 */ /* 0x000ee80000300a00 */
[----:B------:R-:W3:Y:S01]  /*d1020*/  LDL.LU R13, [R1+0x230] ;  /* 0x00023000010d7983 */ /* 0x000ee20000300800 */
[----:B--2---:R-:W-:-:S03]  /*d1030*/  PRMT R0, R12, 0x7773, RZ ;  /* 0x000077730c007816 */ /* 0x004fc600000000ff */
[----:B------:R1:W-:Y:S04]  /*d1040*/  STL [R1+0x4098], R7 ;  /* 0x0040980701007387 */ /* 0x0003e80000100800 */
[----:B------:R-:W2:Y:S04]  /*d1050*/  LDL.LU.64 R20, [R1+0xa00] ;  /* 0x000a000001147983 */ /* 0x000ea80000300a00 */
[----:B-1----:R-:W2:Y:S04]  /*d1060*/  LDL.LU.64 R6, [R1+0x9f8] ;  /* 0x0009f80001067983 */ /* 0x002ea80000300a00 */
[----:B----4-:R-:W-:Y:S04]  /*d1070*/  @P6 STG.E.U8 desc[UR28][R4.64], R2 ;  /* 0x0000000204006986 */ /* 0x010fe8000c10111c */
[----:B------:R1:W-:Y:S04]  /*d1080*/  @P5 STG.E.U8 desc[UR28][R28.64], R0 ;  /* 0x000000001c005986 */ /* 0x0003e8000c10111c */
[----:B-1----:R-:W4:Y:S01]  /*d1090*/  LDL.LU.64 R28, [R1+0xa10] ;  /* 0x000a1000011c7983 */ /* 0x002f220000300a00 */
[----:B------:R-:W-:-:S02]  /*d10a0*/  ISETP.LT.AND P4, PT, R14, UR11, !P2 ;  /* 0x0000000b0e007c0c */ /* 0x000fc4000d781270 */
[----:B0-----:R-:W-:Y:S02]  /*d10b0*/  ISETP.LT.AND P6, PT, R15, UR12, !P2 ;  /* 0x0000000c0f007c0c */ /* 0x001fe4000d7c1270 */
[----:B------:R-:W-:Y:S02]  /*d10c0*/  ISETP.LT.AND P3, PT, R11, UR14, !P2 ;  /* 0x0000000e0b007c0c */ /* 0x000fe4000d761270 */
[C---:B------:R-:W-:Y:S02]  /*d10d0*/  PRMT R2, R8.reuse, 0x7770, RZ ;  /* 0x0000777008027816 */ /* 0x040fe400000000ff */
[----:B------:R-:W-:Y:S02]  /*d10e0*/  PRMT R0, R8, 0x7771, RZ ;  /* 0x0000777108007816 */ /* 0x000fe400000000ff */
[----:B------:R-:W-:Y:S01]  /*d10f0*/  ISETP.LT.AND P5, PT, R16, UR13, !P2 ;  /* 0x0000000d10007c0c */ /* 0x000fe2000d7a1270 */
[----:B------:R-:W0:Y:S01]  /*d1100*/  LDCU UR11, c[0x0][0x398] ;  /* 0x00007300ff0b77ac */ /* 0x000e220008000800 */
[----:B------:R-:W1:Y:S01]  /*d1110*/  LDCU UR12, c[0x0][0x398] ;  /* 0x00007300ff0c77ac */ /* 0x000e620008000800 */
[----:B------:R-:W0:Y:S01]  /*d1120*/  LDCU UR14, c[0x0][0x398] ;  /* 0x00007300ff0e77ac */ /* 0x000e220008000800 */
[----:B------:R-:W0:Y:S01]  /*d1130*/  LDCU UR13, c[0x0][0x398] ;  /* 0x00007300ff0d77ac */ /* 0x000e220008000800 */
[----:B---3--:R3:W-:Y:S01]  /*d1140*/  @P4 STG.E.U8 desc[UR28][R22.64], R2 ;  /* 0x0000000216004986 */ /* 0x0087e2000c10111c */
[----:B------:R-:W-:-:S03]  /*d1150*/  ISETP.LT.AND P4, PT, R17, UR9, !P2 ;  /* 0x0000000911007c0c */ /* 0x000fc6000d781270 */
[----:B----4-:R4:W-:Y:S01]  /*d1160*/  STL.64 [R1+0x4090], R28 ;  /* 0x0040901c01007387 */ /* 0x0109e20000100a00 */
[----:B---3--:R-:W-:-:S03]  /*d1170*/  PRMT R2, R8, 0x7772, RZ ;  /* 0x0000777208027816 */ /* 0x008fc600000000ff */
[----:B------:R3:W-:Y:S01]  /*d1180*/  @P6 STG.E.U8 desc[UR28][R24.64], R0 ;  /* 0x0000000018006986 */ /* 0x0007e2000c10111c */
[----:B------:R-:W-:Y:S01]  /*d1190*/  PRMT R3, R13, 0x7770, RZ ;  /* 0x000077700d037816 */ /* 0x000fe200000000ff */
[----:B------:R-:W0:Y:S02]  /*d11a0*/  LDCU UR9, c[0x0][0x398] ;  /* 0x00007300ff0977ac */ /* 0x000e240008000800 */
[----:B----4-:R-:W4:Y:S04]  /*d11b0*/  LDL.LU.64 R28, [R1+0xa18] ;  /* 0x000a1800011c7983 */ /* 0x010f280000300a00 */
[----:B------:R1:W-:Y:S01]  /*d11c0*/  @P3 STG.E.U8 desc[UR28][R26.64], R2 ;  /* 0x000000021a003986 */ /* 0x0003e2000c10111c */
[----:B------:R-:W-:-:S03]  /*d11d0*/  ISETP.LT.AND P3, PT, R18, UR10, !P2 ;  /* 0x0000000a12007c0c */ /* 0x000fc6000d761270 */
[----:B------:R-:W4:Y:S04]  /*d11e0*/  LDL.LU R22, [R1+0x204] ;  /* 0x0002040001167983 */ /* 0x000f280000300800 */
[----:B---3--:R-:W3:Y:S01]  /*d11f0*/  LDL.LU.64 R24, [R1+0xa48] ;  /* 0x000a480001187983 */ /* 0x008ee20000300a00 */
[----:B------:R-:W-:Y:S01]  /*d1200*/  VIADD R0, R10, 0x2a ;  /* 0x0000002a0a007836 */ /* 0x000fe20000000000 */
[----:B0-----:R-:W-:Y:S01]  /*d1210*/  ISETP.LT.AND P6, PT, R9, UR11, !P2 ;  /* 0x0000000b09007c0c */ /* 0x001fe2000d7c1270 */
[----:B------:R-:W0:Y:S01]  /*d1220*/  LDCU UR10, c[0x0][0x398] ;  /* 0x00007300ff0a77ac */ /* 0x000e220008000800 */
[----:B------:R-:W0:Y:S01]  /*d1230*/  LDCU UR11, c[0x0][0x398] ;  /* 0x00007300ff0b77ac */ /* 0x000e220008000800 */
[----:B-1----:R-:W-:Y:S01]  /*d1240*/  PRMT R2, R8, 0x7773, RZ ;  /* 0x0000777308027816 */ /* 0x002fe200000000ff */
[----:B------:R-:W3:Y:S04]  /*d1250*/  LDL.LU.64 R26, [R1+0xa40] ;  /* 0x000a4000011a7983 */ /* 0x000ee80000300a00 */
[----:B------:R-:W3:Y:S04]  /*d1260*/  LDL.LU.64 R4, [R1+0xa60] ;  /* 0x000a600001047983 */ /* 0x000ee80000300a00 */
[----:B--2---:R1:W-:Y:S04]  /*d1270*/  @P4 STG.E.U8 desc[UR28][R20.64], R2 ;  /* 0x0000000214004986 */ /* 0x0043e8000c10111c */
[----:B------:R2:W-:Y:S01]  /*d1280*/  @P5 STG.E.U8 desc[UR28][R6.64], R3 ;  /* 0x0000000306005986 */ /* 0x0005e2000c10111c */
[----:B------:R-:W-:-:S02]  /*d1290*/  ISETP.GE.AND P4, PT, R0, UR22, PT ;  /* 0x0000001600007c0c */ /* 0x000fc4000bf86270 */
[----:B------:R-:W-:Y:S01]  /*d12a0*/  PRMT R0, R13, 0x7771, RZ ;  /* 0x000077710d007816 */ /* 0x000fe200000000ff */
[----:B-1----:R-:W3:Y:S04]  /*d12b0*/  LDL.LU.64 R20, [R1+0x78] ;  /* 0x0000780001147983 */ /* 0x002ee80000300a00 */
[----:B--2---:R-:W2:Y:S04]  /*d12c0*/  LDL.LU R7, [R1+0x4098] ;  /* 0x0040980001077983 */ /* 0x004ea80000300800 */
[----:B----4-:R1:W-:Y:S04]  /*d12d0*/  @P3 STG.E.U8 desc[UR28][R28.64], R0 ;  /* 0x000000001c003986 */ /* 0x0103e8000c10111c */
[----:B-1----:R-:W4:Y:S01]  /*d12e0*/  LDL.LU.64 R28, [R1+0x4090] ;  /* 0x00409000011c7983 */ /* 0x002f220000300a00 */
[----:B------:R-:W-:-:S02]  /*d12f0*/  ISETP.LT.AND P5, PT, R14, UR14, !P4 ;  /* 0x0000000e0e007c0c */ /* 0x000fc4000e7a1270 */
[C---:B------:R-:W-:Y:S02]  /*d1300*/  PRMT R2, R13.reuse, 0x7772, RZ ;  /* 0x000077720d027816 */ /* 0x040fe400000000ff */
[----:B------:R-:W-:Y:S02]  /*d1310*/  PRMT R0, R13, 0x7773, RZ ;  /* 0x000077730d007816 */ /* 0x000fe400000000ff */
[----:B--2---:R-:W-:Y:S01]  /*d1320*/  ISETP.LT.AND P2, PT, R7, UR12, !P2 ;  /* 0x0000000c07007c0c */ /* 0x004fe2000d741270 */
[----:B------:R-:W1:Y:S01]  /*d1330*/  LDCU UR12, c[0x0][0x398] ;  /* 0x00007300ff0c77ac */ /* 0x000e620008000800 */
[----:B------:R-:W-:Y:S01]  /*d1340*/  ISETP.LT.AND P3, PT, R11, UR13, !P4 ;  /* 0x0000000d0b007c0c */ /* 0x000fe2000e761270 */
[----:B------:R-:W2:Y:S01]  /*d1350*/  LDCU UR13, c[0x0][0x398] ;  /* 0x00007300ff0d77ac */ /* 0x000ea20008000800 */
[----:B------:R-:W0:Y:S01]  /*d1360*/  LDCU UR14, c[0x0][0x398] ;  /* 0x00007300ff0e77ac */ /* 0x000e220008000800 */
[----:B----4-:R4:W-:Y:S08]  /*d1370*/  @P6 STG.E.U8 desc[UR28][R28.64], R2 ;  /* 0x000000021c006986 */ /* 0x0109f0000c10111c */
[----:B---3--:R3:W-:Y:S01]  /*d1380*/  @P2 STG.E.U8 desc[UR28][R24.64], R0 ;  /* 0x0000000018002986 */ /* 0x0087e2000c10111c */
[----:B----4-:R-:W-:-:S03]  /*d1390*/  PRMT R2, R22, 0x7770, RZ ;  /* 0x0000777016027816 */ /* 0x010fc600000000ff */
[----:B------:R-:W4:Y:S04]  /*d13a0*/  LDL.LU.64 R28, [R1+0xb10] ;  /* 0x000b1000011c7983 */ /* 0x000f280000300a00 */
[----:B------:R-:W2:Y:S04]  /*d13b0*/  LDL.LU R8, [R1+0x224] ;  /* 0x0002240001087983 */ /* 0x000ea80000300800 */
[----:B------:R-:W2:Y:S04]  /*d13c0*/  LDL.LU.64 R12, [R1+0xb28] ;  /* 0x000b2800010c7983 */ /* 0x000ea80000300a00 */
[----:B---3--:R-:W3:Y:S04]  /*d13d0*/  LDL.LU.64 R24, [R1+0xb18] ;  /* 0x000b180001187983 */ /* 0x008ee80000300a00 */
[----:B------:R0:W-:Y:S04]  /*d13e0*/  @P5 STG.E.U8 desc[UR28][R26.64], R2 ;  /* 0x000000021a005986 */ /* 0x0001e8000c10111c */
[----:B0-----:R-:W2:Y:S01]  /*d13f0*/  LDL.LU.64 R26, [R1+0xb20] ;  /* 0x000b2000011a7983 */ /* 0x001ea20000300a00 */
[----:B------:R-:W-:Y:S01]  /*d1400*/  ISETP.LT.AND P6, PT, R15, UR9, !P4 ;  /* 0x000000090f007c0c */ /* 0x000fe2000e7c1270 */
[----:B------:R-:W0:Y:S01]  /*d1410*/  LDCU UR9, c[0x0][0x398] ;  /* 0x00007300ff0977ac */ /* 0x000e220008000800 */
[----:B------:R-:W-:-:S02]  /*d1420*/  ISETP.LT.AND P5, PT, R17, UR10, !P4 ;  /* 0x0000000a11007c0c */ /* 0x000fc4000e7a1270 */
[C---:B------:R-:W-:Y:S02]  /*d1430*/  PRMT R0, R22.reuse, 0x7771, RZ ;  /* 0x0000777116007816 */ /* 0x040fe400000000ff */
[----:B------:R-:W-:Y:S01]  /*d1440*/  PRMT R2, R22, 0x7772, RZ ;  /* 0x0000777216027816 */ /* 0x000fe200000000ff */
[----:B------:R-:W0:Y:S06]  /*d1450*/  LDCU UR10, c[0x0][0x398] ;  /* 0x00007300ff0a77ac */ /* 0x000e2c0008000800 */
[----:B------:R-:W-:Y:S04]  /*d1460*/  @P6 STG.E.U8 desc[UR28][R4.64], R0 ;  /* 0x0000000004006986 */ /* 0x000fe8000c10111c */
[----:B------:R0:W-:Y:S01]  /*d1470*/  @P3 STG.E.U8 desc[UR28][R20.64], R2 ;  /* 0x0000000214003986 */ /* 0x0001e2000c10111c */
[----:B------:R-:W-:-:S03]  /*d1480*/  ISETP.LT.AND P3, PT, R16, UR11, !P4 ;  /* 0x0000000b10007c0c */ /* 0x000fc6000e761270 */
[----:B--2---:R2:W-:Y:S01]  /*d1490*/  STL.64 [R1+0x4088], R26 ;  /* 0x0040881a01007387 */ /* 0x0045e20000100a00 */
[----:B0-----:R-:W-:Y:S01]  /*d14a0*/  PRMT R2, R22, 0x7773, RZ ;  /* 0x0000777316027816 */ /* 0x001fe200000000ff */
[----:B------:R-:W-:Y:S01]  /*d14b0*/  VIADD R0, R10, 0x2b ;  /* 0x0000002b0a007836 */ /* 0x000fe20000000000 */
[----:B-1----:R-:W-:Y:S01]  /*d14c0*/  ISETP.LT.AND P6, PT, R18, UR12, !P4 ;  /* 0x0000000c12007c0c */ /* 0x002fe2000e7c1270 */
[----:B------:R-:W0:Y:S01]  /*d14d0*/  LDCU UR11, c[0x0][0x398] ;  /* 0x00007300ff0b77ac */ /* 0x000e220008000800 */
[----:B------:R-:W1:Y:S01]  /*d14e0*/  LDCU UR12, c[0x0][0x398] ;  /* 0x00007300ff0c77ac */ /* 0x000e620008000800 */
[----:B--2---:R-:W2:Y:S04]  /*d14f0*/  LDL.LU.64 R26, [R1+0xb30] ;  /* 0x000b3000011a7983 */ /* 0x004ea80000300a00 */
[----:B----4-:R4:W-:Y:S01]  /*d1500*/  @P5 STG.E.U8 desc[UR28][R28.64], R2 ;  /* 0x000000021c005986 */ /* 0x0109e2000c10111c */
[----:B------:R-:W-:-:S02]  /*d1510*/  ISETP.LT.AND P5, PT, R9, UR9, !P4 ;  /* 0x0000000909007c0c */ /* 0x000fc4000e7a1270 */
[----:B------:R-:W-:Y:S02]  /*d1520*/  ISETP.GE.AND P2, PT, R0, UR27, PT ;  /* 0x0000001b00007c0c */ /* 0x000fe4000bf46270 */
[C---:B------:R-:W-:Y:S01]  /*d1530*/  PRMT R0, R8.reuse, 0x7770, RZ ;  /* 0x0000777008007816 */ /* 0x040fe200000000ff */
[----:B------:R-:W2:Y:S04]  /*d1540*/  LDL.LU R23, [R1+0x214] ;  /* 0x0002140001177983 */ /* 0x000ea80000300800 */
[----:B------:R-:W2:Y:S04]  /*d1550*/  LDL.LU.64 R4, [R1+0xb40] ;  /* 0x000b400001047983 */ /* 0x000ea80000300a00 */
[----:B------:R-:W2:Y:S01]  /*d1560*/  LDL.LU.64 R20, [R1+0xb38] ;  /* 0x000b380001147983 */ /* 0x000ea20000300a00 */
[----:B------:R-:W0:Y:S03]  /*d1570*/  LDCU UR9, c[0x0][0x398] ;  /* 0x00007300ff0977ac */ /* 0x000e260008000800 */
[----:B------:R1:W-:Y:S01]  /*d1580*/  @P3 STG.E.U8 desc[UR28][R12.64], R0 ;  /* 0x000000000c003986 */ /* 0x0003e2000c10111c */
[----:B----4-:R-:W-:-:S05]  /*d1590*/  PRMT R2, R8, 0x7771, RZ ;  /* 0x0000777108027816 */ /* 0x010fca00000000ff */
[----:B---3--:R3:W-:Y:S04]  /*d15a0*/  @P6 STG.E.U8 desc[UR28][R24.64], R2 ;  /* 0x0000000218006986 */ /* 0x0087e8000c10111c */
[----:B-1----:R-:W4:Y:S01]  /*d15b0*/  LDL.LU.64 R12, [R1+0xb50] ;  /* 0x000b5000010c7983 */ /* 0x002f220000300a00 */
[----:B------:R-:W-:-:S03]  /*d15c0*/  PRMT R0, R8, 0x7772, RZ ;  /* 0x0000777208007816 */ /* 0x000fc600000000ff */
[----:B---3--:R-:W3:Y:S04]  /*d15d0*/  LDL.LU.64 R24, [R1+0xb48] ;  /* 0x000b480001187983 */ /* 0x008ee80000300a00 */
[----:B------:R-:W3:Y:S04]  /*d15e0*/  LDL.LU R28, [R1+0x234] ;  /* 0x00023400011c7983 */ /* 0x000ee80000300800 */
[----:B--2---:R1:W-:Y:S04]  /*d15f0*/  @P5 STG.E.U8 desc[UR28][R26.64], R0 ;  /* 0x000000001a005986 */ /* 0x0043e8000c10111c */
[----:B-1----:R-:W2:Y:S01]  /*d1600*/  LDL.LU.64 R26, [R1+0x4088] ;  /* 0x00408800011a7983 */ /* 0x002ea20000300a00 */
[----:B------:R-:W-:-:S02]  /*d1610*/  ISETP.LT.AND P4, PT, R7, UR13, !P4 ;  /* 0x0000000d07007c0c */ /* 0x000fc4000e781270 */
[----:B------:R-:W-:Y:S02]  /*d1620*/  ISETP.LT.AND P6, PT, R14, UR10, !P2 ;  /* 0x0000000a0e007c0c */ /* 0x000fe4000d7c1270 */
[----:B------:R-:W-:Y:S02]  /*d1630*/  ISETP.LT.AND P3, PT, R15, UR14, !P2 ;  /* 0x0000000e0f007c0c */ /* 0x000fe4000d761270 */
[----:B------:R-:W-:Y:S01]  /*d1640*/  PRMT R2, R8, 0x7773, RZ ;  /* 0x0000777308027816 */ /* 0x000fe200000000ff */
[----:B------:R-:W1:Y:S01]  /*d1650*/  LDCU UR10, c[0x0][0x398] ;  /* 0x00007300ff0a77ac */ /* 0x000e620008000800 */
[----:B------:R-:W0:Y:S01]  /*d1660*/  LDCU UR13, c[0x0][0x398] ;  /* 0x00007300ff0d77ac */ /* 0x000e220008000800 */
[----:B------:R-:W0:Y:S01]  /*d1670*/  LDCU UR14, c[0x0][0x398] ;  /* 0x00007300ff0e77ac */ /* 0x000e220008000800 */
[----:B------:R-:W-:Y:S02]  /*d1680*/  PRMT R0, R23, 0x7770, RZ ;  /* 0x0000777017007816 */ /* 0x000fe400000000ff */
[----:B------:R-:W-:-:S02]  /*d1690*/  ISETP.LT.AND P5, PT, R17, UR12, !P2 ;  /* 0x0000000c11007c0c */ /* 0x000fc4000d7a1270 */
[----:B------:R-:W-:Y:S01]  /*d16a0*/  PRMT R3, R23, 0x7773, RZ ;  /* 0x0000777317037816 */ /* 0x000fe200000000ff */
[----:B------:R-:W0:Y:S01]  /*d16b0*/  LDCU UR12, c[0x0][0x398] ;  /* 0x00007300ff0c77ac */ /* 0x000e220008000800 */
[----:B--2---:R2:W-:Y:S01]  /*d16c0*/  @P4 STG.E.U8 desc[UR28][R26.64], R2 ;  /* 0x000000021a004986 */ /* 0x0045e2000c10111c */
[----:B0-----:R-:W-:-:S03]  /*d16d0*/  ISETP.LT.AND P4, PT, R11, UR11, !P2 ;  /* 0x0000000b0b007c0c */ /* 0x001fc6000d781270 */
[----:B------:R0:W-:Y:S01]  /*d16e0*/  @P6 STG.E.U8 desc[UR28][R4.64], R0 ;  /* 0x0000000004006986 */ /* 0x0001e2000c10111c */
[----:B--2---:R-:W-:-:S03]  /*d16f0*/  PRMT R2, R23, 0x7771, RZ ;  /* 0x0000777117027816 */ /* 0x004fc600000000ff */
[----:B------:R-:W2:Y:S04]  /*d1700*/  LDL.LU.64 R26, [R1+0xb58] ;  /* 0x000b5800011a7983 */ /* 0x000ea80000300a00 */
[----:B0-----:R-:W2:Y:S01]  /*d1710*/  LDL.LU.64 R4, [R1+0xb70] ;  /* 0x000b700001047983 */ /* 0x001ea20000300a00 */
[----:B------:R-:W0:Y:S03]  /*d1720*/  LDCU UR11, c[0x0][0x398] ;  /* 0x00007300ff0b77ac */ /* 0x000e260008000800 */
[----:B------:R3:W-:Y:S01]  /*d1730*/  @P3 STG.E.U8 desc[UR28][R20.64], R2 ;  /* 0x0000000214003986 */ /* 0x0007e2000c10111c */
[----:B------:R-:W-:Y:S02]  /*d1740*/  ISETP.LT.AND P3, PT, R16, UR9, !P2 ;  /* 0x0000000910007c0c */ /* 0x000fe4000d761270 */
[----:B-1----:R-:W-:Y:S01]  /*d1750*/  ISETP.LT.AND P6, PT, R18, UR10, !P2 ;  /* 0x0000000a12007c0c */ /* 0x002fe2000d7c1270 */
[----:B------:R-:W-:Y:S01]  /*d1760*/  VIADD R0, R10, 0x2c ;  /* 0x0000002c0a007836 */ /* 0x000fe20000000000 */
[----:B------:R-:W1:Y:S01]  /*d1770*/  LDCU UR9, c[0x0][0x398] ;  /* 0x00007300ff0977ac */ /* 0x000e620008000800 */
[----:B------:R-:W0:Y:S01]  /*d1780*/  LDCU UR10, c[0x0][0x398] ;  /* 0x00007300ff0a77ac */ /* 0x000e220008000800 */
[----:B---3--:R-:W-:Y:S01]  /*d1790*/  PRMT R2, R23, 0x7772, RZ ;  /* 0x0000777217027816 */ /* 0x008fe200000000ff */
[----:B------:R-:W3:Y:S04]  /*d17a0*/  LDL.LU.64 R20, [R1+0xb60] ;  /* 0x000b600001147983 */ /* 0x000ee80000300a00 */
[----:B------:R-:W2:Y:S04]  /*d17b0*/  LDL.LU R8, [R1+0x208] ;  /* 0x0002080001087983 */ /* 0x000ea80000300800 */
[----:B----4-:R4:W-:Y:S04]  /*d17c0*/  @P4 STG.E.U8 desc[UR28][R12.64], R2 ;  /* 0x000000020c004986 */ /* 0x0109e8000c10111c */
[----:B------:R0:W-:Y:S01]  /*d17d0*/  @P5 STG.E.U8 desc[UR28][R24.64], R3 ;  /* 0x0000000318005986 */ /* 0x0001e2000c10111c */
[----:B------:R-:W-:-:S02]  /*d17e0*/  ISETP.LT.AND P5, PT, R9, UR13, !P2 ;  /* 0x0000000d09007c0c */ /* 0x000fc4000d7a1270 */
[----:B------:R-:W-:Y:S01]  /*d17f0*/  ISETP.LT.AND P2, PT, R7, UR14, !P2 ;  /* 0x0000000e07007c0c */ /* 0x000fe2000d741270 */
[----:B----4-:R-:W4:Y:S04]  /*d1800*/  LDL.LU.64 R12, [R1+0xb80] ;  /* 0x000b8000010c7983 */ /* 0x010f280000300a00 */
[----:B0-----:R-:W2:Y:S04]  /*d1810*/  LDL.LU.64 R24, [R1+0xb78] ;  /* 0x000b780001187983 */ /* 0x001ea80000300a00 */
[----:B------:R-:W2:Y:S04]  /*d1820*/  LDL.LU.64 R22, [R1+0xb88] ;  /* 0x000b880001167983 */ /* 0x000ea80000300a00 */
[----:B------:R0:W-:Y:S01]  /*d1830*/  STL [R1+0x4080], R7 ;  /* 0x0040800701007387 */ /* 0x0001e20000100800 */
[----:B------:R-:W-:-:S02]  /*d1840*/  ISETP.GE.AND P4, PT, R0, UR54, PT ;  /* 0x0000003600007c0c */ /* 0x000fc4000bf86270 */
[C---:B------:R-:W-:Y:S01]  /*d1850*/  PRMT R2, R28.reuse, 0x7771, RZ ;  /* 0x000077711c027816 */ /* 0x040fe200000000ff */
[----:B------:R-:W1:Y:S01]  /*d1860*/  LDCU UR13, c[0x0][0x398] ;  /* 0x00007300ff0d77ac */ /* 0x000e620008000800 */
[----:B------:R-:W1:Y:S01]  /*d1870*/  LDCU UR14, c[0x0][0x398] ;  /* 0x00007300ff0e77ac */ /* 0x000e620008000800 */
[----:B0-----:R-:W2:Y:S01]  /*d1880*/  LDL.LU.64 R6, [R1+0xb68] ;  /* 0x000b680001067983 */ /* 0x001ea20000300a00 */
[----:B------:R-:W-:-:S05]  /*d1890*/  PRMT R0, R28, 0x7770, RZ ;  /* 0x000077701c007816 */ /* 0x000fca00000000ff */
[----:B--2---:R-:W-:Y:S04]  /*d18a0*/  @P3 STG.E.U8 desc[UR28][R6.64], R0 ;  /* 0x0000000006003986 */ /* 0x004fe8000c10111c */
[----:B------:R0:W-:Y:S01]  /*d18b0*/  @P6 STG.E.U8 desc[UR28][R26.64], R2 ;  /* 0x000000021a006986 */ /* 0x0001e2000c10111c */
[----:B------:R-:W-:Y:S02]  /*d18c0*/  ISETP.LT.AND P6, PT, R14, UR11, !P4 ;  /* 0x0000000b0e007c0c */ /* 0x000fe4000e7c1270 */
[----:B------:R-:W-:Y:S01]  /*d18d0*/  ISETP.LT.AND P3, PT, R15, UR12, !P4 ;  /* 0x0000000c0f007c0c */ /* 0x000fe2000e761270 */
[----:B------:R-:W2:Y:S01]  /*d18e0*/  LDCU UR11, c[0x0][0x398] ;  /* 0x00007300ff0b77ac */ /* 0x000ea20008000800 */
[----:B------:R-:W1:Y:S01]  /*d18f0*/  LDCU UR12, c[0x0][0x398] ;  /* 0x00007300ff0c77ac */ /* 0x000e620008000800 */
[----:B0-----:R-:W2:Y:S04]  /*d1900*/  LDL.LU.64 R26, [R1+0x80] ;  /* 0x00008000011a7983 */ /* 0x001ea80000300a00 */
[----:B------:R-:W2:Y:S04]  /*d1910*/  LDL.LU R29, [R1+0x228] ;  /* 0x00022800011d7983 */ /* 0x000ea80000300800 */
[----:B------:R0:W-:Y:S04]  /*d1920*/  STL.64 [R1+0x4078], R14 ;  /* 0x0040780e01007387 */ /* 0x0001e80000100a00 */
[----:B------:R-:W2:Y:S04]  /*d1930*/  LDL.LU.64 R6, [R1+0xb90] ;  /* 0x000b900001067983 */ /* 0x000ea80000300a00 */
[----:B0-----:R-:W2:Y:S01]  /*d1940*/  LDL.LU.64 R14, [R1+0xba0] ;  /* 0x000ba000010e7983 */ /* 0x001ea20000300a00 */
[----:B------:R-:W-:-:S02]  /*d1950*/  PRMT R0, R28, 0x7772, RZ ;  /* 0x000077721c007816 */ /* 0x000fc400000000ff */
[----:B------:R-:W-:-:S03]  /*d1960*/  PRMT R2, R28, 0x7773, RZ ;  /* 0x000077731c027816 */ /* 0x000fc600000000ff */
[----:B------:R0:W-:Y:S04]  /*d1970*/  @P5 STG.E.U8 desc[UR28][R4.64], R0 ;  /* 0x0000000004005986 */ /* 0x0001e8000c10111c */
[----:B---3--:R-:W-:Y:S01]  /*d1980*/  @P2 STG.E.U8 desc[UR28][R20.64], R2 ;  /* 0x0000000214002986 */ /* 0x008fe2000c10111c */
[----:B0-----:R-:W-:-:S05]  /*d1990*/  PRMT R0, R8, 0x7770, RZ ;  /* 0x0000777008007816 */ /* 0x001fca00000000ff */
[----:B----4-:R0:W-:Y:S04]  /*d19a0*/  @P6 STG.E.U8 desc[UR28][R12.64], R0 ;  /* 0x000000000c006986 */ /* 0x0101e8000c10111c */
[----:B0-----:R-:W3:Y:S01]  /*d19b0*/  LDL.LU.64 R12, [R1+0xb98] ;  /* 0x000b9800010c7983 */ /* 0x001ee20000300a00 */
[----:B-1----:R-:W-:Y:S02]  /*d19c0*/  ISETP.LT.AND P5, PT, R11, UR9, !P4 ;  /* 0x000000090b007c0c */ /* 0x002fe4000e7a1270 */
[----:B------:R-:W-:Y:S02]  /*d19d0*/  ISETP.LT.AND P2, PT, R17, UR10, !P4 ;  /* 0x0000000a11007c0c */ /* 0x000fe4000e741270 */
[C---:B------:R-:W-:Y:S02]  /*d19e0*/  PRMT R2, R8.reuse, 0x7771, RZ ;  /* 0x0000777108027816 */ /* 0x040fe400000000ff */
[----:B------:R-:W-:Y:S01]  /*d19f0*/  PRMT R0, R8, 0x7772, RZ ;  /* 0x0000777208007816 */ /* 0x000fe200000000ff */
[----:B------:R-:W0:Y:S01]  /*d1a00*/  LDCU UR9, c[0x0][0x398] ;  /* 0x00007300ff0977ac */ /* 0x000e220008000800 */
[----:B------:R-:W1:Y:S01]  /*d1a10*/  LDCU UR10, c[0x0][0x398] ;  /* 0x00007300ff0a77ac */ /* 0x000e620008000800 */
[----:B------:R4:W-:Y:S01]  /*d1a20*/  @P3 STG.E.U8 desc[UR28][R24.64], R2 ;  /* 0x0000000218003986 */ /* 0x0009e2000c10111c */
[----:B------:R-:W-:Y:S01]  /*d1a30*/  ISETP.LT.AND P3, PT, R16, UR13, !P4 ;  /* 0x0000000d10007c0c */ /* 0x000fe2000e761270 */
[----:B------:R-:W0:Y:S02]  /*d1a40*/  LDCU UR13, c[0x0][0x398] ;  /* 0x00007300ff0d77ac */ /* 0x000e240008000800 */
[----:B------:R1:W-:Y:S01]  /*d1a50*/  @P5 STG.E.U8 desc[UR28][R22.64], R0 ;  /* 0x0000000016005986 */ /* 0x0003e2000c10111c */
[----:B--2---:R-:W-:Y:S01]  /*d1a60*/  ISETP.LT.AND P5, PT, R18, UR11, !P4 ;  /* 0x0000000b12007c0c */ /* 0x004fe2000e7a1270 */
[----:B------:R-:W2:Y:S01]  /*d1a70*/  LDCU UR11, c[0x0][0x398] ;  /* 0x00007300ff0b77ac */ /* 0x000ea20008000800 */
[----:B----4-:R-:W-:Y:S01]  /*d1a80*/  PRMT R2, R8, 0x7773, RZ ;  /* 0x0000777308027816 */ /* 0x010fe200000000ff */
[----:B------:R-:W4:Y:S04]  /*d1a90*/  LDL.LU R25, [R1+0x218] ;  /* 0x0002180001197983 */ /* 0x000f280000300800 */
[----:B------:R-:W4:Y:S01]  /*d1aa0*/  LDL.LU.64 R4, [R1+0xbb0] ;  /* 0x000bb00001047983 */ /* 0x000f220000300a00 */
[----:B-1----:R-:W-:-:S03]  /*d1ab0*/  VIADD R0, R10, 0x2d ;  /* 0x0000002d0a007836 */ /* 0x002fc60000000000 */
[----:B------:R-:W4:Y:S04]  /*d1ac0*/  LDL.LU.64 R22, [R1+0xba8] ;  /* 0x000ba80001167983 */ /* 0x000f280000300a00 */
[----:B------:R-:W4:Y:S01]  /*d1ad0*/  LDL.LU.64 R20, [R1+0xbc0] ;  /* 0x000bc00001147983 */ /* 0x000f220000300a00 */
[----:B0-----:R-:W-:Y:S01]  /*d1ae0*/  ISETP.LT.AND P6, PT, R9, UR9, !P4 ;  /* 0x0000000909007c0c */ /* 0x001fe2000e7c1270 */
[----:B------:R-:W0:Y:S02]  /*d1af0*/  LDCU UR9, c[0x0][0x398] ;  /* 0x00007300ff0977ac */ /* 0x000e240008000800 */
[----:B------:R1:W-:Y:S01]  /*d1b00*/  @P2 STG.E.U8 desc[UR28][R26.64], R2 ;  /* 0x000000021a002986 */ /* 0x0003e2000c10111c */
[----:B------:R-:W-:Y:S02]  /*d1b10*/  ISETP.GE.AND P2, PT, R0, UR26, PT ;  /* 0x0000001a00007c0c */ /* 0x000fe4000bf46270 */
[----:B------:R-:W-:-:S02]  /*d1b20*/  PRMT R0, R29, 0x7771, RZ ;  /* 0x000077711d007816 */ /* 0x000fc400000000ff */
[C---:B-1----:R-:W-:Y:S01]  /*d1b30*/  PRMT R2, R29.reuse, 0x7770, RZ ;  /* 0x000077701d027816 */ /* 0x042fe200000000ff */
[----:B------:R-:W4:Y:S04]  /*d1b40*/  LDL.LU.64 R26, [R1+0xbb8] ;  /* 0x000bb800011a7983 */ /* 0x000f280000300a00 */
[----:B------:R1:W-:Y:S04]  /*d1b50*/  @P3 STG.E.U8 desc[UR28][R6.64], R2 ;  /* 0x0000000206003986 */ /* 0x0003e8000c10111c */
[----:B------:R0:W-:Y:S04]  /*d1b60*/  @P5 STG.E.U8 desc[UR28][R14.64], R0 ;  /* 0x000000000e005986 */ /* 0x0001e8000c10111c */
[----:B-1----:R-:W4:Y:S04]  /*d1b70*/  LDL.LU R7, [R1+0x4080] ;  /* 0x0040800001077983 */ /* 0x002f280000300800 */
[----:B------:R-:W4:Y:S04]  /*d1b80*/  LDL.LU R24, [R1+0x20c] ;  /* 0x00020c0001187983 */ /* 0x000f280000300800 */
[----:B0-----:R-:W4:Y:S01]  /*d1b90*/  LDL.LU.64 R14, [R1+0x4078] ;  /* 0x00407800010e7983 */ /* 0x001f220000300a00 */
[----:B------:R-:W-:-:S05]  /*d1ba0*/  PRMT R2, R29, 0x7772, RZ ;  /* 0x000077721d027816 */ /* 0x000fca00000000ff */
[----:B---3--:R0:W-:Y:S04]  /*d1bb0*/  @P6 STG.E.U8 desc[UR28][R12.64], R2 ;  /* 0x000000020c006986 */ /* 0x0081e8000c10111c */
[----:B0-----:R-:W3:Y:S04]  /*d1bc0*/  LDL.LU.64 R12, [R1+0xbc8] ;  /* 0x000bc800010c7983 */ /* 0x001ee80000300a00 */
[----:B------:R-:W3:Y:S01]  /*d1bd0*/  LDL.LU R8, [R1+0x238] ;  /* 0x0002380001087983 */ /* 0x000ee20000300800 */
[----:B------:R-:W-:-:S03]  /*d1be0*/  PRMT R2, R29, 0x7773, RZ ;  /* 0x000077731d027816 */ /* 0x000fc600000000ff */
[----:B------:R-:W3:Y:S01]  /*d1bf0*/  LDL.LU.64 R28, [R1+0xbf0] ;  /* 0x000bf000011c7983 */ /* 0x000ee20000300a00 */
[----:B--2---:R-:W-:Y:S01]  /*d1c00*/  ISETP.LT.AND P6, PT, R11, UR11, !P2 ;  /* 0x0000000b0b007c0c */ /* 0x004fe2000d7c1270 */
[----:B------:R-:W-:Y:S01]  /*d1c10*/  VIADD R0, R10, 0x2e ;  /* 0x0000002e0a007836 */ /* 0x000fe20000000000 */
[----:B------:R-:W0:Y:S01]  /*d1c20*/  LDCU UR11, c[0x0][0x398] ;  /* 0x00007300ff0b77ac */ /* 0x000e220008000800 */
[----:B----4-:R-:W-:Y:S02]  /*d1c30*/  PRMT R3, R25, 0x7770, RZ ;  /* 0x0000777019037816 */ /* 0x010fe400000000ff */
[----:B------:R-:W-:Y:S01]  /*d1c40*/  ISETP.LT.AND P4, PT, R7, UR10, !P4 ;  /* 0x0000000a07007c0c */ /* 0x000fe2000e781270 */
[----:B------:R-:W1:Y:S01]  /*d1c50*/  LDCU UR10, c[0x0][0x398] ;  /* 0x00007300ff0a77ac */ /* 0x000e620008000800 */
[----:B------:R-:W-:Y:S02]  /*d1c60*/  ISETP.LT.AND P3, PT, R14, UR12, !P2 ;  /* 0x0000000c0e007c0c */ /* 0x000fe4000d761270 */
[----:B------:R-:W-:Y:S01]  /*d1c70*/  ISETP.LT.AND P5, PT, R15, UR13, !P2 ;  /* 0x0000000d0f007c0c */ /* 0x000fe2000d7a1270 */
[----:B------:R-:W2:Y:S01]  /*d1c80*/  LDCU UR12, c[0x0][0x398] ;  /* 0x00007300ff0c77ac */ /* 0x000ea20008000800 */
[----:B------:R-:W4:Y:S07]  /*d1c90*/  LDCU UR13, c[0x0][0x398] ;  /* 0x00007300ff0d77ac */ /* 0x000f2e0008000800 */
[----:B------:R0:W-:Y:S01]  /*d1ca0*/  @P4 STG.E.U8 desc[UR28][R4.64], R2 ;  /* 0x0000000204004986 */ /* 0x0001e2000c10111c */
[----:B------:R-:W-:-:S02]  /*d1cb0*/  ISETP.GE.AND P4, PT, R0, UR23, PT ;  /* 0x0000001700007c0c */ /* 0x000fc4000bf86270 */
[C---:B------:R-:W-:Y:S01]  /*d1cc0*/  PRMT R0, R25.reuse, 0x7771, RZ ;  /* 0x0000777119007816 */ /* 0x040fe200000000ff */
[----:B------:R1:W-:Y:S04]  /*d1cd0*/  @P3 STG.E.U8 desc[UR28][R22.64], R3 ;  /* 0x0000000316003986 */ /* 0x0003e8000c10111c */
[----:B------:R-:W-:Y:S01]  /*d1ce0*/  @P5 STG.E.U8 desc[UR28][R20.64], R0 ;  /* 0x0000000014005986 */ /* 0x000fe2000c10111c */
[----:B0-----:R-:W-:-:S03]  /*d1cf0*/  PRMT R2, R25, 0x7772, RZ ;  /* 0x0000777219027816 */ /* 0x001fc600000000ff */
[----:B-1----:R-:W4:Y:S04]  /*d1d00*/  LDL.LU.64 R22, [R1+0xbd0] ;  /* 0x000bd00001167983 */ /* 0x002f280000300a00 */
[----:B------:R0:W-:Y:S04]  /*d1d10*/  @P6 STG.E.U8 desc[UR28][R26.64], R2 ;  /* 0x000000021a006986 */ /* 0x0001e8000c10111c */
[----:B0-----:R-:W4:Y:S04]  /*d1d20*/  LDL.LU.64 R26, [R1+0xc08] ;  /* 0x000c0800011a7983 */ /* 0x001f280000300a00 */
[----:B------:R-:W4:Y:S01]  /*d1d30*/  LDL.LU.64 R20, [R1+0xbe8] ;  /* 0x000be80001147983 */ /* 0x000f220000300a00 */
[----:B------:R-:W-:-:S02]  /*d1d40*/  ISETP.LT.AND P3, PT, R17, UR9, !P2 ;  /* 0x0000000911007c0c */ /* 0x000fc4000d761270 */
[----:B------:R-:W-:Y:S02]  /*d1d50*/  ISETP.LT.AND P5, PT, R18, UR10, !P2 ;  /* 0x0000000a12007c0c */ /* 0x000fe4000d7a1270 */
[----:B------:R-:W-:Y:S01]  /*d1d60*/  ISETP.LT.AND P6, PT, R16, UR14, !P2 ;  /* 0x0000000e10007c0c */ /* 0x000fe2000d7c1270 */
[----:B------:R-:W4:Y:S01]  /*d1d70*/  LDL.LU.64 R18, [R1+0xbe0] ;  /* 0x000be00001127983 */ /* 0x000f220000300a00 */
[C---:B------:R-:W-:Y:S02]  /*d1d80*/  PRMT R2, R24.reuse, 0x7770, RZ ;  /* 0x0000777018027816 */ /* 0x040fe400000000ff */
[C---:B------:R-:W-:Y:S02]  /*d1d90*/  PRMT R0, R24.reuse, 0x7771, RZ ;  /* 0x0000777118007816 */ /* 0x040fe400000000ff */
[----:B------:R-:W-:Y:S02]  /*d1da0*/  PRMT R5, R25, 0x7773, RZ ;  /* 0x0000777319057816 */ /* 0x000fe400000000ff */
[----:B------:R-:W-:-:S02]  /*d1db0*/  PRMT R3, R24, 0x7772, RZ ;  /* 0x0000777218037816 */ /* 0x000fc400000000ff */
[----:B------:R-:W-:Y:S02]  /*d1dc0*/  PRMT R4, R24, 0x7773, RZ ;  /* 0x0000777318047816 */ /* 0x000fe400000000ff */
[C---:B---3--:R-:W-:Y:S01]  /*d1dd0*/  PRMT R6, R8.reuse, 0x7771, RZ ;  /* 0x0000777108067816 */ /* 0x048fe200000000ff */
[----:B------:R-:W3:Y:S04]  /*d1de0*/  LDL.LU.64 R24, [R1+0xbd8] ;  /* 0x000bd80001187983 */ /* 0x000ee80000300a00 */
[----:B------:R0:W-:Y:S01]  /*d1df0*/  @P3 STG.E.U8 desc[UR28][R12.64], R5 ;  /* 0x000000050c003986 */ /* 0x0001e2000c10111c */
[----:B------:R-:W1:Y:S01]  /*d1e00*/  LDCU UR9, c[0x0][0x398] ;  /* 0x00007300ff0977ac */ /* 0x000e620008000800 */
[----:B------:R-:W1:Y:S01]  /*d1e10*/  LDCU UR10, c[0x0][0x398] ;  /* 0x00007300ff0a77ac */ /* 0x000e620008000800 */
[----:B------:R-:W1:Y:S01]  /*d1e20*/  LDCU UR14, c[0x0][0x398] ;  /* 0x00007300ff0e77ac */ /* 0x000e620008000800 */
[----:B0-----:R-:W-:Y:S01]  /*d1e30*/  PRMT R5, R8, 0x7770, RZ ;  /* 0x0000777008057816 */ /* 0x001fe200000000ff */
[----:B------:R-:W3:Y:S04]  /*d1e40*/  LDL.LU.64 R12, [R1+0xc00] ;  /* 0x000c0000010c7983 */ /* 0x000ee80000300a00 */
[----:B------:R0:W-:Y:S04]  /*d1e50*/  @P6 STG.E.U8 desc[UR28][R28.64], R5 ;  /* 0x000000051c006986 */ /* 0x0001e8000c10111c */
[----:B0-----:R-:W3:Y:S01]  /*d1e60*/  LDL.LU.64 R28, [R1+0xbf8] ;  /* 0x000bf800011c7983 */ /* 0x001ee20000300a00 */
[----:B--2---:R-:W-:-:S02]  /*d1e70*/  ISETP.LT.AND P3, PT, R9, UR12, !P2 ;  /* 0x0000000c09007c0c */ /* 0x004fc4000d761270 */
[----:B------:R-:W-:Y:S02]  /*d1e80*/  ISETP.LT.AND P2, PT, R7, UR11, !P2 ;  /* 0x0000000b07007c0c */ /* 0x000fe4000d741270 */
[----:B------:R-:W-:Y:S01]  /*d1e90*/  PRMT R5, R8, 0x7772, RZ ;  /* 0x0000777208057816 */ /* 0x000fe200000000ff */
[----:B------:R-:W2:Y:S01]  /*d1ea0*/  LDL.LU R9, [R1+0x22c] ;  /* 0x00022c0001097983 */ /* 0x000ea20000300800 */
[----:B------:R-:W0:Y:S01]  /*d1eb0*/  LDCU UR12, c[0x0][0x398] ;  /* 0x00007300ff0c77ac */ /* 0x000e220008000800 */
[----:B-1----:R-:W-:Y:S01]  /*d1ec0*/  ISETP.LT.AND P6, PT, R15, UR9, !P4 ;  /* 0x000000090f007c0c */ /* 0x002fe2000e7c1270 */
[----:B------:R-:W1:Y:S01]  /*d1ed0*/  LDCU UR11, c[0x0][0x398] ;  /* 0x00007300ff0b77ac */ /* 0x000e620008000800 */
[----:B------:R-:W0:Y:S01]  /*d1ee0*/  LDCU UR9, c[0x0][0x39c] ;  /* 0x00007380ff0977ac */ /* 0x000e220008000800 */
[----:B----4-:R4:W-:Y:S01]  /*d1ef0*/  @P5 STG.E.U8 desc[UR28][R22.64], R6 ;  /* 0x0000000616005986 */ /* 0x0109e2000c10111c */
[----:B------:R-:W-:Y:S01]  /*d1f00*/  ISETP.LT.AND P5, PT, R14, UR13, !P4 ;  /* 0x0000000d0e007c0c */ /* 0x000fe2000e7a1270 */
[----:B------:R-:W0:Y:S01]  /*d1f10*/  LDCU UR13, c[0x0][0x398] ;  /* 0x00007300ff0d77ac */ /* 0x000e220008000800 */
[----:B----4-:R-:W-:Y:S01]  /*d1f20*/  PRMT R6, R8, 0x7773, RZ ;  /* 0x0000777308067816 */ /* 0x010fe200000000ff */
[----:B------:R-:W4:Y:S04]  /*d1f30*/  LDL.LU.64 R22, [R1+0xc18] ;  /* 0x000c180001167983 */ /* 0x000f280000300a00 */
[----:B------:R0:W-:Y:S04]  /*d1f40*/  @P3 STG.E.U8 desc[UR28][R26.64], R5 ;  /* 0x000000051a003986 */ /* 0x0001e8000c10111c */
[----:B------:R1:W-:Y:S04]  /*d1f50*/  @P2 STG.E.U8 desc[UR28][R20.64], R6 ;  /* 0x0000000614002986 */ /* 0x0003e8000c10111c */
[----:B0-----:R-:W4:Y:S04]  /*d1f60*/  LDL.LU.64 R26, [R1+0xc10] ;  /* 0x000c1000011a7983 */ /* 0x001f280000300a00 */
[----:B------:R-:W4:Y:S04]  /*d1f70*/  LDL.LU R5, [R1+0x1838] ;  /* 0x0018380001057983 */ /* 0x000f280000300800 */
[----:B-1----:R-:W4:Y:S01]  /*d1f80*/  LDL.LU R6, [R1+0x183c] ;  /* 0x00183c0001067983 */ /* 0x002f220000300800 */
[----:B------:R-:W-:-:S03]  /*d1f90*/  ISETP.LT.AND P3, PT, R11, UR10, !P4 ;  /* 0x0000000a0b007c0c */ /* 0x000fc6000e761270 */
[----:B------:R0:W-:Y:S01]  /*d1fa0*/  @P5 STG.E.U8 desc[UR28][R18.64], R2 ;  /* 0x0000000212005986 */ /* 0x0001e2000c10111c */
[----:B------:R-:W-:-:S03]  /*d1fb0*/  ISETP.LT.AND P2, PT, R17, UR12, !P4 ;  /* 0x0000000c11007c0c */ /* 0x000fc6000e741270 */
[----:B---3--:R1:W-:Y:S01]  /*d1fc0*/  @P6 STG.E.U8 desc[UR28][R24.64], R0 ;  /* 0x0000000018006986 */ /* 0x0083e2000c10111c */
[----:B------:R-:W3:Y:S01]  /*d1fd0*/  LDCU UR10, c[0x0][0x398] ;  /* 0x00007300ff0a77ac */ /* 0x000ee20008000800 */
[----:B------:R-:W2:Y:S02]  /*d1fe0*/  LDCU UR12, c[0x0][0x398] ;  /* 0x00007300ff0c77ac */ /* 0x000ea40008000800 */
[----:B0-----:R-:W3:Y:S04]  /*d1ff0*/  LDL.LU.64 R18, [R1+0xc30] ;  /* 0x000c300001127983 */ /* 0x001ee80000300a00 */
[----:B-1----:R-:W3:Y:S04]  /*d2000*/  LDL.LU.64 R24, [R1+0xc28] ;  /* 0x000c280001187983 */ /* 0x002ee80000300a00 */
[----:B------:R-:W3:Y:S04]  /*d2010*/  LDL.LU R8, [R1+0x21c] ;  /* 0x00021c0001087983 */ /* 0x000ee80000300800 */
[----:B------:R0:W-:Y:S04]  /*d2020*/  @P3 STG.E.U8 desc[UR28][R12.64], R3 ;  /* 0x000000030c003986 */ /* 0x0001e8000c10111c */
[----:B0-----:R-:W3:Y:S04]  /*d2030*/  LDL.LU.64 R12, [R1+0xc20] ;  /* 0x000c2000010c7983 */ /* 0x001ee80000300a00 */
[----:B------:R0:W-:Y:S04]  /*d2040*/  @P2 STG.E.U8 desc[UR28][R28.64], R4 ;  /* 0x000000041c002986 */ /* 0x0001e8000c10111c */
[----:B0-----:R-:W3:Y:S01]  /*d2050*/  LDL.LU.64 R28, [R1+0xc48] ;  /* 0x000c4800011c7983 */ /* 0x001ee20000300a00 */
[----:B------:R-:W-:Y:S01]  /*d2060*/  ISETP.LT.AND P5, PT, R16, UR11, !P4 ;  /* 0x0000000b10007c0c */ /* 0x000fe2000e7a1270 */
[----:B------:R-:W0:Y:S01]  /*d2070*/  LDCU UR11, c[0x0][0x398] ;  /* 0x00007300ff0b77ac */ /* 0x000e220008000800 */
[----:B------:R-:W-:Y:S01]  /*d2080*/  VIADD R0, R10, 0x2f ;  /* 0x0000002f0a007836 */ /* 0x000fe20000000000 */
[----:B--2---:R-:W-:-:S04]  /*d2090*/  PRMT R2, R9, 0x7771, RZ ;  /* 0x0000777109027816 */ /* 0x004fc800000000ff */
[----:B------:R-:W-:Y:S02]  /*d20a0*/  ISETP.GE.AND P3, PT, R0, UR55, PT ;  /* 0x0000003700007c0c */ /* 0x000fe4000bf66270 */
[----:B------:R-:W-:-:S05]  /*d20b0*/  PRMT R0, R9, 0x7770, RZ ;  /* 0x0000777009007816 */ /* 0x000fca00000000ff */
[----:B----4-:R1:W-:Y:S01]  /*d20c0*/  @P5 STG.E.U8 desc[UR28][R22.64], R0 ;  /* 0x0000000016005986 */ /* 0x0103e2000c10111c */
[----:B------:R-:W-:Y:S01]  /*d20d0*/  ISETP.LT.AND P6, PT, R6, UR13, !P4 ;  /* 0x0000000d06007c0c */ /* 0x000fe2000e7c1270 */
[----:B------:R-:W2:Y:S01]  /*d20e0*/  LDCU UR13, c[0x0][0x398] ;  /* 0x00007300ff0d77ac */ /* 0x000ea20008000800 */
[----:B---3--:R-:W-:Y:S02]  /*d20f0*/  ISETP.LT.AND P2, PT, R5, UR10, !P4 ;  /* 0x0000000a05007c0c */ /* 0x008fe4000e741270 */
[----:B------:R-:W-:Y:S01]  /*d2100*/  ISETP.LT.AND P4, PT, R7, UR12, !P4 ;  /* 0x0000000c07007c0c */ /* 0x000fe2000e781270 */
[----:B-1----:R-:W-:Y:S01]  /*d2110*/  VIADD R0, R10, 0x30 ;  /* 0x000000300a007836 */ /* 0x002fe20000000000 */
[----:B------:R-:W3:Y:S01]  /*d2120*/  LDL.LU.64 R22, [R1+0xc40] ;  /* 0x000c400001167983 */ /* 0x000ee20000300a00 */
[----:B------:R-:W1:Y:S01]  /*d2130*/  LDCU UR10, c[0x0][0x398] ;  /* 0x00007300ff0a77ac */ /* 0x000e620008000800 */
[----:B------:R-:W4:Y:S05]  /*d2140*/  LDCU UR12, c[0x0][0x398] ;  /* 0x00007300ff0c77ac */ /* 0x000f2a0008000800 */
[----:B------:R1:W-:Y:S01]  /*d2150*/  @P6 STG.E.U8 desc[UR28][R26.64], R2 ;  /* 0x000000021a006986 */ /* 0x0003e2000c10111c */
[----:B0-----:R-:W-:-:S02]  /*d2160*/  ISETP.LT.AND P6, PT, R14, UR11, !P3 ;  /* 0x0000000b0e007c0c */ /* 0x001fc4000dfc1270 */
[----:B------:R-:W-:Y:S02]  /*d2170*/  ISETP.GE.AND P5, PT, R0, UR4, PT ;  /* 0x0000000400007c0c */ /* 0x000fe4000bfa6270 */
[C---:B------:R-:W-:Y:S02]  /*d2180*/  PRMT R0, R9.reuse, 0x7773, RZ ;  /* 0x0000777309007816 */ /* 0x040fe400000000ff */
[----:B------:R-:W-:Y:S01]  /*d2190*/  PRMT R3, R8, 0x7773, RZ ;  /* 0x0000777308037816 */ /* 0x000fe200000000ff */
[----:B------:R-:W0:Y:S01]  /*d21a0*/  LDCU UR4, c[0x0][0x398] ;  /* 0x00007300ff0477ac */ /* 0x000e220008000800 */
[----:B------:R-:W0:Y:S01]  /*d21b0*/  LDCU UR11, c[0x0][0x398] ;  /* 0x00007300ff0b77ac */ /* 0x000e220008000800 */
[----:B-1----:R-:W-:Y:S01]  /*d21c0*/  PRMT R2, R9, 0x7772, RZ ;  /* 0x0000777209027816 */ /* 0x002fe200000000ff */
[----:B------:R-:W3:Y:S04]  /*d21d0*/  LDL.LU.64 R26, [R1+0xc38] ;  /* 0x000c3800011a7983 */ /* 0x000ee80000300a00 */
[----:B------:R-:W3:Y:S04]  /*d21e0*/  LDL.LU R9, [R1+0x23c] ;  /* 0x00023c0001097983 */ /* 0x000ee80000300800 */
[----:B------:R1:W-:Y:S01]  /*d21f0*/  @P2 STG.E.U8 desc[UR28][R18.64], R2 ;  /* 0x0000000212002986 */ /* 0x0003e2000c10111c */
[----:B--2---:R-:W-:-:S03]  /*d2200*/  ISETP.LT.AND P2, PT, R15, UR13, !P3 ;  /* 0x0000000d0f007c0c */ /* 0x004fc6000df41270 */
[----:B------:R-:W-:Y:S04]  /*d2210*/  @P4 STG.E.U8 desc[UR28][R24.64], R0 ;  /* 0x0000000018004986 */ /* 0x000fe8000c10111c */
[----:B------:R2:W-:Y:S01]  /*d2220*/  STL.64 [R1+0x4070], R14 ;  /* 0x0040700e01007387 */ /* 0x0005e20000100a00 */
[----:B------:R-:W0:Y:S01]  /*d2230*/  LDCU UR13, c[0x0][0x398] ;  /* 0x00007300ff0d77ac */ /* 0x000e220008000800 */
[C---:B-1----:R-:W-:Y:S02]  /*d2240*/  PRMT R2, R8.reuse, 0x7770, RZ ;  /* 0x0000777008027816 */ /* 0x042fe400000000ff */
[----:B--2---:R-:W2:Y:S04]  /*d2250*/  LDL.LU.64 R14, [R1+0xc78] ;  /* 0x000c7800010e7983 */ /* 0x004ea80000300a00 */
[----:B------:R1:W-:Y:S04]  /*d2260*/  @P6 STG.E.U8 desc[UR28][R12.64], R2 ;  /* 0x000000020c006986 */ /* 0x0003e8000c10111c */
[----:B------:R-:W2:Y:S04]  /*d2270*/  LDL.LU.64 R24, [R1+0xc60] ;  /* 0x000c600001187983 */ /* 0x000ea80000300a00 */
[----:B------:R-:W2:Y:S01]  /*d2280*/  LDL.LU.64 R20, [R1+0xc58] ;  /* 0x000c580001147983 */ /* 0x000ea20000300a00 */
[----:B-1----:R-:W-:-:S03]  /*d2290*/  PRMT R2, R8, 0x7771, RZ ;  /* 0x0000777108027816 */ /* 0x002fc600000000ff */
[----:B------:R-:W2:Y:S04]  /*d22a0*/  LDL.LU.64 R12, [R1+0xc50] ;  /* 0x000c5000010c7983 */ /* 0x000ea80000300a00 */
[----:B------:R-:W2:Y:S04]  /*d22b0*/  LDL.LU R18, [R1+0x240] ;  /* 0x0002400001127983 */ /* 0x000ea80000300800 */
[----:B------:R1:W-:Y:S04]  /*d22c0*/  @P2 STG.E.U8 desc[UR28][R28.64], R2 ;  /* 0x000000021c002986 */ /* 0x0003e8000c10111c */
[----:B-1----:R-:W2:Y:S01]  /*d22d0*/  LDL.LU.64 R28, [R1+0xc68] ;  /* 0x000c6800011c7983 */ /* 0x002ea20000300a00 */
[----:B------:R-:W-:-:S02]  /*d22e0*/  ISETP.LT.AND P4, PT, R11, UR14, !P3 ;  /* 0x0000000e0b007c0c */ /* 0x000fc4000df81270 */
[----:B------:R-:W-:Y:S02]  /*d22f0*/  ISETP.LT.AND P6, PT, R17, UR10, !P3 ;  /* 0x0000000a11007c0c */ /* 0x000fe4000dfc1270 */
[----:B----4-:R-:W-:Y:S02]  /*d2300*/  ISETP.LT.AND P2, PT, R16, UR12, !P3 ;  /* 0x0000000c10007c0c */ /* 0x010fe4000df41270 */
[----:B------:R-:W-:Y:S01]  /*d2310*/  PRMT R0, R8, 0x7772, RZ ;  /* 0x0000777208007816 */ /* 0x000fe200000000ff */
[----:B------:R-:W1:Y:S01]  /*d2320*/  LDCU UR10, c[0x0][0x398] ;  /* 0x00007300ff0a77ac */ /* 0x000e620008000800 */
[----:B------:R-:W4:Y:S01]  /*d2330*/  LDCU UR14, c[0x0][0x398] ;  /* 0x00007300ff0e77ac */ /* 0x000f220008000800 */
[----:B------:R-:W0:Y:S04]  /*d2340*/  LDCU UR12, c[0x0][0x398] ;  /* 0x00007300ff0c77ac */ /* 0x000e280008000800 */
[----:B---3--:R-:W-:Y:S04]  /*d2350*/  @P4 STG.E.U8 desc[UR28][R22.64], R0 ;  /* 0x0000000016004986 */ /* 0x008fe8000c10111c */
[----:B------:R3:W-:Y:S02]  /*d2360*/  @P6 STG.E.U8 desc[UR28][R26.64], R3 ;  /* 0x000000031a006986 */ /* 0x0007e4000c10111c */
[----:B---3--:R-:W-:-:S05]  /*d2370*/  PRMT R3, R9, 0x7770, RZ ;  /* 0x0000777009037816 */ /* 0x008fca00000000ff */
[----:B--2---:R-:W-:Y:S04]  /*d2380*/  @P2 STG.E.U8 desc[UR28][R14.64], R3 ;  /* 0x000000030e002986 */ /* 0x004fe8000c10111c */
[----:B------:R2:W-:Y:S04]  /*d2390*/  STL.64 [R1+0x4068], R28 ;  /* 0x0040681c01007387 */ /* 0x0005e80000100a00 */
[----:B--2---:R-:W2:Y:S04]  /*d23a0*/  LDL.LU.64 R28, [R1+0xc70] ;  /* 0x000c7000011c7983 */ /* 0x004ea80000300a00 */
[----:B------:R-:W3:Y:S04]  /*d23b0*/  LDL.LU.64 R22, [R1+0xc88] ;  /* 0x000c880001167983 */ /* 0x000ee80000300a00 */
[----:B------:R-:W2:Y:S04]  /*d23c0*/  LDL.LU.64 R26, [R1+0xc80] ;  /* 0x000c8000011a7983 */ /* 0x000ea80000300a00 */
[----:B------:R-:W2:Y:S04]  /*d23d0*/  LDL.LU R8, [R1+0x1f0] ;  /* 0x0001f00001087983 */ /* 0x000ea80000300800 */
[----:B------:R-:W1:Y:S01]  /*d23e0*/  LDL.LU.64 R14, [R1+0x4070] ;  /* 0x00407000010e7983 */ /* 0x000e620000300a00 */
[----:B0-----:R-:W-:-:S02]  /*d23f0*/  ISETP.LT.AND P4, PT, R6, UR4, !P3 ;  /* 0x0000000406007c0c */ /* 0x001fc4000df81270 */
[----:B------:R-:W-:Y:S02]  /*d2400*/  ISETP.LT.AND P6, PT, R5, UR11, !P3 ;  /* 0x0000000b05007c0c */ /* 0x000fe4000dfc1270 */
[----:B------:R-:W-:Y:S02]  /*d2410*/  PRMT R2, R9, 0x7771, RZ ;  /* 0x0000777109027816 */ /* 0x000fe400000000ff */
[----:B------:R-:W-:Y:S02]  /*d2420*/  ISETP.LT.AND P3, PT, R7, UR13, !P3 ;  /* 0x0000000d07007c0c */ /* 0x000fe4000df61270 */
[C---:B------:R-:W-:Y:S02]  /*d2430*/  PRMT R0, R9.reuse, 0x7772, RZ ;  /* 0x0000777209007816 */ /* 0x040fe400000000ff */
[----:B------:R-:W-:Y:S01]  /*d2440*/  PRMT R4, R9, 0x7773, RZ ;  /* 0x0000777309047816 */ /* 0x000fe200000000ff */
[----:B------:R-:W0:Y:S01]  /*d2450*/  LDCU UR4, c[0x0][0x398] ;  /* 0x00007300ff0477ac */ /* 0x000e220008000800 */
[----:B------:R-:W0:Y:S01]  /*d2460*/  LDCU UR11, c[0x0][0x398] ;  /* 0x00007300ff0b77ac */ /* 0x000e220008000800 */
[----:B------:R-:W0:Y:S01]  /*d2470*/  LDCU UR13, c[0x0][0x398] ;  /* 0x00007300ff0d77ac */ /* 0x000e220008000800 */
[----:B------:R4:W-:Y:S04]  /*d2480*/  @P4 STG.E.U8 desc[UR28][R24.64], R2 ;  /* 0x0000000218004986 */ /* 0x0009e8000c10111c */
[----:B------:R0:W-:Y:S04]  /*d2490*/  @P6 STG.E.U8 desc[UR28][R20.64], R0 ;  /* 0x0000000014006986 */ /* 0x0001e8000c10111c */
[----:B------:R0:W-:Y:S04]  /*d24a0*/  @P3 STG.E.U8 desc[UR28][R12.64], R4 ;  /* 0x000000040c003986 */ /* 0x0001e8000c10111c */
[----:B----4-:R-:W4:Y:S01]  /*d24b0*/  LDL.LU.64 R24, [R1+0xc90] ;  /* 0x000c900001187983 */ /* 0x010f220000300a00 */
[----:B0-----:R-:W-:-:S03]  /*d24c0*/  PRMT R0, R18, 0x7770, RZ ;  /* 0x0000777012007816 */ /* 0x001fc600000000ff */
[----:B------:R-:W3:Y:S04]  /*d24d0*/  LDL.LU.64 R20, [R1+0xca0] ;  /* 0x000ca00001147983 */ /* 0x000ee80000300a00 */
[----:B------:R-:W3:Y:S01]  /*d24e0*/  LDL.LU.64 R12, [R1+0xc98] ;  /* 0x000c9800010c7983 */ /* 0x000ee20000300a00 */
[----:B-1----:R-:W-:Y:S02]  /*d24f0*/  ISETP.LT.AND P4, PT, R14, UR10, !P5 ;  /* 0x0000000a0e007c0c */ /* 0x002fe4000ef81270 */
[----:B------:R-:W-:Y:S01]  /*d2500*/  ISETP.LT.AND P2, PT, R15, UR14, !P5 ;  /* 0x0000000e0f007c0c */ /* 0x000fe2000ef41270 */
[----:B------:R-:W0:Y:S01]  /*d2510*/  LDCU UR10, c[0x0][0x398] ;  /* 0x00007300ff0a77ac */ /* 0x000e220008000800 */
[----:B------:R-:W-:Y:S02]  /*d2520*/  ISETP.LT.AND P6, PT, R11, UR12, !P5 ;  /* 0x0000000c0b007c0c */ /* 0x000fe4000efc1270 */
[----:B------:R-:W-:-:S02]  /*d2530*/  ISETP.LT.AND P3, PT, R17, UR4, !P5 ;  /* 0x0000000411007c0c */ /* 0x000fc4000ef61270 */
[C---:B------:R-:W-:Y:S01]  /*d2540*/  PRMT R2, R18.reuse, 0x7771, RZ ;  /* 0x0000777112027816 */ /* 0x040fe200000000ff */
[----:B------:R-:W1:Y:S01]  /*d2550*/  LDCU UR12, c[0x0][0x398] ;  /* 0x00007300ff0c77ac */ /* 0x000e620008000800 */
[----:B------:R-:W0:Y:S01]  /*d2560*/  LDCU UR4, c[0x0][0x398] ;  /* 0x00007300ff0477ac */ /* 0x000e220008000800 */
[----:B------:R-:W0:Y:S02]  /*d2570*/  LDCU UR14, c[0x0][0x398] ;  /* 0x00007300ff0e77ac */ /* 0x000e240008000800 */
[----:B--2---:R2:W-:Y:S04]  /*d2580*/  @P4 STG.E.U8 desc[UR28][R28.64], R0 ;  /* 0x000000001c004986 */ /* 0x0045e8000c10111c */
[----:B--2---:R-:W2:Y:S01]  /*d2590*/  LDL.LU.64 R28, [R1+0x4068] ;  /* 0x00406800011c7983 */ /* 0x004ea20000300a00 */
[----:B------:R-:W-:-:S02]  /*d25a0*/  PRMT R0, R18, 0x7772, RZ ;  /* 0x0000777212007816 */ /* 0x000fc400000000ff */
[----:B------:R-:W-:Y:S01]  /*d25b0*/  ISETP.LT.AND P4, PT, R16, UR11, !P5 ;  /* 0x0000000b10007c0c */ /* 0x000fe2000ef81270 */
[----:B------:R-:W3:Y:S01]  /*d25c0*/  LDL.LU R9, [R1+0xd0] ;  /* 0x0000d00001097983 */ /* 0x000ee20000300800 */
[----:B------:R-:W0:Y:S03]  /*d25d0*/  LDCU UR11, c[0x0][0x398] ;  /* 0x00007300ff0b77ac */ /* 0x000e260008000800 */
[----:B--2---:R2:W-:Y:S04]  /*d25e0*/  @P2 STG.E.U8 desc[UR28][R28.64], R2 ;  /* 0x000000021c002986 */ /* 0x0045e8000c10111c */
[----:B---3--:R3:W-:Y:S01]  /*d25f0*/  @P6 STG.E.U8 desc[UR28][R22.64], R0 ;  /* 0x0000000016006986 */ /* 0x0087e2000c10111c */
[----:B------:R-:W-:Y:S01]  /*d2600*/  ISETP.LT.AND P6, PT, R5, UR13, !P5 ;  /* 0x0000000d05007c0c */ /* 0x000fe2000efc1270 */
[----:B------:R-:W1:Y:S01]  /*d2610*/  LDCU UR13, c[0x0][0x398] ;  /* 0x00007300ff0d77ac */ /* 0x000e620008000800 */
[----:B--2---:R-:W-:Y:S01]  /*d2620*/  PRMT R2, R18, 0x7773, RZ ;  /* 0x0000777312027816 */ /* 0x004fe200000000ff */
[----:B---3--:R-:W-:Y:S01]  /*d2630*/  VIADD R0, R10, 0x31 ;  /* 0x000000310a007836 */ /* 0x008fe20000000000 */
[----:B------:R-:W2:Y:S04]  /*d2640*/  LDL.LU.64 R18, [R1+0xcb0] ;  /* 0x000cb00001127983 */ /* 0x000ea80000300a00 */
[----:B------:R3:W-:Y:S01]  /*d2650*/  @P3 STG.E.U8 desc[UR28][R26.64], R2 ;  /* 0x000000021a003986 */ /* 0x0007e2000c10111c */
[----:B0-----:R-:W-:-:S03]  /*d2660*/  ISETP.LT.AND P3, PT, R6, UR10, !P5 ;  /* 0x0000000a06007c0c */ /* 0x001fc6000ef61270 */
[----:B------:R-:W2:Y:S01]  /*d2670*/  LDL.LU.64 R28, [R1+0xca8] ;  /* 0x000ca800011c7983 */ /* 0x000ea20000300a00 */
[----:B------:R-:W-:Y:S02]  /*d2680*/  ISETP.GE.AND P2, PT, R0, UR5, PT ;  /* 0x0000000500007c0c */ /* 0x000fe4000bf46270 */
[C---:B------:R-:W-:Y:S01]  /*d2690*/  PRMT R0, R8.reuse, 0x7771, RZ ;  /* 0x0000777108007816 */ /* 0x040fe200000000ff */
[----:B------:R-:W0:Y:S01]  /*d26a0*/  LDCU UR10, c[0x0][0x398] ;  /* 0x00007300ff0a77ac */ /* 0x000e220008000800 */
[----:B------:R-:W0:Y:S01]  /*d26b0*/  LDCU UR5, c[0x0][0x398] ;  /* 0x00007300ff0577ac */ /* 0x000e220008000800 */
[----:B---3--:R-:W-:Y:S01]  /*d26c0*/  PRMT R2, R8, 0x7770, RZ ;  /* 0x0000777008027816 */ /* 0x008fe200000000ff */
[----:B------:R-:W3:Y:S04]  /*d26d0*/  LDL.LU.64 R26, [R1+0xcc0] ;  /* 0x000cc000011a7983 */ /* 0x000ee80000300a00 */
[----:B----4-:R4:W-:Y:S04]  /*d26e0*/  @P4 STG.E.U8 desc[UR28][R24.64], R2 ;  /* 0x0000000218004986 */ /* 0x0109e8000c10111c */
[----:B------:R0:W-:Y:S01]  /*d26f0*/  @P3 STG.E.U8 desc[UR28][R20.64], R0 ;  /* 0x0000000014003986 */ /* 0x0001e2000c10111c */
[----:B-1----:R-:W-:-:S02]  /*d2700*/  ISETP.LT.AND P4, PT, R14, UR12, !P2 ;  /* 0x0000000c0e007c0c */ /* 0x002fc4000d781270 */
[C---:B----4-:R-:W-:Y:S01]  /*d2710*/  PRMT R2, R8.reuse, 0x7772, RZ ;  /* 0x0000777208027816 */ /* 0x050fe200000000ff */
[----:B------:R-:W4:Y:S04]  /*d2720*/  LDL.LU.64 R24, [R1+0xcb8] ;  /* 0x000cb80001187983 */ /* 0x000f280000300a00 */
[----:B------:R-:W4:Y:S01]  /*d2730*/  LDL.LU R23, [R1+0xe0] ;  /* 0x0000e00001177983 */ /* 0x000f220000300800 */
[----:B------:R-:W-:Y:S02]  /*d2740*/  ISETP.LT.AND P5, PT, R7, UR4, !P5 ;  /* 0x0000000407007c0c */ /* 0x000fe4000efa1270 */
[----:B0-----:R-:W-:Y:S01]  /*d2750*/  PRMT R0, R8, 0x7773, RZ ;  /* 0x0000777308007816 */ /* 0x001fe200000000ff */
[----:B------:R0:W-:Y:S01]  /*d2760*/  @P6 STG.E.U8 desc[UR28][R12.64], R2 ;  /* 0x000000020c006986 */ /* 0x0001e2000c10111c */
[----:B------:R-:W-:-:S02]  /*d2770*/  ISETP.LT.AND P6, PT, R15, UR11, !P2 ;  /* 0x0000000b0f007c0c */ /* 0x000fc4000d7c1270 */
[----:B------:R-:W-:Y:S01]  /*d2780*/  ISETP.LT.AND P3, PT, R11, UR14, !P2 ;  /* 0x0000000e0b007c0c */ /* 0x000fe2000d761270 */
[----:B------:R-:W1:Y:S01]  /*d2790*/  LDCU UR4, c[0x0][0x398] ;  /* 0x00007300ff0477ac */ /* 0x000e620008000800 */
[----:B------:R-:W1:Y:S01]  /*d27a0*/  LDCU UR11, c[0x0][0x398] ;  /* 0x00007300ff0b77ac */ /* 0x000e620008000800 */
[----:B------:R-:W1:Y:S01]  /*d27b0*/  LDCU UR12, c[0x0][0x398] ;  /* 0x00007300ff0c77ac */ /* 0x000e620008000800 */
[----:B0-----:R-:W4:Y:S04]  /*d27c0*/  LDL.LU.64 R12, [R1+0xcd0] ;  /* 0x000cd000010c7983 */ /* 0x001f280000300a00 */
[----:B------:R0:W-:Y:S04]  /*d27d0*/  STL.64 [R1+0x4060], R14 ;  /* 0x0040600e01007387 */ /* 0x0001e80000100a00 */
[----:B0-----:R-:W4:Y:S01]  /*d27e0*/  LDL.LU.64 R14, [R1+0xcc8] ;  /* 0x000cc800010e7983 */ /* 0x001f220000300a00 */
[----:B------:R-:W-:-:S03]  /*d27f0*/  PRMT R2, R9, 0x7770, RZ ;  /* 0x0000777009027816 */ /* 0x000fc600000000ff */
[----:B------:R-:W4:Y:S04]  /*d2800*/  LDL.LU.64 R20, [R1+0xce0] ;  /* 0x000ce00001147983 */ /* 0x000f280000300a00 */
[----:B--2---:R0:W-:Y:S04]  /*d2810*/  @P5 STG.E.U8 desc[UR28][R18.64], R0 ;  /* 0x0000000012005986 */ /* 0x0041e8000c10111c */
[----:B------:R2:W-:Y:S01]  /*d2820*/  @P4 STG.E.U8 desc[UR28][R28.64], R2 ;  /* 0x000000021c004986 */ /* 0x0005e2000c10111c */
[----:B------:R-:W-:Y:S02]  /*d2830*/  ISETP.LT.AND P4, PT, R17, UR10, !P2 ;  /* 0x0000000a11007c0c */ /* 0x000fe4000d781270 */
[----:B------:R-:W-:Y:S01]  /*d2840*/  ISETP.LT.AND P5, PT, R16, UR5, !P2 ;  /* 0x0000000510007c0c */ /* 0x000fe2000d7a1270 */
[----:B------:R-:W1:Y:S01]  /*d2850*/  LDCU UR10, c[0x0][0x398] ;  /* 0x00007300ff0a77ac */ /* 0x000e620008000800 */
[----:B------:R-:W1:Y:S01]  /*d2860*/  LDCU UR5, c[0x0][0x398] ;  /* 0x00007300ff0577ac */ /* 0x000e620008000800 */
[----:B0-----:R-:W-:-:S02]  /*d2870*/  PRMT R0, R9, 0x7771, RZ ;  /* 0x0000777109007816 */ /* 0x001fc400000000ff */
[----:B--2---:R-:W-:Y:S01]  /*d2880*/  PRMT R2, R9, 0x7772, RZ ;  /* 0x0000777209027816 */ /* 0x004fe200000000ff */
[----:B------:R-:W2:Y:S04]  /*d2890*/  LDL.LU.64 R28, [R1+0xcd8] ;  /* 0x000cd800011c7983 */ /* 0x000ea80000300a00 */
[----:B---3--:R0:W-:Y:S04]  /*d28a0*/  @P6 STG.E.U8 desc[UR28][R26.64], R0 ;  /* 0x000000001a006986 */ /* 0x0081e8000c10111c */
[----:B------:R-:W3:Y:S04]  /*d28b0*/  LDL.LU R8, [R1+0x244] ;  /* 0x0002440001087983 */ /* 0x000ee80000300800 */
[----:B------:R-:W3:Y:S04]  /*d28c0*/  LDL.LU.64 R18, [R1+0xcf0] ;  /* 0x000cf00001127983 */ /* 0x000ee80000300a00 */
[----:B0-----:R-:W3:Y:S04]  /*d28d0*/  LDL.LU.64 R26, [R1+0xce8] ;  /* 0x000ce800011a7983 */ /* 0x001ee80000300a00 */
[----:B----4-:R0:W-:Y:S01]  /*d28e0*/  @P3 STG.E.U8 desc[UR28][R24.64], R2 ;  /* 0x0000000218003986 */ /* 0x0101e2000c10111c */
[----:B------:R-:W-:-:S02]  /*d28f0*/  PRMT R3, R23, 0x7770, RZ ;  /* 0x0000777017037816 */ /* 0x000fc400000000ff */
[----:B0-----:R-:W-:Y:S01]  /*d2900*/  PRMT R2, R9, 0x7773, RZ ;  /* 0x0000777309027816 */ /* 0x001fe200000000ff */
[----:B------:R-:W4:Y:S04]  /*d2910*/  LDL.LU.64 R24, [R1+0xd00] ;  /* 0x000d000001187983 */ /* 0x000f280000300a00 */
[----:B------:R0:W-:Y:S04]  /*d2920*/  @P4 STG.E.U8 desc[UR28][R12.64], R2 ;  /* 0x000000020c004986 */ /* 0x0001e8000c10111c */
[----:B0-----:R-:W4:Y:S04]  /*d2930*/  LDL.LU.64 R12, [R1+0xcf8] ;  /* 0x000cf800010c7983 */ /* 0x001f280000300a00 */
[----:B------:R0:W-:Y:S04]  /*d2940*/  @P5 STG.E.U8 desc[UR28][R14.64], R3 ;  /* 0x000000030e005986 */ /* 0x0001e8000c10111c */
[----:B0-----:R-:W4:Y:S01]  /*d2950*/  LDL.LU.64 R14, [R1+0x4060] ;  /* 0x00406000010e7983 */ /* 0x001f220000300a00 */
[----:B-1----:R-:W-:-:S02]  /*d2960*/  ISETP.LT.AND P3, PT, R6, UR4, !P2 ;  /* 0x0000000406007c0c */ /* 0x002fc4000d761270 */
[----:B------:R-:W-:Y:S01]  /*d2970*/  ISETP.LT.AND P6, PT, R5, UR11, !P2 ;  /* 0x0000000b05007c0c */ /* 0x000fe2000d7c1270 */
[----:B------:R-:W-:Y:S01]  /*d2980*/  VIADD R0, R10, 0x32 ;  /* 0x000000320a007836 */ /* 0x000fe20000000000 */
[----:B------:R-:W-:Y:S02]  /*d2990*/  ISETP.LT.AND P2, PT, R7, UR12, !P2 ;  /* 0x0000000c07007c0c */ /* 0x000fe4000d741270 */
[C---:B------:R-:W-:Y:S01]  /*d29a0*/  PRMT R2, R23.reuse, 0x7772, RZ ;  /* 0x0000777217027816 */ /* 0x040fe200000000ff */
[----:B------:R-:W0:Y:S01]  /*d29b0*/  LDCU UR4, c[0x0][0x398] ;  /* 0x00007300ff0477ac */ /* 0x000e220008000800 */
[----:B------:R-:W1:Y:S01]  /*d29c0*/  LDCU UR11, c[0x0][0x398] ;  /* 0x00007300ff0b77ac */ /* 0x000e620008000800 */
[----:B------:R-:W-:Y:S02]  /*d29d0*/  ISETP.GE.AND P4, PT, R0, UR6, PT ;  /* 0x0000000600007c0c */ /* 0x000fe4000bf86270 */
[----:B------:R-:W-:Y:S01]  /*d29e0*/  PRMT R0, R23, 0x7771, RZ ;  /* 0x0000777117007816 */ /* 0x000fe200000000ff */
[----:B------:R-:W0:Y:S01]  /*d29f0*/  LDCU UR6, c[0x0][0x398] ;  /* 0x00007300ff0677ac */ /* 0x000e220008000800 */
[----:B------:R-:W0:Y:S03]  /*d2a00*/  LDCU UR12, c[0x0][0x398] ;  /* 0x00007300ff0c77ac */ /* 0x000e260008000800 */
[----:B------:R1:W-:Y:S01]  /*d2a10*/  @P3 STG.E.U8 desc[UR28][R20.64], R0 ;  /* 0x0000000014003986 */ /* 0x0003e2000c10111c */
[----:B------:R-:W-:Y:S01]  /*d2a20*/  ISETP.LT.AND P3, PT, R11, UR5, !P4 ;  /* 0x000000050b007c0c */ /* 0x000fe2000e761270 */
[----:B------:R-:W0:Y:S02]  /*d2a30*/  LDCU UR5, c[0x0][0x398] ;  /* 0x00007300ff0577ac */ /* 0x000e240008000800 */
[----:B-1----:R-:W4:Y:S04]  /*d2a40*/  LDL.LU.64 R20, [R1+0xd08] ;  /* 0x000d080001147983 */ /* 0x002f280000300a00 */
[----:B------:R-:W4:Y:S01]  /*d2a50*/  LDL.LU R9, [R1+0x1f4] ;  /* 0x0001f40001097983 */ /* 0x000f220000300800 */
[----:B------:R-:W-:-:S03]  /*d2a60*/  PRMT R0, R23, 0x7773, RZ ;  /* 0x0000777317007816 */ /* 0x000fc600000000ff */
[----:B--2---:R1:W-:Y:S04]  /*d2a70*/  @P6 STG.E.U8 desc[UR28][R28.64], R2 ;  /* 0x000000021c006986 */ /* 0x0043e8000c10111c */
[----:B---3--:R2:W-:Y:S04]  /*d2a80*/  @P2 STG.E.U8 desc[UR28][R18.64], R0 ;  /* 0x0000000012002986 */ /* 0x0085e8000c10111c */
[----:B-1----:R-:W3:Y:S04]  /*d2a90*/  LDL.LU.64 R28, [R1+0xd20] ;  /* 0x000d2000011c7983 */ /* 0x002ee80000300a00 */
[----:B------:R-:W3:Y:S01]  /*d2aa0*/  LDL.LU.64 R22, [R1+0xd10] ;  /* 0x000d100001167983 */ /* 0x000ee20000300a00 */
[----:B------:R-:W-:-:S02]  /*d2ab0*/  PRMT R2, R8, 0x7770, RZ ;  /* 0x0000777008027816 */ /* 0x000fc400000000ff */
[----:B--2---:R-:W-:Y:S02]  /*d2ac0*/  PRMT R0, R8, 0x7771, RZ ;  /* 0x0000777108007816 */ /* 0x004fe400000000ff */
[----:B----4-:R-:W-:Y:S02]  /*d2ad0*/  ISETP.LT.AND P5, PT, R14, UR13, !P4 ;  /* 0x0000000d0e007c0c */ /* 0x010fe4000e7a1270 */
[----:B------:R-:W-:Y:S01]  /*d2ae0*/  ISETP.LT.AND P6, PT, R15, UR10, !P4 ;  /* 0x0000000a0f007c0c */ /* 0x000fe2000e7c1270 */
[----:B------:R-:W1:Y:S10]  /*d2af0*/  LDCU UR10, c[0x0][0x398] ;  /* 0x00007300ff0a77ac */ /* 0x000e740008000800 */
[----:B------:R2:W-:Y:S04]  /*d2b00*/  @P5 STG.E.U8 desc[UR28][R26.64], R2 ;  /* 0x000000021a005986 */ /* 0x0005e8000c10111c */
[----:B------:R4:W-:Y:S04]  /*d2b10*/  @P6 STG.E.U8 desc[UR28][R24.64], R0 ;  /* 0x0000000018006986 */ /* 0x0009e8000c10111c */
[----:B--2---:R-:W2:Y:S04]  /*d2b20*/  LDL.LU.64 R26, [R1+0xd28] ;  /* 0x000d2800011a7983 */ /* 0x004ea80000300a00 */
[----:B----4-:R-:W4:Y:S04]  /*d2b30*/  LDL.LU.64 R24, [R1+0xd18] ;  /* 0x000d180001187983 */ /* 0x010f280000300a00 */
[----:B------:R-:W4:Y:S01]  /*d2b40*/  LDL.LU R4, [R1+0xd4] ;  /* 0x0000d40001047983 */ /* 0x000f220000300800 */
[----:B------:R-:W-:-:S03]  /*d2b50*/  PRMT R2, R8, 0x7772, RZ ;  /* 0x0000777208027816 */ /* 0x000fc600000000ff */
[----:B------:R-:W4:Y:S04]  /*d2b60*/  LDL.LU.64 R18, [R1+0xd38] ;  /* 0x000d380001127983 */ /* 0x000f280000300a00 */
[----:B------:R0:W-:Y:S04]  /*d2b70*/  @P3 STG.E.U8 desc[UR28][R12.64], R2 ;  /* 0x000000020c003986 */ /* 0x0001e8000c10111c */
[----:B0-----:R-:W4:Y:S01]  /*d2b80*/  LDL.LU.64 R12, [R1+0xd30] ;  /* 0x000d3000010c7983 */ /* 0x001f220000300a00 */
[----:B------:R-:W-:Y:S01]  /*d2b90*/  ISETP.LT.AND P5, PT, R17, UR4, !P4 ;  /* 0x0000000411007c0c */ /* 0x000fe2000e7a1270 */
[----:B------:R-:W0:Y:S01]  /*d2ba0*/  LDCU UR4, c[0x0][0x398] ;  /* 0x00007300ff0477ac */ /* 0x000e220008000800 */
[----:B------:R-:W-:-:S02]  /*d2bb0*/  ISETP.LT.AND P3, PT, R16, UR6, !P4 ;  /* 0x0000000610007c0c */ /* 0x000fc4000e761270 */
[----:B------:R-:W-:Y:S01]  /*d2bc0*/  ISETP.LT.AND P6, PT, R6, UR11, !P4 ;  /* 0x0000000b06007c0c */ /* 0x000fe2000e7c1270 */
[----:B------:R-:W-:Y:S01]  /*d2bd0*/  VIADD R0, R10, 0x33 ;  /* 0x000000330a007836 */ /* 0x000fe20000000000 */
[----:B------:R-:W-:Y:S01]  /*d2be0*/  PRMT R2, R8, 0x7773, RZ ;  /* 0x0000777308027816 */ /* 0x000fe200000000ff */
[----:B------:R-:W0:Y:S01]  /*d2bf0*/  LDCU UR6, c[0x0][0x398] ;  /* 0x00007300ff0677ac */ /* 0x000e220008000800 */
[----:B------:R-:W0:Y:S02]  /*d2c00*/  LDCU UR11, c[0x0][0x398] ;  /* 0x00007300ff0b77ac */ /* 0x000e240008000800 */
[----:B------:R-:W-:Y:S02]  /*d2c10*/  ISETP.GE.AND P2, PT, R0, UR7, PT ;  /* 0x0000000700007c0c */ /* 0x000fe4000bf46270 */
[----:B------:R-:W-:Y:S01]  /*d2c20*/  PRMT R0, R9, 0x7770, RZ ;  /* 0x0000777009007816 */ /* 0x000fe200000000ff */
[----:B------:R-:W0:Y:S01]  /*d2c30*/  LDCU UR7, c[0x0][0x398] ;  /* 0x00007300ff0777ac */ /* 0x000e220008000800 */
[----:B------:R0:W-:Y:S01]  /*d2c40*/  @P5 STG.E.U8 desc[UR28][R20.64], R2 ;  /* 0x0000000214005986 */ /* 0x0001e2000c10111c */
[----:B------:R-:W-:-:S02]  /*d2c50*/  ISETP.LT.AND P5, PT, R5, UR5, !P4 ;  /* 0x0000000505007c0c */ /* 0x000fc4000e7a1270 */
[----:B-1----:R-:W-:Y:S01]  /*d2c60*/  ISETP.LT.AND P4, PT, R7, UR10, !P4 ;  /* 0x0000000a07007c0c */ /* 0x002fe2000e781270 */
[----:B------:R-:W1:Y:S01]  /*d2c70*/  LDCU UR5, c[0x0][0x398] ;  /* 0x00007300ff0577ac */ /* 0x000e620008000800 */
[----:B------:R-:W1:Y:S01]  /*d2c80*/  LDCU UR10, c[0x0][0x398] ;  /* 0x00007300ff0a77ac */ /* 0x000e620008000800 */
[----:B0-----:R-:W-:Y:S01]  /*d2c90*/  PRMT R2, R9, 0x7771, RZ ;  /* 0x0000777109027816 */ /* 0x001fe200000000ff */
[----:B---3--:R0:W-:Y:S04]  /*d2ca0*/  @P3 STG.E.U8 desc[UR28][R28.64], R0 ;  /* 0x000000001c003986 */ /* 0x0081e8000c10111c */
[----:B------:R3:W-:Y:S01]  /*d2cb0*/  @P6 STG.E.U8 desc[UR28][R22.64], R2 ;  /* 0x0000000216006986 */ /* 0x0007e2000c10111c */
[----:B------:R-:W-:Y:S02]  /*d2cc0*/  ISETP.LT.AND P6, PT, R14, UR4, !P2 ;  /* 0x000000040e007c0c */ /* 0x000fe4000d7c1270 */
[----:B------:R-:W-:Y:S01]  /*d2cd0*/  ISETP.LT.AND P3, PT, R15, UR12, !P2 ;  /* 0x0000000c0f007c0c */ /* 0x000fe2000d761270 */
[----:B------:R-:W1:Y:S01]  /*d2ce0*/  LDCU UR4, c[0x0][0x398] ;  /* 0x00007300ff0477ac */ /* 0x000e620008000800 */
[----:B------:R-:W1:Y:S01]  /*d2cf0*/  LDCU UR12, c[0x0][0x398] ;  /* 0x00007300ff0c77ac */ /* 0x000e620008000800 */
[----:B0-----:R-:W4:Y:S04]  /*d2d00*/  LDL.LU.64 R28, [R1+0xd48] ;  /* 0x000d4800011c7983 */ /* 0x001f280000300a00 */
[----:B---3--:R-:W3:Y:S01]  /*d2d10*/  LDL.LU.64 R22, [R1+0xd40] ;  /* 0x000d400001167983 */ /* 0x008ee20000300a00 */
[----:B------:R-:W-:-:S03]  /*d2d20*/  PRMT R0, R9, 0x7772, RZ ;  /* 0x0000777209007816 */ /* 0x000fc600000000ff */
[----:B------:R-:W3:Y:S01]  /*d2d30*/  LDL.LU R8, [R1+0xe4] ;  /* 0x0000e40001087983 */ /* 0x000ee20000300800 */
[----:B------:R-:W-:-:S03]  /*d2d40*/  PRMT R2, R9, 0x7773, RZ ;  /* 0x0000777309027816 */ /* 0x000fc600000000ff */
[----:B--2---:R0:W-:Y:S04]  /*d2d50*/  @P5 STG.E.U8 desc[UR28][R26.64], R0 ;  /* 0x000000001a005986 */ /* 0x0041e8000c10111c */
[----:B----4-:R2:W-:Y:S04]  /*d2d60*/  @P4 STG.E.U8 desc[UR28][R24.64], R2 ;  /* 0x0000000218004986 */ /* 0x0105e8000c10111c */
[----:B0-----:R-:W4:Y:S04]  /*d2d70*/  LDL.LU.64 R26, [R1+0xd60] ;  /* 0x000d6000011a7983 */ /* 0x001f280000300a00 */
[----:B--2---:R-:W2:Y:S01]  /*d2d80*/  LDL.LU.64 R24, [R1+0xd50] ;  /* 0x000d500001187983 */ /* 0x004ea20000300a00 */
[----:B------:R-:W-:-:S02]  /*d2d90*/  PRMT R0, R4, 0x7770, RZ ;  /* 0x0000777004007816 */ /* 0x000fc400000000ff */
[----:B------:R-:W-:-:S03]  /*d2da0*/  PRMT R2, R4, 0x7771, RZ ;  /* 0x0000777104027816 */ /* 0x000fc600000000ff */
[----:B------:R0:W-:Y:S04]  /*d2db0*/  @P6 STG.E.U8 desc[UR28][R18.64], R0 ;  /* 0x0000000012006986 */ /* 0x0001e8000c10111c */
[----:B------:R1:W-:Y:S04]  /*d2dc0*/  @P3 STG.E.U8 desc[UR28][R12.64], R2 ;  /* 0x000000020c003986 */ /* 0x0003e8000c10111c */
[----:B0-----:R-:W2:Y:S04]  /*d2dd0*/  LDL.LU.64 R18, [R1+0xd68] ;  /* 0x000d680001127983 */ /* 0x001ea80000300a00 */
[----:B------:R-:W2:Y:S04]  /*d2de0*/  LDL.LU.64 R20, [R1+0xd58] ;  /* 0x000d580001147983 */ /* 0x000ea80000300a00 */
[----:B-1----:R-:W2:Y:S04]  /*d2df0*/  LDL.LU.64 R12, [R1+0xd78] ;  /* 0x000d7800010c7983 */ /* 0x002ea80000300a00 */
[----:B------:R-:W2:Y:S01]  /*d2e00*/  LDL.LU R9, [R1+0x248] ;  /* 0x0002480001097983 */ /* 0x000ea20000300800 */
[----:B------:R-:W-:-:S02]  /*d2e10*/  ISETP.LT.AND P4, PT, R11, UR6, !P2 ;  /* 0x000000060b007c0c */ /* 0x000fc4000d781270 */
[----:B------:R-:W-:Y:S01]  /*d2e20*/  ISETP.LT.AND P5, PT, R17, UR7, !P2 ;  /* 0x0000000711007c0c */ /* 0x000fe2000d7a1270 */
[----:B------:R-:W0:Y:S01]  /*d2e30*/  LDCU UR6, c[0x0][0x398] ;  /* 0x00007300ff0677ac */ /* 0x000e220008000800 */
[----:B------:R-:W-:Y:S02]  /*d2e40*/  ISETP.LT.AND P3, PT, R16, UR5, !P2 ;  /* 0x0000000510007c0c */ /* 0x000fe4000d761270 */
[----:B------:R-:W-:Y:S02]  /*d2e50*/  PRMT R2, R4, 0x7772, RZ ;  /* 0x0000777204027816 */ /* 0x000fe400000000ff */
[----:B------:R-:W-:Y:S01]  /*d2e60*/  ISETP.LT.AND P6, PT, R6, UR4, !P2 ;  /* 0x0000000406007c0c */ /* 0x000fe2000d7c1270 */
[----:B------:R-:W-:Y:S01]  /*d2e70*/  VIADD R0, R10, 0x34 ;  /* 0x000000340a007836 */ /* 0x000fe20000000000 */
[----:B------:R-:W-:Y:S01]  /*d2e80*/  PRMT R3, R4, 0x7773, RZ ;  /* 0x0000777304037816 */ /* 0x000fe200000000ff */
[----:B------:R-:W1:Y:S01]  /*d2e90*/  LDCU UR7, c[0x0][0x398] ;  /* 0x00007300ff0777ac */ /* 0x000e620008000800 */
[----:B------:R-:W0:Y:S01]  /*d2ea0*/  LDCU UR4, c[0x0][0x398] ;  /* 0x00007300ff0477ac */ /* 0x000e220008000800 */
[----:B------:R-:W0:Y:S01]  /*d2eb0*/  LDCU UR5, c[0x0][0x398] ;  /* 0x00007300ff0577ac */ /* 0x000e220008000800 */
[----:B------:R0:W-:Y:S01]  /*d2ec0*/  @P4 STG.E.U8 desc[UR28][R28.64], R2 ;  /* 0x000000021c004986 */ /* 0x0001e2000c10111c */
[----:B------:R-:W-:-:S03]  /*d2ed0*/  ISETP.GE.AND P4, PT, R0, UR8, PT ;  /* 0x0000000800007c0c */ /* 0x000fc6000bf86270 */
[----:B---3--:R3:W-:Y:S01]  /*d2ee0*/  @P5 STG.E.U8 desc[UR28][R22.64], R3 ;  /* 0x0000000316005986 */ /* 0x0087e2000c10111c */
[C---:B------:R-:W-:Y:S02]  /*d2ef0*/  PRMT R0, R8.reuse, 0x7770, RZ ;  /* 0x0000777008007816 */ /* 0x040fe400000000ff */
[----:B------:R-:W-:Y:S02]  /*d2f00*/  ISETP.LT.AND P5, PT, R5, UR10, !P2 ;  /* 0x0000000a05007c0c */ /* 0x000fe4000d7a1270 */
[----:B------:R-:W-:Y:S01]  /*d2f10*/  ISETP.LT.AND P2, PT, R7, UR11, !P2 ;  /* 0x0000000b07007c0c */ /* 0x000fe2000d741270 */
[----:B------:R-:W1:Y:S01]  /*d2f20*/  LDCU UR8, c[0x0][0x398] ;  /* 0x00007300ff0877ac */ /* 0x000e620008000800 */
[----:B------:R-:W1:Y:S01]  /*d2f30*/  LDCU UR10, c[0x0][0x398] ;  /* 0x00007300ff0a77ac */ /* 0x000e620008000800 */
[----:B------:R-:W1:Y:S01]  /*d2f40*/  LDCU UR11, c[0x0][0x398] ;  /* 0x00007300ff0b77ac */ /* 0x000e620008000800 */
[----:B0-----:R-:W-:Y:S01]  /*d2f50*/  PRMT R2, R8, 0x7771, RZ ;  /* 0x0000777108027816 */ /* 0x001fe200000000ff */
[----:B---3--:R-:W3:Y:S04]  /*d2f60*/  LDL.LU.64 R22, [R1+0xd70] ;  /* 0x000d700001167983 */ /* 0x008ee80000300a00 */
[----:B----4-:R0:W-:Y:S04]  /*d2f70*/  @P3 STG.E.U8 desc[UR28][R26.64], R0 ;  /* 0x000000001a003986 */ /* 0x0101e8000c10111c */
[----:B--2---:R2:W-:Y:S01]  /*d2f80*/  @P6 STG.E.U8 desc[UR28][R24.64], R2 ;  /* 0x0000000218006986 */ /* 0x0045e2000c10111c */
[----:B------:R-:W-:Y:S01]  /*d2f90*/  ISETP.LT.AND P6, PT, R14, UR6, !P4 ;  /* 0x000000060e007c0c */ /* 0x000fe2000e7c1270 */
[----:B------:R-:W4:Y:S01]  /*d2fa0*/  LDCU UR6, c[0x0][0x398] ;  /* 0x00007300ff0677ac */ /* 0x000f220008000800 */
[----:B0-----:R-:W-:-:S02]  /*d2fb0*/  PRMT R0, R8, 0x7772, RZ ;  /* 0x0000777208007816 */ /* 0x001fc400000000ff */
[----:B--2---:R-:W-:Y:S01]  /*d2fc0*/  PRMT R2, R8, 0x7773, RZ ;  /* 0x0000777308027816 */ /* 0x004fe200000000ff */
[----:B------:R-:W2:Y:S04]  /*d2fd0*/  LDL.LU.64 R26, [R1+0xd88] ;  /* 0x000d8800011a7983 */ /* 0x000ea80000300a00 */
[----:B------:R-:W2:Y:S04]  /*d2fe0*/  LDL.LU.64 R24, [R1+0xd80] ;  /* 0x000d800001187983 */ /* 0x000ea80000300a00 */
[----:B------:R-:W2:Y:S04]  /*d2ff0*/  LDL.LU R29, [R1+0x1f8] ;  /* 0x0001f800011d7983 */ /* 0x000ea80000300800 */
[----:B------:R0:W-:Y:S04]  /*d3000*/  @P5 STG.E.U8 desc[UR28][R18.64], R0 ;  /* 0x0000000012005986 */ /* 0x0001e8000c10111c */
[----:B------:R-:W-:Y:S01]  /*d3010*/  @P2 STG.E.U8 desc[UR28][R20.64], R2 ;  /* 0x0000000214002986 */ /* 0x000fe2000c10111c */
[----:B0-----:R-:W-:-:S03]  /*d3020*/  PRMT R0, R9, 0x7770, RZ ;  /* 0x0000777009007816 */ /* 0x001fc600000000ff */
[----:B------:R-:W2:Y:S04]  /*d3030*/  LDL.LU.64 R18, [R1+0xd90] ;  /* 0x000d900001127983 */ /* 0x000ea80000300a00 */
[----:B------:R0:W-:Y:S04]  /*d3040*/  @P6 STG.E.U8 desc[UR28][R12.64], R0 ;  /* 0x000000000c006986 */ /* 0x0001e8000c10111c */
[----:B0-----:R-:W2:Y:S01]  /*d3050*/  LDL.LU.64 R12, [R1+0xda0] ;  /* 0x000da000010c7983 */ /* 0x001ea20000300a00 */
[----:B-1----:R-:W-:Y:S02]  /*d3060*/  ISETP.LT.AND P3, PT, R15, UR7, !P4 ;  /* 0x000000070f007c0c */ /* 0x002fe4000e761270 */
[----:B------:R-:W-:-:S02]  /*d3070*/  ISETP.LT.AND P5, PT, R11, UR4, !P4 ;  /* 0x000000040b007c0c */ /* 0x000fc4000e7a1270 */
[----:B------:R-:W-:Y:S02]  /*d3080*/  ISETP.LT.AND P2, PT, R17, UR5, !P4 ;  /* 0x0000000511007c0c */ /* 0x000fe4000e741270 */
[C---:B------:R-:W-:Y:S02]  /*d3090*/  PRMT R2, R9.reuse, 0x7771, RZ ;  /* 0x0000777109027816 */ /* 0x040fe400000000ff */
[----:B------:R-:W-:Y:S01]  /*d30a0*/  PRMT R0, R9, 0x7772, RZ ;  /* 0x0000777209007816 */ /* 0x000fe200000000ff */
[----:B------:R-:W0:Y:S01]  /*d30b0*/  LDCU UR4, c[0x0][0x398] ;  /* 0x00007300ff0477ac */ /* 0x000e220008000800 */
[----:B------:R-:W1:Y:S01]  /*d30c0*/  LDCU UR5, c[0x0][0x398] ;  /* 0x00007300ff0577ac */ /* 0x000e620008000800 */
[----:B------:R-:W0:Y:S01]  /*d30d0*/  LDCU UR7, c[0x0][0x398] ;  /* 0x00007300ff0777ac */ /* 0x000e220008000800 */
[----:B--2---:R2:W-:Y:S04]  /*d30e0*/  STL.64 [R1+0x4058], R12 ;  /* 0x0040580c01007387 */ /* 0x0045e80000100a00 */
[----:B--2---:R-:W2:Y:S04]  /*d30f0*/  LDL.LU.64 R12, [R1+0xda8] ;  /* 0x000da800010c7983 */ /* 0x004ea80000300a00 */
[----:B---3--:R3:W-:Y:S01]  /*d3100*/  @P3 STG.E.U8 desc[UR28][R22.64], R2 ;  /* 0x0000000216003986 */ /* 0x0087e2000c10111c */
[----:B------:R-:W-:-:S03]  /*d3110*/  ISETP.LT.AND P3, PT, R16, UR8, !P4 ;  /* 0x0000000810007c0c */ /* 0x000fc6000e761270 */
[----:B------:R1:W-:Y:S01]  /*d3120*/  @P5 STG.E.U8 desc[UR28][R26.64], R0 ;  /* 0x000000001a005986 */ /* 0x0003e2000c10111c */
[----:B----4-:R-:W-:-:S03]  /*d3130*/  ISETP.LT.AND P5, PT, R6, UR6, !P4 ;  /* 0x0000000606007c0c */ /* 0x010fc6000e7a1270 */
[----:B------:R-:W4:Y:S04]  /*d3140*/  LDL.LU R8, [R1+0xd8] ;  /* 0x0000d80001087983 */ /* 0x000f280000300800 */
[----:B------:R-:W4:Y:S01]  /*d3150*/  LDL.LU.64 R20, [R1+0xdb8] ;  /* 0x000db80001147983 */ /* 0x000f220000300a00 */
[----:B0-----:R-:W-:Y:S01]  /*d3160*/  ISETP.LT.AND P6, PT, R5, UR4, !P4 ;  /* 0x0000000405007c0c */ /* 0x001fe2000e7c1270 */
[----:B------:R-:W0:Y:S01]  /*d3170*/  LDCU UR8, c[0x0][0x398] ;  /* 0x00007300ff0877ac */ /* 0x000e220008000800 */
[----:B------:R-:W0:Y:S01]  /*d3180*/  LDCU UR6, c[0x0][0x398] ;  /* 0x00007300ff0677ac */ /* 0x000e220008000800 */
[----:B---3--:R-:W-:Y:S01]  /*d3190*/  PRMT R2, R9, 0x7773, RZ ;  /* 0x0000777309027816 */ /* 0x008fe200000000ff */
[----:B------:R-:W3:Y:S01]  /*d31a0*/  LDL.LU.64 R22, [R1+0xdb0] ;  /* 0x000db00001167983 */ /* 0x000ee20000300a00 */
[----:B-1----:R-:W-:-:S03]  /*d31b0*/  VIADD R0, R10, 0x35 ;  /* 0x000000350a007836 */ /* 0x002fc60000000000 */
[----:B------:R-:W3:Y:S01]  /*d31c0*/  LDL.LU.64 R26, [R1+0xdc8] ;  /* 0x000dc800011a7983 */ /* 0x000ee20000300a00 */
[----:B------:R-:W1:Y:S03]  /*d31d0*/  LDCU UR4, c[0x0][0x398] ;  /* 0x00007300ff0477ac */ /* 0x000e660008000800 */
[----:B------:R0:W-:Y:S01]  /*d31e0*/  @P2 STG.E.U8 desc[UR28][R24.64], R2 ;  /* 0x0000000218002986 */ /* 0x0001e2000c10111c */
[----:B------:R-:W-:Y:S02]  /*d31f0*/  ISETP.GE.AND P2, PT, R0, UR9, PT ;  /* 0x0000000900007c0c */ /* 0x000fe4000bf46270 */
[----:B------:R-:W-:Y:S02]  /*d3200*/  PRMT R0, R29, 0x7771, RZ ;  /* 0x000077711d007816 */ /* 0x000fe400000000ff */
[----:B------:R-:W-:Y:S01]  /*d3210*/  ISETP.LT.AND P4, PT, R7, UR5, !P4 ;  /* 0x0000000507007c0c */ /* 0x000fe2000e781270 */
[----:B------:R-:W1:Y:S01]  /*d3220*/  LDCU UR5, c[0x0][0x398] ;  /* 0x00007300ff0577ac */ /* 0x000e620008000800 */
[----:B------:R-:W1:Y:S01]  /*d3230*/  LDCU UR9, c[0x0][0x398] ;  /* 0x00007300ff0977ac */ /* 0x000e620008000800 */
[C---:B0-----:R-:W-:Y:S01]  /*d3240*/  PRMT R2, R29.reuse, 0x7770, RZ ;  /* 0x000077701d027816 */ /* 0x041fe200000000ff */
[----:B------:R-:W3:Y:S04]  /*d3250*/  LDL.LU.64 R24, [R1+0xdc0] ;  /* 0x000dc00001187983 */ /* 0x000ee80000300a00 */
[----:B------:R0:W-:Y:S04]  /*d3260*/  @P3 STG.E.U8 desc[UR28][R18.64], R2 ;  /* 0x0000000212003986 */ /* 0x0001e8000c10111c */
[----:B0-----:R-:W3:Y:S04]  /*d3270*/  LDL.LU.64 R18, [R1+0xdd0] ;  /* 0x000dd00001127983 */ /* 0x001ee80000300a00 */
[----:B------:R-:W3:Y:S04]  /*d3280*/  LDL.LU R9, [R1+0xe8] ;  /* 0x0000e80001097983 */ /* 0x000ee80000300800 */
[----:B--2---:R0:W-:Y:S04]  /*d3290*/  @P5 STG.E.U8 desc[UR28][R12.64], R0 ;  /* 0x000000000c005986 */ /* 0x0041e8000c10111c */
[----:B0-----:R-:W2:Y:S01]  /*d32a0*/  LDL.LU.64 R12, [R1+0x4058] ;  /* 0x00405800010c7983 */ /* 0x001ea20000300a00 */
[----:B------:R-:W-:-:S02]  /*d32b0*/  PRMT R2, R29, 0x7772, RZ ;  /* 0x000077721d027816 */ /* 0x000fc400000000ff */
[----:B------:R-:W-:Y:S02]  /*d32c0*/  ISETP.LT.AND P3, PT, R14, UR7, !P2 ;  /* 0x000000070e007c0c */ /* 0x000fe4000d761270 */
[----:B------:R-:W-:Y:S02]  /*d32d0*/  ISETP.LT.AND P5, PT, R15, UR8, !P2 ;  /* 0x000000080f007c0c */ /* 0x000fe4000d7a1270 */
[----:B------:R-:W-:Y:S01]  /*d32e0*/  PRMT R0, R29, 0x7773, RZ ;  /* 0x000077731d007816 */ /* 0x000fe200000000ff */
[----:B------:R-:W0:Y:S01]  /*d32f0*/  LDCU UR7, c[0x0][0x398] ;  /* 0x00007300ff0777ac */ /* 0x000e220008000800 */
[----:B------:R-:W0:Y:S01]  /*d3300*/  LDCU UR8, c[0x0][0x398] ;  /* 0x00007300ff0877ac */ /* 0x000e220008000800 */
[----:B--2---:R2:W-:Y:S04]  /*d3310*/  @P6 STG.E.U8 desc[UR28][R12.64], R2 ;  /* 0x000000020c006986 */ /* 0x0045e8000c10111c */
[----:B--2---:R-:W2:Y:S01]  /*d3320*/  LDL.LU.64 R12, [R1+0xde0] ;  /* 0x000de000010c7983 */ /* 0x004ea20000300a00 */
[----:B----4-:R-:W-:-:S02]  /*d3330*/  PRMT R2, R8, 0x7770, RZ ;  /* 0x0000777008027816 */ /* 0x010fc400000000ff */
[----:B------:R-:W-:Y:S01]  /*d3340*/  ISETP.LT.AND P6, PT, R11, UR6, !P2 ;  /* 0x000000060b007c0c */ /* 0x000fe2000d7c1270 */
[----:B------:R4:W-:Y:S04]  /*d3350*/  @P4 STG.E.U8 desc[UR28][R20.64], R0 ;  /* 0x0000000014004986 */ /* 0x0009e8000c10111c */
[----:B------:R-:W2:Y:S04]  /*d3360*/  LDL.LU.64 R28, [R1+0xdd8] ;  /* 0x000dd800011c7983 */ /* 0x000ea80000300a00 */
[----:B---3--:R3:W-:Y:S01]  /*d3370*/  @P3 STG.E.U8 desc[UR28][R22.64], R2 ;  /* 0x0000000216003986 */ /* 0x0087e2000c10111c */
[----:B-1----:R-:W-:Y:S01]  /*d3380*/  ISETP.LT.AND P4, PT, R17, UR4, !P2 ;  /* 0x0000000411007c0c */ /* 0x002fe2000d781270 */
[----:B------:R-:W1:Y:S01]  /*d3390*/  LDCU UR6, c[0x0][0x398] ;  /* 0x00007300ff0677ac */ /* 0x000e620008000800 */
[----:B------:R-:W0:Y:S01]  /*d33a0*/  LDCU UR4, c[0x0][0x398] ;  /* 0x00007300ff0477ac */ /* 0x000e220008000800 */
[----:B----4-:R-:W-:Y:S01]  /*d33b0*/  PRMT R0, R8, 0x7771, RZ ;  /* 0x0000777108007816 */ /* 0x010fe200000000ff */
[----:B---3--:R-:W3:Y:S04]  /*d33c0*/  LDL.LU.64 R22, [R1+0xde8] ;  /* 0x000de80001167983 */ /* 0x008ee80000300a00 */
[----:B------:R4:W-:Y:S01]  /*d33d0*/  @P5 STG.E.U8 desc[UR28][R26.64], R0 ;  /* 0x000000001a005986 */ /* 0x0009e2000c10111c */
[----:B------:R-:W-:-:S02]  /*d33e0*/  ISETP.LT.AND P5, PT, R16, UR5, !P2 ;  /* 0x0000000510007c0c */ /* 0x000fc4000d7a1270 */
[----:B------:R-:W-:Y:S01]  /*d33f0*/  PRMT R2, R8, 0x7772, RZ ;  /* 0x0000777208027816 */ /* 0x000fe200000000ff */
[----:B------:R-:W0:Y:S04]  /*d3400*/  LDCU UR5, c[0x0][0x398] ;  /* 0x00007300ff0577ac */ /* 0x000e280008000800 */
[----:B------:R1:W-:Y:S04]  /*d3410*/  @P6 STG.E.U8 desc[UR28][R24.64], R2 ;  /* 0x0000000218006986 */ /* 0x0003e8000c10111c */
[----:B----4-:R-:W4:Y:S01]  /*d3420*/  LDL.LU.64 R26, [R1+0xe00] ;  /* 0x000e0000011a7983 */ /* 0x010f220000300a00 */
[----:B------:R-:W-:-:S03]  /*d3430*/  VIADD R0, R10, 0x37 ;  /* 0x000000370a007836 */ /* 0x000fc60000000000 */
[----:B------:R-:W3:Y:S02]  /*d3440*/  LDL.LU R4, [R1+0x24c] ;  /* 0x00024c0001047983 */ /* 0x000ee40000300800 */
[----:B------:R-:W-:Y:S02]  /*d3450*/  ISETP.GE.AND P3, PT, R0, UR37, PT ;  /* 0x0000002500007c0c */ /* 0x000fe4000bf66270 */
[----:B-1----:R-:W-:Y:S01]  /*d3460*/  PRMT R2, R8, 0x7773, RZ ;  /* 0x0000777308027816 */ /* 0x002fe200000000ff */
[----:B------:R-:W4:Y:S01]  /*d3470*/  LDL.LU.64 R24, [R1+0xdf8] ;  /* 0x000df80001187983 */ /* 0x000f220000300a00 */
[----:B------:R-:W-:-:S03]  /*d3480*/  PRMT R0, R9, 0x7770, RZ ;  /* 0x0000777009007816 */ /* 0x000fc600000000ff */
[----:B------:R-:W-:Y:S04]  /*d3490*/  @P4 STG.E.U8 desc[UR28][R18.64], R2 ;  /* 0x0000000212004986 */ /* 0x000fe8000c10111c */
[----:B--2---:R1:W-:Y:S04]  /*d34a0*/  @P5 STG.E.U8 desc[UR28][R12.64], R0 ;  /* 0x000000000c005986 */ /* 0x0043e8000c10111c */
[----:B-1----:R-:W2:Y:S01]  /*d34b0*/  LDL.LU.64 R12, [R1+0xe18] ;  /* 0x000e1800010c7983 */ /* 0x002ea20000300a00 */
[----:B0-----:R-:W-:Y:S01]  /*d34c0*/  ISETP.LT.AND P6, PT, R6, UR7, !P2 ;  /* 0x0000000706007c0c */ /* 0x001fe2000d7c1270 */
[----:B------:R-:W0:Y:S01]  /*d34d0*/  LDCU UR7, c[0x0][0x398] ;  /* 0x00007300ff0777ac */ /* 0x000e220008000800 */
[----:B------:R-:W-:-:S02]  /*d34e0*/  ISETP.LT.AND P4, PT, R5, UR6, !P2 ;  /* 0x0000000605007c0c */ /* 0x000fc4000d781270 */
[----:B------:R-:W-:Y:S01]  /*d34f0*/  PRMT R2, R9, 0x7771, RZ ;  /* 0x0000777109027816 */ /* 0x000fe200000000ff */
[----:B------:R-:W2:Y:S01]  /*d3500*/  LDL.LU.64 R20, [R1+0xe10] ;  /* 0x000e100001147983 */ /* 0x000ea20000300a00 */
[----:B------:R-:W-:Y:S01]  /*d3510*/  VIADD R0, R10, 0x38 ;  /* 0x000000380a007836 */ /* 0x000fe20000000000 */
[----:B------:R-:W-:Y:S02]  /*d3520*/  ISETP.LT.AND P2, PT, R7, UR4, !P2 ;  /* 0x0000000407007c0c */ /* 0x000fe4000d741270 */
[----:B------:R-:W2:Y:S01]  /*d3530*/  LDL.LU.64 R18, [R1+0xe08] ;  /* 0x000e080001127983 */ /* 0x000ea20000300a00 */
[----:B------:R-:W1:Y:S01]  /*d3540*/  LDCU UR6, c[0x0][0x398] ;  /* 0x00007300ff0677ac */ /* 0x000e620008000800 */
[----:B------:R-:W0:Y:S02]  /*d3550*/  LDCU UR4, c[0x0][0x398] ;  /* 0x00007300ff0477ac */ /* 0x000e240008000800 */
[----:B------:R1:W-:Y:S01]  /*d3560*/  @P6 STG.E.U8 desc[UR28][R28.64], R2 ;  /* 0x000000021c006986 */ /* 0x0003e2000c10111c */
[----:B------:R-:W-:-:S02]  /*d3570*/  ISETP.LT.AND P6, PT, R14, UR5, !P1 ;  /* 0x000000050e007c0c */ /* 0x000fc4000cfc1270 */
[----:B------:R-:W-:Y:S02]  /*d3580*/  ISETP.GE.AND P5, PT, R0, UR39, PT ;  /* 0x0000002700007c0c */ /* 0x000fe4000bfa6270 */
[C---:B------:R-:W-:Y:S01]  /*d3590*/  PRMT R0, R9.reuse, 0x7773, RZ ;  /* 0x0000777309007816 */ /* 0x040fe200000000ff */
[----:B------:R-:W2:Y:S01]  /*d35a0*/  LDCU UR5, c[0x0][0x398] ;  /* 0x00007300ff0577ac */ /* 0x000ea20008000800 */
[----:B-1----:R-:W-:Y:S01]  /*d35b0*/  PRMT R2, R9, 0x7772, RZ ;  /* 0x0000777209027816 */ /* 0x002fe200000000ff */
[----:B------:R-:W2:Y:S04]  /*d35c0*/  LDL.LU R28, [R1+0x1fc] ;  /* 0x0001fc00011c7983 */ /* 0x000ea80000300800 */
[----:B------:R-:W2:Y:S04]  /*d35d0*/  LDL.LU.64 R8, [R1+0xe40] ;  /* 0x000e400001087983 */ /* 0x000ea80000300a00 */
[----:B---3--:R1:W-:Y:S01]  /*d35e0*/  @P4 STG.E.U8 desc[UR28][R22.64], R2 ;  /* 0x0000000216004986 */ /* 0x0083e2000c10111c */
[----:B0-----:R-:W-:-:S03]  /*d35f0*/  ISETP.LT.AND P4, PT, R15, UR7, !P1 ;  /* 0x000000070f007c0c */ /* 0x001fc6000cf81270 */
[----:B----4-:R0:W-:Y:S01]  /*d3600*/  @P2 STG.E.U8 desc[UR28][R26.64], R0 ;  /* 0x000000001a002986 */ /* 0x0101e2000c10111c */
[----:B------:R-:W3:Y:S01]  /*d3610*/  LDCU UR7, c[0x0][0x398] ;  /* 0x00007300ff0777ac */ /* 0x000ee20008000800 */
[C---:B-1----:R-:W-:Y:S02]  /*d3620*/  PRMT R2, R4.reuse, 0x7770, RZ ;  /* 0x0000777004027816 */ /* 0x042fe400000000ff */
[----:B------:R-:W4:Y:S04]  /*d3630*/  LDL.LU.64 R22, [R1+0xe30] ;  /* 0x000e300001167983 */ /* 0x000f280000300a00 */
[----:B0-----:R-:W4:Y:S01]  /*d3640*/  LDL.LU.64 R26, [R1+0xe28] ;  /* 0x000e2800011a7983 */ /* 0x001f220000300a00 */
[----:B------:R-:W-:-:S03]  /*d3650*/  PRMT R0, R4, 0x7771, RZ ;  /* 0x0000777104007816 */ /* 0x000fc600000000ff */
[----:B------:R0:W-:Y:S04]  /*d3660*/  @P6 STG.E.U8 desc[UR28][R24.64], R2 ;  /* 0x0000000218006986 */ /* 0x0001e8000c10111c */
[----:B0-----:R-:W4:Y:S04]  /*d3670*/  LDL.LU.64 R24, [R1+0xe20] ;  /* 0x000e200001187983 */ /* 0x001f280000300a00 */
[----:B------:R-:W4:Y:S04]  /*d3680*/  LDL.LU R29, [R1+0xdc] ;  /* 0x0000dc00011d7983 */ /* 0x000f280000300800 */
[----:B--2---:R0:W-:Y:S04]  /*d3690*/  @P4 STG.E.U8 desc[UR28][R12.64], R0 ;  /* 0x000000000c004986 */ /* 0x0041e8000c10111c */
[----:B0-----:R-:W2:Y:S01]  /*d36a0*/  LDL.LU.64 R12, [R1+0xe38] ;  /* 0x000e3800010c7983 */ /* 0x001ea20000300a00 */
[----:B------:R-:W-:-:S02]  /*d36b0*/  ISETP.LT.AND P2, PT, R11, UR8, !P1 ;  /* 0x000000080b007c0c */ /* 0x000fc4000cf41270 */
[----:B------:R-:W-:Y:S01]  /*d36c0*/  ISETP.LT.AND P6, PT, R17, UR6, !P1 ;  /* 0x0000000611007c0c */ /* 0x000fe2000cfc1270 */
[----:B------:R-:W0:Y:S01]  /*d36d0*/  LDCU UR6, c[0x0][0x398] ;  /* 0x00007300ff0677ac */ /* 0x000e220008000800 */
[----:B------:R-:W-:Y:S02]  /*d36e0*/  ISETP.LT.AND P4, PT, R16, UR4, !P1 ;  /* 0x0000000410007c0c */ /* 0x000fe4000cf81270 */
[C---:B------:R-:W-:Y:S02]  /*d36f0*/  PRMT R2, R4.reuse, 0x7772, RZ ;  /* 0x0000777204027816 */ /* 0x040fe400000000ff */
[----:B------:R-:W-:Y:S01]  /*d3700*/  PRMT R3, R4, 0x7773, RZ ;  /* 0x0000777304037816 */ /* 0x000fe200000000ff */
[----:B------:R-:W1:Y:S01]  /*d3710*/  LDCU UR8, c[0x0][0x398] ;  /* 0x00007300ff0877ac */ /* 0x000e620008000800 */
[----:B------:R-:W0:Y:S03]  /*d3720*/  LDCU UR4, c[0x0][0x398] ;  /* 0x00007300ff0477ac */ /* 0x000e260008000800 */
[----:B------:R0:W-:Y:S01]  /*d3730*/  @P2 STG.E.U8 desc[UR28][R20.64], R2 ;  /* 0x0000000214002986 */ /* 0x0001e2000c10111c */
[----:B------:R-:W-:-:S03]  /*d3740*/  ISETP.LT.AND P2, PT, R6, UR5, !P1 ;  /* 0x0000000506007c0c */ /* 0x000fc6000cf41270 */
[----:B------:R0:W-:Y:S01]  /*d3750*/  @P6 STG.E.U8 desc[UR28][R18.64], R3 ;  /* 0x0000000312006986 */ /* 0x0001e2000c10111c */
[----:B------:R-:W-:Y:S02]  /*d3760*/  ISETP.LT.AND P6, PT, R5, UR9, !P1 ;  /* 0x0000000905007c0c */ /* 0x000fe4000cfc1270 */
[C---:B------:R-:W-:Y:S02]  /*d3770*/  PRMT R0, R28.reuse, 0x7770, RZ ;  /* 0x000077701c007816 */ /* 0x040fe400000000ff */
[----:B---3--:R-:W-:Y:S02]  /*d3780*/  ISETP.LT.AND P1, PT, R7, UR7, !P1 ;  /* 0x0000000707007c0c */ /* 0x008fe4000cf21270 */
[----:B------:R-:W-:Y:S01]  /*d3790*/  PRMT R4, R28, 0x7773, RZ ;  /* 0x000077731c047816 */ /* 0x000fe200000000ff */
[----:B------:R-:W3:Y:S01]  /*d37a0*/  LDCU UR5, c[0x0][0x398] ;  /* 0x00007300ff0577ac */ /* 0x000ee20008000800 */
[----:B------:R-:W1:Y:S01]  /*d37b0*/  LDCU UR7, c[0x0][0x398] ;  /* 0x00007300ff0777ac */ /* 0x000e620008000800 */
[----:B------:R3:W-:Y:S04]  /*d37c0*/  @P4 STG.E.U8 desc[UR28][R8.64], R0 ;  /* 0x0000000008004986 */ /* 0x0007e8000c10111c */
[----:B0-----:R-:W2:Y:S01]  /*d37d0*/  LDL.LU.64 R20, [R1+0xe58] ;  /* 0x000e580001147983 */ /* 0x001ea20000300a00 */
[----:B------:R-:W-:-:S02]  /*d37e0*/  ISETP.LT.AND P4, PT, R14, UR6, !P3 ;  /* 0x000000060e007c0c */ /* 0x000fc4000df81270 */
[C---:B------:R-:W-:Y:S01]  /*d37f0*/  PRMT R2, R28.reuse, 0x7771, RZ ;  /* 0x000077711c027816 */ /* 0x040fe200000000ff */
[----:B------:R-:W0:Y:S01]  /*d3800*/  LDCU UR6, c[0x0][0x398] ;  /* 0x00007300ff0677ac */ /* 0x000e220008000800 */
[----:B------:R-:W2:Y:S01]  /*d3810*/  LDL.LU.64 R18, [R1+0xe50] ;  /* 0x000e500001127983 */ /* 0x000ea20000300a00 */
[----:B------:R-:W-:Y:S01]  /*d3820*/  PRMT R3, R28, 0x7772, RZ ;  /* 0x000077721c037816 */ /* 0x000fe200000000ff */
[----:B------:R-:W0:Y:S02]  /*d3830*/  LDCU UR9, c[0x0][0x398] ;  /* 0x00007300ff0977ac */ /* 0x000e240008000800 */
[----:B---3--:R-:W3:Y:S04]  /*d3840*/  LDL.LU.64 R8, [R1+0xe48] ;  /* 0x000e480001087983 */ /* 0x008ee80000300a00 */
[----:B----4-:R-:W-:Y:S04]  /*d3850*/  @P2 STG.E.U8 desc[UR28][R22.64], R2 ;  /* 0x0000000216002986 */ /* 0x010fe8000c10111c */
[----:B------:R4:W-:Y:S04]  /*d3860*/  @P6 STG.E.U8 desc[UR28][R26.64], R3 ;  /* 0x000000031a006986 */ /* 0x0009e8000c10111c */
[----:B----4-:R-:W4:Y:S01]  /*d3870*/  LDL.LU R26, [R1+0xec] ;  /* 0x0000ec00011a7983 */ /* 0x010f220000300800 */
[----:B------:R-:W-:-:S03]  /*d3880*/  PRMT R0, R29, 0x7770, RZ ;  /* 0x000077701d007816 */ /* 0x000fc600000000ff */
[----:B------:R0:W-:Y:S04]  /*d3890*/  @P1 STG.E.U8 desc[UR28][R24.64], R4 ;  /* 0x0000000418001986 */ /* 0x0001e8000c10111c */
[----:B------:R-:W4:Y:S04]  /*d38a0*/  LDL.LU.64 R22, [R1+0xe80] ;  /* 0x000e800001167983 */ /* 0x000f280000300a00 */
[----:B0-----:R-:W4:Y:S04]  /*d38b0*/  LDL.LU.64 R24, [R1+0xe78] ;  /* 0x000e780001187983 */ /* 0x001f280000300a00 */
[----:B--2---:R0:W-:Y:S04]  /*d38c0*/  @P4 STG.E.U8 desc[UR28][R12.64], R0 ;  /* 0x000000000c004986 */ /* 0x0041e8000c10111c */
[----:B0-----:R-:W2:Y:S01]  /*d38d0*/  LDL.LU.64 R12, [R1+0xe70] ;  /* 0x000e7000010c7983 */ /* 0x001ea20000300a00 */
[----:B-1----:R-:W-:Y:S01]  /*d38e0*/  ISETP.LT.AND P2, PT, R15, UR8, !P3 ;  /* 0x000000080f007c0c */ /* 0x002fe2000df41270 */
[----:B------:R-:W0:Y:S01]  /*d38f0*/  LDCU UR8, c[0x0][0x398] ;  /* 0x00007300ff0877ac */ /* 0x000e220008000800 */
[----:B------:R-:W-:-:S02]  /*d3900*/  ISETP.LT.AND P6, PT, R11, UR4, !P3 ;  /* 0x000000040b007c0c */ /* 0x000fc4000dfc1270 */
[----:B------:R-:W-:Y:S01]  /*d3910*/  ISETP.LT.AND P4, PT, R17, UR5, !P3 ;  /* 0x0000000511007c0c */ /* 0x000fe2000df81270 */
[----:B------:R-:W-:Y:S01]  /*d3920*/  VIADD R2, R10, 0x39 ;  /* 0x000000390a027836 */ /* 0x000fe20000000000 */
[C---:B------:R-:W-:Y:S02]  /*d3930*/  PRMT R0, R29.reuse, 0x7771, RZ ;  /* 0x000077711d007816 */ /* 0x040fe400000000ff */
[C---:B------:R-:W-:Y:S01]  /*d3940*/  PRMT R3, R29.reuse, 0x7773, RZ ;  /* 0x000077731d037816 */ /* 0x040fe200000000ff */
[----:B------:R-:W2:Y:S01]  /*d3950*/  LDL.LU R27, [R1+0xc0] ;  /* 0x0000c000011b7983 */ /* 0x000ea20000300800 */
[----:B------:R-:W1:Y:S01]  /*d3960*/  LDCU UR4, c[0x0][0x398] ;  /* 0x00007300ff0477ac */ /* 0x000e620008000800 */
[----:B------:R-:W-:Y:S02]  /*d3970*/  ISETP.GE.AND P1, PT, R2, UR41, PT ;  /* 0x0000002902007c0c */ /* 0x000fe4000bf26270 */
[----:B------:R-:W-:Y:S01]  /*d3980*/  PRMT R2, R29, 0x7772, RZ ;  /* 0x000077721d027816 */ /* 0x000fe200000000ff */
[----:B------:R-:W1:Y:S01]  /*d3990*/  LDCU UR5, c[0x0][0x398] ;  /* 0x00007300ff0577ac */ /* 0x000e620008000800 */
[----:B------:R-:W2:Y:S04]  /*d39a0*/  LDL.LU.64 R28, [R1+0xe60] ;  /* 0x000e6000011c7983 */ /* 0x000ea80000300a00 */
[----:B------:R-:W-:Y:S04]  /*d39b0*/  @P2 STG.E.U8 desc[UR28][R20.64], R0 ;  /* 0x0000000014002986 */ /* 0x000fe8000c10111c */
[----:B------:R-:W-:Y:S01]  /*d39c0*/  @P6 STG.E.U8 desc[UR28][R18.64], R2 ;  /* 0x0000000212006986 */ /* 0x000fe2000c10111c */
[----:B------:R-:W-:Y:S01]  /*d39d0*/  ISETP.LT.AND P2, PT, R16, UR7, !P3 ;  /* 0x0000000710007c0c */ /* 0x000fe2000df41270 */
[----:B------:R-:W1:Y:S01]  /*d39e0*/  LDCU UR7, c[0x0][0x398] ;  /* 0x00007300ff0777ac */ /* 0x000e620008000800 */
[----:B0-----:R-:W-:Y:S01]  /*d39f0*/  ISETP.LT.AND P6, PT, R5, UR8, !P3 ;  /* 0x0000000805007c0c */ /* 0x001fe2000dfc1270 */
[----:B------:R-:W0:Y:S01]  /*d3a00*/  LDCU UR8, c[0x0][0x398] ;  /* 0x00007300ff0877ac */ /* 0x000e220008000800 */
[----:B---3--:R3:W-:Y:S01]  /*d3a10*/  @P4 STG.E.U8 desc[UR28][R8.64], R3 ;  /* 0x0000000308004986 */ /* 0x0087e2000c10111c */
[----:B------:R-:W-:Y:S01]  /*d3a20*/  ISETP.LT.AND P4, PT, R6, UR6, !P3 ;  /* 0x0000000606007c0c */ /* 0x000fe2000df81270 */
[----:B------:R-:W0:Y:S02]  /*d3a30*/  LDCU UR6, c[0x0][0x398] ;  /* 0x00007300ff0677ac */ /* 0x000e240008000800 */
[----:B---3--:R-:W3:Y:S04]  /*d3a40*/  LDL.LU.64 R8, [R1+0xe98] ;  /* 0x000e980001087983 */ /* 0x008ee80000300a00 */
[----:B------:R-:W3:Y:S01]  /*d3a50*/  LDL.LU.64 R20, [R1+0xea0] ;  /* 0x000ea00001147983 */ /* 0x000ee20000300a00 */
[----:B----4-:R-:W-:-:S02]  /*d3a60*/  PRMT R0, R26, 0x7770, RZ ;  /* 0x000077701a007816 */ /* 0x010fc400000000ff */
[C---:B------:R-:W-:Y:S02]  /*d3a70*/  PRMT R2, R26.reuse, 0x7771, RZ ;  /* 0x000077711a027816 */ /* 0x040fe400000000ff */
[----:B------:R-:W-:Y:S01]  /*d3a80*/  PRMT R3, R26, 0x7772, RZ ;  /* 0x000077721a037816 */ /* 0x000fe200000000ff */
[----:B------:R-:W4:Y:S04]  /*d3a90*/  LDL.LU.64 R18, [R1+0xeb8] ;  /* 0x000eb80001127983 */ /* 0x000f280000300a00 */
[----:B------:R0:W-:Y:S04]  /*d3aa0*/  @P2 STG.E.U8 desc[UR28][R22.64], R0 ;  /* 0x0000000016002986 */ /* 0x0001e8000c10111c */
[----:B------:R1:W-:Y:S04]  /*d3ab0*/  @P4 STG.E.U8 desc[UR28][R24.64], R2 ;  /* 0x0000000218004986 */ /* 0x0003e8000c10111c */
[----:B0-----:R-:W3:Y:S04]  /*d3ac0*/  LDL.LU.64 R22, [R1+0xeb0] ;  /* 0x000eb00001167983 */ /* 0x001ee80000300a00 */
[----:B-1----:R-:W3:Y:S04]  /*d3ad0*/  LDL.LU R25, [R1+0x4050] ;  /* 0x0040500001197983 */ /* 0x002ee80000300800 */
[----:B--2---:R0:W-:Y:S04]  /*d3ae0*/  @P6 STG.E.U8 desc[UR28][R12.64], R3 ;  /* 0x000000030c006986 */ /* 0x0041e8000c10111c */
[----:B0-----:R-:W2:Y:S04]  /*d3af0*/  LDL.LU.64 R12, [R1+0x4048] ;  /* 0x00404800010c7983 */ /* 0x001ea80000300a00 */
[----:B------:R-:W2:Y:S01]  /*d3b00*/  LDL.LU.64 R2, [R1+0xe68] ;  /* 0x000e680001027983 */ /* 0x000ea20000300a00 */
[----:B------:R-:W-:-:S02]  /*d3b10*/  ISETP.LT.AND P3, PT, R7, UR4, !P3 ;  /* 0x0000000407007c0c */ /* 0x000fc4000df61270 */
[----:B------:R-:W-:Y:S02]  /*d3b20*/  ISETP.LT.AND P2, PT, R14, UR5, !P5 ;  /* 0x000000050e007c0c */ /* 0x000fe4000ef41270 */
[----:B------:R-:W-:Y:S02]  /*d3b30*/  ISETP.LT.AND P6, PT, R15, UR9, !P5 ;  /* 0x000000090f007c0c */ /* 0x000fe4000efc1270 */
[----:B------:R-:W-:Y:S02]  /*d3b40*/  PRMT R4, R26, 0x7773, RZ ;  /* 0x000077731a047816 */ /* 0x000fe400000000ff */
[----:B------:R-:W-:Y:S02]  /*d3b50*/  PRMT R0, R27, 0x7770, RZ ;  /* 0x000077701b007816 */ /* 0x000fe400000000ff */
[----:B------:R-:W-:Y:S01]  /*d3b60*/  ISETP.LT.AND P4, PT, R11, UR7, !P5 ;  /* 0x000000070b007c0c */ /* 0x000fe2000ef81270 */
[----:B------:R-:W0:Y:S01]  /*d3b70*/  LDCU UR4, c[0x0][0x398] ;  /* 0x00007300ff0477ac */ /* 0x000e220008000800 */
[----:B------:R-:W1:Y:S01]  /*d3b80*/  LDCU UR5, c[0x0][0x398] ;  /* 0x00007300ff0577ac */ /* 0x000e620008000800 */
[----:B------:R-:W0:Y:S01]  /*d3b90*/  LDCU UR7, c[0x0][0x398] ;  /* 0x00007300ff0777ac */ /* 0x000e220008000800 */
[----:B------:R-:W0:Y:S01]  /*d3ba0*/  LDCU UR9, c[0x0][0x398] ;  /* 0x00007300ff0977ac */ /* 0x000e220008000800 */
[----:B--2---:R-:W-:Y:S04]  /*d3bb0*/  @P3 STG.E.U8 desc[UR28][R2.64], R4 ;  /* 0x0000000402003986 */ /* 0x004fe8000c10111c */
[----:B------:R2:W-:Y:S02]  /*d3bc0*/  @P2 STG.E.U8 desc[UR28][R28.64], R0 ;  /* 0x000000001c002986 */ /* 0x0005e4000c10111c */
[----:B--2---:R-:W-:-:S02]  /*d3bd0*/  PRMT R0, R27, 0x7771, RZ ;  /* 0x000077711b007816 */ /* 0x004fc400000000ff */
[----:B------:R-:W2:Y:S04]  /*d3be0*/  LDL.LU.64 R28, [R1+0xec0] ;  /* 0x000ec000011c7983 */ /* 0x000ea80000300a00 */
[----:B---3--:R3:W-:Y:S04]  /*d3bf0*/  @P6 STG.E.U8 desc[UR28][R8.64], R0 ;  /* 0x0000000008006986 */ /* 0x0087e8000c10111c */
[----:B---3--:R-:W3:Y:S01]  /*d3c00*/  LDL.LU.64 R8, [R1+0x4040] ;  /* 0x0040400001087983 */ /* 0x008ee20000300a00 */
[----:B------:R-:W-:Y:S02]  /*d3c10*/  PRMT R2, R27, 0x7772, RZ ;  /* 0x000077721b027816 */ /* 0x000fe400000000ff */
[----:B------:R-:W-:-:S02]  /*d3c20*/  ISETP.LT.AND P3, PT, R17, UR6, !P5 ;  /* 0x0000000611007c0c */ /* 0x000fc4000ef61270 */
[----:B------:R-:W-:Y:S02]  /*d3c30*/  ISETP.LT.AND P2, PT, R16, UR8, !P5 ;  /* 0x0000000810007c0c */ /* 0x000fe4000ef41270 */
[----:B0-----:R-:W-:Y:S01]  /*d3c40*/  ISETP.LT.AND P6, PT, R6, UR4, !P5 ;  /* 0x0000000406007c0c */ /* 0x001fe2000efc1270 */
[----:B------:R-:W0:Y:S01]  /*d3c50*/  LDCU UR6, c[0x0][0x398] ;  /* 0x00007300ff0677ac */ /* 0x000e220008000800 */
[----:B------:R-:W0:Y:S01]  /*d3c60*/  LDCU UR8, c[0x0][0x398] ;  /* 0x00007300ff0877ac */ /* 0x000e220008000800 */
[----:B------:R-:W-:Y:S01]  /*d3c70*/  PRMT R0, R27, 0x7773, RZ ;  /* 0x000077731b007816 */ /* 0x000fe200000000ff */
[----:B------:R-:W0:Y:S01]  /*d3c80*/  LDCU UR4, c[0x0][0x398] ;  /* 0x00007300ff0477ac */ /* 0x000e220008000800 */
[----:B---3--:R3:W-:Y:S04]  /*d3c90*/  @P4 STG.E.U8 desc[UR28][R8.64], R2 ;  /* 0x0000000208004986 */ /* 0x0087e8000c10111c */
[----:B---3--:R-:W3:Y:S01]  /*d3ca0*/  LDL.LU.64 R8, [R1+0x4038] ;  /* 0x0040380001087983 */ /* 0x008ee20000300a00 */
[----:B-1----:R-:W-:Y:S01]  /*d3cb0*/  ISETP.LT.AND P4, PT, R5, UR5, !P5 ;  /* 0x0000000505007c0c */ /* 0x002fe2000ef81270 */
[----:B------:R-:W-:-:S02]  /*d3cc0*/  VIADD R2, R10, 0x3a ;  /* 0x0000003a0a027836 */ /* 0x000fc40000000000 */
[----:B------:R1:W-:Y:S04]  /*d3cd0*/  @P3 STG.E.U8 desc[UR28][R20.64], R0 ;  /* 0x0000000014003986 */ /* 0x0003e8000c10111c */
[----:B------:R-:W2:Y:S01]  /*d3ce0*/  LDL.LU.64 R26, [R1+0xed0] ;  /* 0x000ed000011a7983 */ /* 0x000ea20000300a00 */
[----:B------:R-:W0:Y:S01]  /*d3cf0*/  LDCU UR5, c[0x0][0x398] ;  /* 0x00007300ff0577ac */ /* 0x000e220008000800 */
[----:B------:R-:W-:Y:S02]  /*d3d00*/  ISETP.GE.AND P3, PT, R2, UR43, PT ;  /* 0x0000002b02007c0c */ /* 0x000fe4000bf66270 */
[C---:B---3--:R-:W-:Y:S02]  /*d3d10*/  PRMT R3, R8.reuse, 0x7770, RZ ;  /* 0x0000777008037816 */ /* 0x048fe400000000ff */
[----:B-1----:R-:W-:-:S02]  /*d3d20*/  PRMT R0, R8, 0x7771, RZ ;  /* 0x0000777108007816 */ /* 0x002fc400000000ff */
[----:B------:R-:W-:Y:S01]  /*d3d30*/  PRMT R2, R8, 0x7772, RZ ;  /* 0x0000777208027816 */ /* 0x000fe200000000ff */
[----:B----4-:R-:W-:Y:S04]  /*d3d40*/  @P2 STG.E.U8 desc[UR28][R18.64], R3 ;  /* 0x0000000312002986 */ /* 0x010fe8000c10111c */
[----:B------:R-:W-:Y:S04]  /*d3d50*/  @P6 STG.E.U8 desc[UR28][R22.64], R0 ;  /* 0x0000000016006986 */ /* 0x000fe8000c10111c */
[----:B------:R1:W-:Y:S01]  /*d3d60*/  @P4 STG.E.U8 desc[UR28][R12.64], R2 ;  /* 0x000000020c004986 */ /* 0x0003e2000c10111c */
[----:B0-----:R-:W-:-:S02]  /*d3d70*/  ISETP.LT.AND P6, PT, R14, UR6, !P1 ;  /* 0x000000060e007c0c */ /* 0x001fc4000cfc1270 */
[----:B------:R-:W-:Y:S02]  /*d3d80*/  ISETP.LT.AND P4, PT, R15, UR8, !P1 ;  /* 0x000000080f007c0c */ /* 0x000fe4000cf81270 */
[----:B------:R-:W-:Y:S02]  /*d3d90*/  ISETP.LT.AND P5, PT, R7, UR7, !P5 ;  /* 0x0000000707007c0c */ /* 0x000fe4000efa1270 */
[----:B------:R-:W-:Y:S01]  /*d3da0*/  PRMT R8, R8, 0x7773, RZ ;  /* 0x0000777308087816 */ /* 0x000fe200000000ff */
[----:B------:R-:W0:Y:S01]  /*d3db0*/  LDCU UR6, c[0x0][0x398] ;  /* 0x00007300ff0677ac */ /* 0x000e220008000800 */
[----:B------:R-:W3:Y:S01]  /*d3dc0*/  LDCU UR7, c[0x0][0x398] ;  /* 0x00007300ff0777ac */ /* 0x000ee20008000800 */
[----:B------:R-:W4:Y:S01]  /*d3dd0*/  LDCU UR8, c[0x0][0x398] ;  /* 0x00007300ff0877ac */ /* 0x000f220008000800 */
[----:B-1----:R-:W3:Y:S04]  /*d3de0*/  LDL.LU.64 R12, [R1+0x4030] ;  /* 0x00403000010c7983 */ /* 0x002ee80000300a00 */
[----:B------:R-:W4:Y:S04]  /*d3df0*/  LDL.LU.64 R18, [R1+0xee8] ;  /* 0x000ee80001127983 */ /* 0x000f280000300a00 */
[----:B------:R-:W4:Y:S04]  /*d3e00*/  LDL.LU.64 R22, [R1+0xef8] ;  /* 0x000ef80001167983 */ /* 0x000f280000300a00 */
[----:B------:R1:W-:Y:S04]  /*d3e10*/  STL.64 [R1+0x4020], R14 ;  /* 0x0040200e01007387 */ /* 0x0003e80000100a00 */
[----:B-1----:R-:W4:Y:S04]  /*d3e20*/  LDL.LU.64 R14, [R1+0xed8] ;  /* 0x000ed800010e7983 */ /* 0x002f280000300a00 */
[----:B--2---:R1:W-:Y:S04]  /*d3e30*/  @P5 STG.E.U8 desc[UR28][R28.64], R8 ;  /* 0x000000081c005986 */ /* 0x0043e8000c10111c */
[----:B------:R-:W2:Y:S04]  /*d3e40*/  LDL.LU.64 R20, [R1+0xef0] ;  /* 0x000ef00001147983 */ /* 0x000ea80000300a00 */
[----:B-1----:R-:W2:Y:S01]  /*d3e50*/  LDL.LU.64 R28, [R1+0xf08] ;  /* 0x000f0800011c7983 */ /* 0x002ea20000300a00 */
[----:B---3--:R-:W-:-:S02]  /*d3e60*/  PRMT R2, R12, 0x7770, RZ ;  /* 0x000077700c027816 */ /* 0x008fc400000000ff */
[----:B------:R-:W-:-:S03]  /*d3e70*/  PRMT R3, R12, 0x7771, RZ ;  /* 0x000077710c037816 */ /* 0x000fc600000000ff */
[----:B----4-:R-:W-:Y:S04]  /*d3e80*/  @P6 STG.E.U8 desc[UR28][R14.64], R2 ;  /* 0x000000020e006986 */ /* 0x010fe8000c10111c */
[----:B------:R1:W-:Y:S01]  /*d3e90*/  @P4 STG.E.U8 desc[UR28][R26.64], R3 ;  /* 0x000000031a004986 */ /* 0x0003e2000c10111c */
[----:B------:R-:W-:-:S03]  /*d3ea0*/  VIADD R0, R10, 0x3b ;  /* 0x0000003b0a007836 */ /* 0x000fc60000000000 */
[----:B------:R-:W3:Y:S04]  /*d3eb0*/  LDS.128 R24, [R25] ;  /* 0x0000000019187984 */ /* 0x000ee80000000c00 */
[----:B-1----:R-:W4:Y:S04]  /*d3ec0*/  LDL.LU.64 R2, [R1+0xee0] ;  /* 0x000ee00001027983 */ /* 0x002f280000300a00 */
[----:B------:R-:W2:Y:S01]  /*d3ed0*/  LDL.LU.64 R14, [R1+0xf00] ;  /* 0x000f0000010e7983 */ /* 0x000ea20000300a00 */
[----:B------:R-:W-:Y:S01]  /*d3ee0*/  ISETP.GE.AND P2, PT, R0, UR45, PT ;  /* 0x0000002d00007c0c */ /* 0x000fe2000bf46270 */
[----:B------:R-:W-:Y:S01]  /*d3ef0*/  VIADD R0, R10, 0x3c ;  /* 0x0000003c0a007836 */ /* 0x000fe20000000000 */
[----:B------:R-:W-:Y:S01]  /*d3f00*/  ISETP.LT.AND P4, PT, R11, UR4, !P1 ;  /* 0x000000040b007c0c */ /* 0x000fe2000cf81270 */
[----:B------:R-:W1:Y:S01]  /*d3f10*/  LDCU UR4, c[0x0][0x398] ;  /* 0x00007300ff0477ac */ /* 0x000e620008000800 */
[----:B------:R-:W2:Y:S02]  /*d3f20*/  LDL.LU R4, [R1+0xc4] ;  /* 0x0000c40001047983 */ /* 0x000ea40000300800 */
[----:B------:R-:W-:Y:S01]  /*d3f30*/  ISETP.GE.AND P5, PT, R0, UR49, PT ;  /* 0x0000003100007c0c */ /* 0x000fe2000bfa6270 */
[----:B------:R-:W-:-:S05]  /*d3f40*/  VIADD R0, R10, 0x3d ;  /* 0x0000003d0a007836 */ /* 0x000fca0000000000 */
[----:B------:R-:W-:Y:S02]  /*d3f50*/  ISETP.GE.AND P6, PT, R0, UR53, PT ;  /* 0x0000003500007c0c */ /* 0x000fe4000bfc6270 */
[C---:B------:R-:W-:Y:S02]  /*d3f60*/  PRMT R0, R12.reuse, 0x7772, RZ ;  /* 0x000077720c007816 */ /* 0x040fe400000000ff */
[----:B------:R-:W-:Y:S01]  /*d3f70*/  PRMT R12, R12, 0x7773, RZ ;  /* 0x000077730c0c7816 */ /* 0x000fe200000000ff */
[----:B---3--:R3:W-:Y:S04]  /*d3f80*/  STL.64 [R1+0x4018], R26 ;  /* 0x0040181a01007387 */ /* 0x0087e80000100a00 */
[----:B---3--:R-:W3:Y:S04]  /*d3f90*/  LDL.LU.64 R26, [R1+0xf10] ;  /* 0x000f1000011a7983 */ /* 0x008ee80000300a00 */
[----:B----4-:R4:W-:Y:S01]  /*d3fa0*/  @P4 STG.E.U8 desc[UR28][R2.64], R0 ;  /* 0x0000000002004986 */ /* 0x0109e2000c10111c */
[----:B------:R-:W-:Y:S01]  /*d3fb0*/  ISETP.LT.AND P4, PT, R17, UR5, !P1 ;  /* 0x0000000511007c0c */ /* 0x000fe2000cf81270 */
[----:B------:R-:W0:-:S12]  /*d3fc0*/  LDCU UR5, c[0x0][0x398] ;  /* 0x00007300ff0577ac */ /* 0x000e180008000800 */
[----:B------:R0:W-:Y:S01]  /*d3fd0*/  @P4 STG.E.U8 desc[UR28][R18.64], R12 ;  /* 0x0000000c12004986 */ /* 0x0001e2000c10111c */
[----:B-1----:R-:W-:Y:S02]  /*d3fe0*/  ISETP.LT.AND P4, PT, R16, UR4, !P1 ;  /* 0x0000000410007c0c */ /* 0x002fe4000cf81270 */
[----:B----4-:R-:W-:Y:S01]  /*d3ff0*/  PRMT R0, R24, 0x7770, RZ ;  /* 0x0000777018007816 */ /* 0x010fe200000000ff */
[----:B------:R-:W1:Y:S01]  /*d4000*/  LDCU UR4, c[0x0][0x398] ;  /* 0x00007300ff0477ac */ /* 0x000e620008000800 */
[----:B------:R-:W-:Y:S01]  /*d4010*/  VIADD R2, R10, 0x3e ;  /* 0x0000003e0a027836 */ /* 0x000fe20000000000 */
[----:B0-----:R-:W4:Y:S08]  /*d4020*/  LDL.LU.64 R18, [R1+0xf18] ;  /* 0x000f180001127983 */ /* 0x001f300000300a00 */
[----:B------:R0:W-:Y:S01]  /*d4030*/  @P4 STG.E.U8 desc[UR28][R22.64], R0 ;  /* 0x0000000016004986 */ /* 0x0001e2000c10111c */
[----:B------:R-:W-:Y:S01]  /*d4040*/  ISETP.LT.AND P4, PT, R6, UR5, !P1 ;  /* 0x0000000506007c0c */ /* 0x000fe2000cf81270 */
[----:B------:R-:W1:Y:S01]  /*d4050*/  LDCU UR5, c[0x0][0x398] ;  /* 0x00007300ff0577ac */ /* 0x000e620008000800 */
[C---:B0-----:R-:W-:Y:S01]  /*d4060*/  PRMT R0, R24.reuse, 0x7771, RZ ;  /* 0x0000777118007816 */ /* 0x041fe200000000ff */
[----:B------:R-:W3:Y:S04]  /*d4070*/  LDL.LU.64 R22, [R1+0xf20] ;  /* 0x000f200001167983 */ /* 0x000ee80000300a00 */
[----:B------:R-:W3:Y:S06]  /*d4080*/  LDL.LU R10, [R1+0x4028] ;  /* 0x00402800010a7983 */ /* 0x000eec0000300800 */
[----:B--2---:R0:W-:Y:S01]  /*d4090*/  @P4 STG.E.U8 desc[UR28][R20.64], R0 ;  /* 0x0000000014004986 */ /* 0x0041e2000c10111c */
[----:B-1----:R-:W-:Y:S01]  /*d40a0*/  ISETP.LT.AND P4, PT, R5, UR4, !P1 ;  /* 0x0000000405007c0c */ /* 0x002fe2000cf81270 */
[----:B------:R-:W1:Y:S01]  /*d40b0*/  LDCU UR4, c[0x0][0x398] ;  /* 0x00007300ff0477ac */ /* 0x000e620008000800 */
[----:B0-----:R-:W-:Y:S01]  /*d40c0*/  PRMT R0, R24, 0x7772, RZ ;  /* 0x0000777218007816 */ /* 0x001fe200000000ff */
[----:B------:R-:W2:Y:S01]  /*d40d0*/  LDL.LU.64 R20, [R1+0xf38] ;  /* 0x000f380001147983 */ /* 0x000ea20000300a00 */
[----:B-1----:R-:W-:-:S02]  /*d40e0*/  ISETP.LT.AND P1, PT, R7, UR4, !P1 ;  /* 0x0000000407007c0c */ /* 0x002fc4000cf21270 */
[----:B------:R-:W-:-:S07]  /*d40f0*/  PRMT R24, R24, 0x7773, RZ ;  /* 0x0000777318187816 */ /* 0x000fce00000000ff */
[----:B------:R0:W-:Y:S01]  /*d4100*/  @P4 STG.E.U8 desc[UR28][R28.64], R0 ;  /* 0x000000001c004986 */ /* 0x0001e2000c10111c */
[----:B------:R-:W-:Y:S01]  /*d4110*/  ISETP.GE.AND P4, PT, R2, UR31, PT ;  /* 0x0000001f02007c0c */ /* 0x000fe2000bf86270 */
[----:B------:R-:W1:Y:S02]  /*d4120*/  LDCU UR4, c[0x0][0x398] ;  /* 0x00007300ff0477ac */ /* 0x000e640008000800 */
[----:B------:R1:W-:Y:S04]  /*d4130*/  @P1 STG.E.U8 desc[UR28][R14.64], R24 ;  /* 0x000000180e001986 */ /* 0x0003e8000c10111c */
[----:B0-----:R-:W2:Y:S04]  /*d4140*/  LDL.LU.64 R28, [R1+0xf30] ;  /* 0x000f3000011c7983 */ /* 0x001ea80000300a00 */
[----:B------:R-:W2:Y:S04]  /*d4150*/  LDL.LU.64 R2, [R1+0xf28] ;  /* 0x000f280001027983 */ /* 0x000ea80000300a00 */
[----:B-1----:R-:W2:Y:S01]  /*d4160*/  LDL.LU.64 R14, [R1+0x4020] ;  /* 0x00402000010e7983 */ /* 0x002ea20000300a00 */
[----:B------:R-:W-:-:S02]  /*d4170*/  PRMT R0, R4, 0x7770, RZ ;  /* 0x0000777004007816 */ /* 0x000fc400000000ff */
[----:B--2---:R-:W-:Y:S01]  /*d4180*/  ISETP.LT.AND P1, PT, R14, UR5, !P3 ;  /* 0x000000050e007c0c */ /* 0x004fe2000df21270 */
[----:B------:R-:W0:-:S12]  /*d4190*/  LDCU UR5, c[0x0][0x398] ;  /* 0x00007300ff0577ac */ /* 0x000e180008000800 */
[----:B---3--:R1:W-:Y:S01]  /*d41a0*/  @P1 STG.E.U8 desc[UR28][R26.64], R0 ;  /* 0x000000001a001986 */ /* 0x0083e2000c10111c */
[----:B------:R-:W-:Y:S01]  /*d41b0*/  ISETP.LT.AND P1, PT, R15, UR4, !P3 ;  /* 0x000000040f007c0c */ /* 0x000fe2000df21270 */
[----:B------:R-:W2:Y:S01]  /*d41c0*/  LDCU UR4, c[0x0][0x398] ;  /* 0x00007300ff0477ac */ /* 0x000ea20008000800 */
[----:B-1----:R-:W-:Y:S01]  /*d41d0*/  PRMT R0, R4, 0x7771, RZ ;  /* 0x0000777104007816 */ /* 0x002fe200000000ff */
[----:B------:R-:W3:Y:S10]  /*d41e0*/  LDL.LU.64 R26, [R1+0xf48] ;  /* 0x000f4800011a7983 */ /* 0x000ef40000300a00 */
[----:B----4-:R1:W-:Y:S04]  /*d41f0*/  @P1 STG.E.U8 desc[UR28][R18.64], R0 ;  /* 0x0000000012001986 */ /* 0x0103e8000c10111c */
[----:B-1----:R-:W4:Y:S01]  /*d4200*/  LDL.LU.64 R18, [R1+0xf40] ;  /* 0x000f400001127983 */ /* 0x002f220000300a00 */
[----:B0-----:R-:W-:-:S02]  /*d4210*/  ISETP.LT.AND P1, PT, R11, UR5, !P3 ;  /* 0x000000050b007c0c */ /* 0x001fc4000df21270 */
[C---:B------:R-:W-:Y:S01]  /*d4220*/  PRMT R0, R4.reuse, 0x7772, RZ ;  /* 0x0000777204007816 */ /* 0x040fe200000000ff */
[----:B------:R-:W0:Y:S10]  /*d4230*/  LDCU UR5, c[0x0][0x398] ;  /* 0x00007300ff0577ac */ /* 0x000e340008000800 */
[----:B------:R1:W-:Y:S01]  /*d4240*/  @P1 STG.E.U8 desc[UR28][R22.64], R0 ;  /* 0x0000000016001986 */ /* 0x0003e2000c10111c */
[----:B--2---:R-:W-:Y:S01]  /*d4250*/  ISETP.LT.AND P1, PT, R17, UR4, !P3 ;  /* 0x0000000411007c0c */ /* 0x004fe2000df21270 */
[----:B------:R-:W2:Y:S01]  /*d4260*/  LDCU UR4, c[0x0][0x398] ;  /* 0x00007300ff0477ac */ /* 0x000ea20008000800 */
[----:B-1----:R-:W-:Y:S01]  /*d4270*/  PRMT R0, R4, 0x7773, RZ ;  /* 0x0000777304007816 */ /* 0x002fe200000000ff */
[----:B------:R-:W4:Y:S10]  /*d4280*/  LDL.LU.64 R22, [R1+0xf50] ;  /* 0x000f500001167983 */ /* 0x000f340000300a00 */
[----:B------:R1:W-:Y:S01]  /*d4290*/  @P1 STG.E.U8 desc[UR28][R2.64], R0 ;  /* 0x0000000002001986 */ /* 0x0003e2000c10111c */
[----:B0-----:R-:W-:Y:S01]  /*d42a0*/  ISETP.LT.AND P1, PT, R16, UR5, !P3 ;  /* 0x0000000510007c0c */ /* 0x001fe2000df21270 */
[----:B------:R-:W0:Y:S01]  /*d42b0*/  LDCU UR5, c[0x0][0x398] ;  /* 0x00007300ff0577ac */ /* 0x000e220008000800 */
[C---:B-1----:R-:W-:Y:S01]  /*d42c0*/  PRMT R0, R9.reuse, 0x7770, RZ ;  /* 0x0000777009007816 */ /* 0x042fe200000000ff */
[----:B------:R-:W4:Y:S10]  /*d42d0*/  LDL.LU.64 R2, [R1+0xf68] ;  /* 0x000f680001027983 */ /* 0x000f340000300a00 */
        /* <DEDUP_REMOVED lines=8> */
[----:B--2---:R-:W-:Y:S01]  /*d4360*/  ISETP.LT.AND P3, PT, R7, UR4, !P3 ;  /* 0x0000000407007c0c */ /* 0x004fe2000df61270 */
[----:B------:R-:W2:Y:S01]  /*d4370*/  LDCU UR4, c[0x0][0x398] ;  /* 0x00007300ff0477ac */ /* 0x000ea20008000800 */
[----:B-1----:R-:W-:-:S02]  /*d4380*/  PRMT R0, R9, 0x7772, RZ ;  /* 0x0000777209007816 */ /* 0x002fc400000000ff */
[----:B------:R-:W-:Y:S01]  /*d4390*/  PRMT R9, R9, 0x7773, RZ ;  /* 0x0000777309097816 */ /* 0x000fe200000000ff */
[----:B------:R-:W4:Y:S06]  /*d43a0*/  LDL.LU.64 R28, [R1+0xf88] ;  /* 0x000f8800011c7983 */ /* 0x000f2c0000300a00 */
[----:B---3--:R1:W-:Y:S04]  /*d43b0*/  @P1 STG.E.U8 desc[UR28][R26.64], R0 ;  /* 0x000000001a001986 */ /* 0x0083e8000c10111c */
[----:B-1----:R-:W3:Y:S04]  /*d43c0*/  LDL.LU.64 R26, [R1+0x4018] ;  /* 0x00401800011a7983 */ /* 0x002ee80000300a00 */
[----:B----4-:R1:W-:Y:S04]  /*d43d0*/  @P3 STG.E.U8 desc[UR28][R18.64], R9 ;  /* 0x0000000912003986 */ /* 0x0103e8000c10111c */
[----:B-1----:R-:W4:Y:S01]  /*d43e0*/  LDL.LU.64 R8, [R1+0xf60] ;  /* 0x000f600001087983 */ /* 0x002f220000300a00 */
[----:B------:R-:W-:Y:S01]  /*d43f0*/  ISETP.LT.AND P1, PT, R14, UR6, !P2 ;  /* 0x000000060e007c0c */ /* 0x000fe2000d721270 */
[----:B------:R-:W1:Y:S01]  /*d4400*/  LDCU UR6, c[0x0][0x398] ;  /* 0x00007300ff0677ac */ /* 0x000e620008000800 */
[----:B0-----:R-:W-:-:S02]  /*d4410*/  ISETP.LT.AND P3, PT, R15, UR5, !P2 ;  /* 0x000000050f007c0c */ /* 0x001fc4000d761270 */
[----:B------:R-:W-:Y:S01]  /*d4420*/  PRMT R0, R13, 0x7770, RZ ;  /* 0x000077700d007816 */ /* 0x000fe200000000ff */
[----:B------:R-:W3:Y:S01]  /*d4430*/  LDL.LU.64 R18, [R1+0xf80] ;  /* 0x000f800001127983 */ /* 0x000ee20000300a00 */
[----:B------:R-:W0:Y:S07]  /*d4440*/  LDCU UR5, c[0x0][0x398] ;  /* 0x00007300ff0577ac */ /* 0x000e2e0008000800 */
[----:B------:R0:W-:Y:S01]  /*d4450*/  @P1 STG.E.U8 desc[UR28][R22.64], R0 ;  /* 0x0000000016001986 */ /* 0x0001e2000c10111c */
[----:B--2---:R-:W-:Y:S01]  /*d4460*/  ISETP.LT.AND P1, PT, R11, UR4, !P2 ;  /* 0x000000040b007c0c */ /* 0x004fe2000d721270 */
[----:B------:R-:W2:Y:S01]  /*d4470*/  LDCU UR4, c[0x0][0x398] ;  /* 0x00007300ff0477ac */ /* 0x000ea20008000800 */
[----:B0-----:R-:W-:Y:S01]  /*d4480*/  PRMT R0, R13, 0x7771, RZ ;  /* 0x000077710d007816 */ /* 0x001fe200000000ff */
[----:B------:R-:W2:Y:S04]  /*d4490*/  LDL.LU.64 R22, [R1+0xfa0] ;  /* 0x000fa00001167983 */ /* 0x000ea80000300a00 */
[----:B------:R-:W2:Y:S04]  /*d44a0*/  LDL.LU R4, [R1+0xc8] ;  /* 0x0000c80001047983 */ /* 0x000ea80000300800 */
[----:B----4-:R0:W-:Y:S01]  /*d44b0*/  @P3 STG.E.U8 desc[UR28][R8.64], R0 ;  /* 0x0000000008003986 */ /* 0x0101e2000c10111c */
[----:B-1----:R-:W-:Y:S01]  /*d44c0*/  ISETP.LT.AND P3, PT, R17, UR6, !P2 ;  /* 0x0000000611007c0c */ /* 0x002fe2000d761270 */
[----:B------:R-:W1:Y:S01]  /*d44d0*/  LDCU UR6, c[0x0][0x398] ;  /* 0x00007300ff0677ac */ /* 0x000e620008000800 */
[----:B0-----:R-:W-:-:S02]  /*d44e0*/  PRMT R0, R13, 0x7772, RZ ;  /* 0x000077720d007816 */ /* 0x001fc400000000ff */
[----:B------:R-:W-:-:S03]  /*d44f0*/  PRMT R13, R13, 0x7773, RZ ;  /* 0x000077730d0d7816 */ /* 0x000fc600000000ff */
[----:B------:R0:W-:Y:S06]  /*d4500*/  @P1 STG.E.U8 desc[UR28][R2.64], R0 ;  /* 0x0000000002001986 */ /* 0x0001ec000c10111c */
[----:B------:R4:W-:Y:S04]  /*d4510*/  @P3 STG.E.U8 desc[UR28][R20.64], R13 ;  /* 0x0000000d14003986 */ /* 0x0009e8000c10111c */
[----:B0-----:R-:W3:Y:S04]  /*d4520*/  LDL.LU.64 R2, [R1+0xf98] ;  /* 0x000f980001027983 */ /* 0x001ee80000300a00 */
[----:B----4-:R-:W4:Y:S01]  /*d4530*/  LDL.LU.64 R12, [R1+0xf90] ;  /* 0x000f9000010c7983 */ /* 0x010f220000300a00 */
[----:B------:R-:W-:Y:S01]  /*d4540*/  ISETP.LT.AND P1, PT, R16, UR5, !P2 ;  /* 0x0000000510007c0c */ /* 0x000fe2000d721270 */
[----:B------:R-:W0:Y:S01]  /*d4550*/  LDCU UR5, c[0x0][0x398] ;  /* 0x00007300ff0577ac */ /* 0x000e220008000800 */
[----:B------:R-:W-:-:S02]  /*d4560*/  PRMT R0, R25, 0x7770, RZ ;  /* 0x0000777019007816 */ /* 0x000fc400000000ff */
[----:B--2---:R-:W-:Y:S01]  /*d4570*/  ISETP.LT.AND P3, PT, R6, UR4, !P2 ;  /* 0x0000000406007c0c */ /* 0x004fe2000d761270 */
[----:B------:R-:W2:Y:S04]  /*d4580*/  LDL.LU.64 R8, [R1+0xfa8] ;  /* 0x000fa80001087983 */ /* 0x000ea80000300a00 */
[----:B------:R-:W2:Y:S01]  /*d4590*/  LDL.LU.64 R20, [R1+0xfb8] ;  /* 0x000fb80001147983 */ /* 0x000ea20000300a00 */
[----:B------:R-:W2:Y:S03]  /*d45a0*/  LDCU UR4, c[0x0][0x398] ;  /* 0x00007300ff0477ac */ /* 0x000ea60008000800 */
[----:B------:R3:W-:Y:S01]  /*d45b0*/  @P1 STG.E.U8 desc[UR28][R28.64], R0 ;  /* 0x000000001c001986 */ /* 0x0007e2000c10111c */
[----:B-1----:R-:W-:Y:S01]  /*d45c0*/  ISETP.LT.AND P1, PT, R5, UR6, !P2 ;  /* 0x0000000605007c0c */ /* 0x002fe2000d721270 */
[----:B------:R-:W1:Y:S01]  /*d45d0*/  LDCU UR6, c[0x0][0x398] ;  /* 0x00007300ff0677ac */ /* 0x000e620008000800 */
[----:B0-----:R-:W-:Y:S01]  /*d45e0*/  ISETP.LT.AND P2, PT, R7, UR5, !P2 ;  /* 0x0000000507007c0c */ /* 0x001fe2000d741270 */
[----:B------:R-:W0:Y:S01]  /*d45f0*/  LDCU UR5, c[0x0][0x398] ;  /* 0x00007300ff0577ac */ /* 0x000e220008000800 */
[C---:B---3--:R-:W-:Y:S01]  /*d4600*/  PRMT R0, R25.reuse, 0x7771, RZ ;  /* 0x0000777119007816 */ /* 0x048fe200000000ff */
[----:B------:R-:W3:Y:S04]  /*d4610*/  LDL.LU.64 R28, [R1+0xfb0] ;  /* 0x000fb000011c7983 */ /* 0x000ee80000300a00 */
[----:B------:R0:W-:Y:S02]  /*d4620*/  @P3 STG.E.U8 desc[UR28][R18.64], R0 ;  /* 0x0000000012003986 */ /* 0x0001e4000c10111c */
[----:B0-----:R-:W-:-:S02]  /*d4630*/  PRMT R0, R25, 0x7772, RZ ;  /* 0x0000777219007816 */ /* 0x001fc400000000ff */
[----:B------:R-:W-:Y:S01]  /*d4640*/  PRMT R25, R25, 0x7773, RZ ;  /* 0x0000777319197816 */ /* 0x000fe200000000ff */
[----:B------:R-:W3:Y:S04]  /*d4650*/  LDL.LU.64 R18, [R1+0xfd0] ;  /* 0x000fd00001127983 */ /* 0x000ee80000300a00 */
[----:B------:R0:W-:Y:S04]  /*d4660*/  @P1 STG.E.U8 desc[UR28][R22.64], R0 ;  /* 0x0000000016001986 */ /* 0x0001e8000c10111c */
[----:B0-----:R-:W3:Y:S04]  /*d4670*/  LDL.LU.64 R22, [R1+0xfc8] ;  /* 0x000fc80001167983 */ /* 0x001ee80000300a00 */
[----:B----4-:R0:W-:Y:S04]  /*d4680*/  @P2 STG.E.U8 desc[UR28][R12.64], R25 ;  /* 0x000000190c002986 */ /* 0x0101e8000c10111c */
[----:B0-----:R-:W4:Y:S01]  /*d4690*/  LDL.LU.64 R24, [R1+0xfe0] ;  /* 0x000fe00001187983 */ /* 0x001f220000300a00 */
[----:B------:R-:W-:-:S02]  /*d46a0*/  ISETP.LT.AND P3, PT, R14, UR7, !P5 ;  /* 0x000000070e007c0c */ /* 0x000fc4000ef61270 */
[----:B--2---:R-:W-:Y:S01]  /*d46b0*/  ISETP.LT.AND P1, PT, R15, UR4, !P5 ;  /* 0x000000040f007c0c */ /* 0x004fe2000ef21270 */
[----:B------:R-:W0:Y:S01]  /*d46c0*/  LDCU UR4, c[0x0][0x398] ;  /* 0x00007300ff0477ac */ /* 0x000e220008000800 */
[----:B------:R-:W2:Y:S01]  /*d46d0*/  LDCU UR7, c[0x0][0x398] ;  /* 0x00007300ff0777ac */ /* 0x000ea20008000800 */
[C---:B------:R-:W-:Y:S02]  /*d46e0*/  PRMT R0, R4.reuse, 0x7770, RZ ;  /* 0x0000777004007816 */ /* 0x040fe400000000ff */
[----:B-1----:R-:W-:Y:S01]  /*d46f0*/  ISETP.LT.AND P2, PT, R11, UR6, !P5 ;  /* 0x000000060b007c0c */ /* 0x002fe2000ef41270 */
[----:B------:R-:W1:Y:S01]  /*d4700*/  LDCU UR6, c[0x0][0x398] ;  /* 0x00007300ff0677ac */ /* 0x000e620008000800 */
[----:B------:R-:W4:Y:S04]  /*d4710*/  LDL.LU.64 R12, [R1+0xfc0] ;  /* 0x000fc000010c7983 */ /* 0x000f280000300a00 */
[----:B------:R0:W-:Y:S01]  /*d4720*/  @P3 STG.E.U8 desc[UR28][R2.64], R0 ;  /* 0x0000000002003986 */ /* 0x0001e2000c10111c */
[----:B------:R-:W-:Y:S01]  /*d4730*/  ISETP.LT.AND P3, PT, R17, UR5, !P5 ;  /* 0x0000000511007c0c */ /* 0x000fe2000ef61270 */
[----:B------:R-:W1:Y:S01]  /*d4740*/  LDCU UR5, c[0x0][0x398] ;  /* 0x00007300ff0577ac */ /* 0x000e620008000800 */
[----:B0-----:R-:W-:-:S02]  /*d4750*/  PRMT R0, R4, 0x7771, RZ ;  /* 0x0000777104007816 */ /* 0x001fc400000000ff */
[----:B------:R-:W-:-:S03]  /*d4760*/  PRMT R2, R4, 0x7772, RZ ;  /* 0x0000777204027816 */ /* 0x000fc600000000ff */
[----:B------:R0:W-:Y:S04]  /*d4770*/  @P1 STG.E.U8 desc[UR28][R8.64], R0 ;  /* 0x0000000008001986 */ /* 0x0001e8000c10111c */
[----:B------:R1:W-:Y:S01]  /*d4780*/  @P2 STG.E.U8 desc[UR28][R20.64], R2 ;  /* 0x0000000214002986 */ /* 0x0003e2000c10111c */
[----:B------:R-:W-:Y:S01]  /*d4790*/  ISETP.LT.AND P2, PT, R6, UR4, !P5 ;  /* 0x0000000406007c0c */ /* 0x000fe2000ef41270 */
[----:B------:R-:W4:Y:S01]  /*d47a0*/  LDCU UR4, c[0x0][0x398] ;  /* 0x00007300ff0477ac */ /* 0x000f220008000800 */
[----:B--2---:R-:W-:Y:S02]  /*d47b0*/  ISETP.LT.AND P1, PT, R16, UR7, !P5 ;  /* 0x0000000710007c0c */ /* 0x004fe4000ef21270 */
[----:B------:R-:W-:Y:S01]  /*d47c0*/  PRMT R3, R10, 0x7772, RZ ;  /* 0x000077720a037816 */ /* 0x000fe200000000ff */
[----:B------:R-:W2:Y:S01]  /*d47d0*/  LDCU UR7, c[0x0][0x398] ;  /* 0x00007300ff0777ac */ /* 0x000ea20008000800 */
[----:B0-----:R-:W-:Y:S01]  /*d47e0*/  PRMT R0, R4, 0x7773, RZ ;  /* 0x0000777304007816 */ /* 0x001fe200000000ff */
[----:B------:R-:W2:Y:S01]  /*d47f0*/  LDL.LU.64 R8, [R1+0xfd8] ;  /* 0x000fd80001087983 */ /* 0x000ea20000300a00 */
[----:B-1----:R-:W-:-:S03]  /*d4800*/  PRMT R2, R10, 0x7771, RZ ;  /* 0x000077710a027816 */ /* 0x002fc600000000ff */
[----:B------:R-:W2:Y:S04]  /*d4810*/  LDL.LU.64 R20, [R1+0xff0] ;  /* 0x000ff00001147983 */ /* 0x000ea80000300a00 */
[----:B---3--:R0:W-:Y:S01]  /*d4820*/  @P3 STG.E.U8 desc[UR28][R28.64], R0 ;  /* 0x000000001c003986 */ /* 0x0081e2000c10111c */
[----:B------:R-:W-:Y:S01]  /*d4830*/  ISETP.LT.AND P3, PT, R5, UR6, !P5 ;  /* 0x0000000605007c0c */ /* 0x000fe2000ef61270 */
[----:B------:R-:W1:Y:S01]  /*d4840*/  LDCU UR6, c[0x0][0x398] ;  /* 0x00007300ff0677ac */ /* 0x000e620008000800 */
[----:B0-----:R-:W-:Y:S01]  /*d4850*/  PRMT R0, R10, 0x7770, RZ ;  /* 0x000077700a007816 */ /* 0x001fe200000000ff */
[----:B------:R-:W3:Y:S04]  /*d4860*/  LDL.LU.64 R28, [R1+0xfe8] ;  /* 0x000fe800011c7983 */ /* 0x000ee80000300a00 */
[----:B----4-:R-:W-:Y:S04]  /*d4870*/  @P1 STG.E.U8 desc[UR28][R24.64], R0 ;  /* 0x0000000018001986 */ /* 0x010fe8000c10111c */
[----:B------:R0:W-:Y:S04]  /*d4880*/  @P2 STG.E.U8 desc[UR28][R18.64], R2 ;  /* 0x0000000212002986 */ /* 0x0001e8000c10111c */
[----:B------:R4:W-:Y:S01]  /*d4890*/  @P3 STG.E.U8 desc[UR28][R22.64], R3 ;  /* 0x0000000316003986 */ /* 0x0009e2000c10111c */
[----:B------:R-:W-:-:S02]  /*d48a0*/  ISETP.LT.AND P2, PT, R14, UR8, !P0 ;  /* 0x000000080e007c0c */ /* 0x000fc4000c741270 */
[C---:B------:R-:W-:Y:S02]  /*d48b0*/  ISETP.LT.AND P3, PT, R14.reuse, UR5, !P6 ;  /* 0x000000050e007c0c */ /* 0x040fe4000f761270 */
[----:B------:R-:W-:Y:S01]  /*d48c0*/  ISETP.LT.AND P1, PT, R14, UR4, !P4 ;  /* 0x000000040e007c0c */ /* 0x000fe2000e721270 */
[----:B------:R-:W1:Y:S01]  /*d48d0*/  LDCU UR4, c[0x0][0x398] ;  /* 0x00007300ff0477ac */ /* 0x000e620008000800 */
[----:B------:R-:W2:Y:S01]  /*d48e0*/  LDL.LU R14, [R1+0x4010] ;  /* 0x00401000010e7983 */ /* 0x000ea20000300800 */
[----:B------:R-:W-:Y:S01]  /*d48f0*/  PRMT R10, R10, 0x7773, RZ ;  /* 0x000077730a0a7816 */ /* 0x000fe200000000ff */
[----:B------:R-:W1:Y:S01]  /*d4900*/  LDCU UR5, c[0x0][0x398] ;  /* 0x00007300ff0577ac */ /* 0x000e620008000800 */
[----:B------:R-:W2:Y:S01]  /*d4910*/  LDCU UR8, c[0x0][0x398] ;  /* 0x00007300ff0877ac */ /* 0x000ea20008000800 */
[----:B0-----:R-:W3:Y:S04]  /*d4920*/  LDL.LU.64 R18, [R1+0x1000] ;  /* 0x0010000001127983 */ /* 0x001ee80000300a00 */
[----:B----4-:R-:W4:Y:S01]  /*d4930*/  LDL.LU.64 R22, [R1+0xff8] ;  /* 0x000ff80001167983 */ /* 0x010f220000300a00 */
[----:B-1----:R-:W-:Y:S01]  /*d4940*/  ISETP.LT.AND P5, PT, R7, UR4, !P5 ;  /* 0x0000000407007c0c */ /* 0x002fe2000efa1270 */
[----:B------:R-:W0:-:S12]  /*d4950*/  LDCU UR4, c[0x0][0x398] ;  /* 0x00007300ff0477ac */ /* 0x000e180008000800 */
[----:B------:R1:W-:Y:S04]  /*d4960*/  @P5 STG.E.U8 desc[UR28][R12.64], R10 ;  /* 0x0000000a0c005986 */ /* 0x0003e8000c10111c */
[----:B-1----:R-:W4:Y:S01]  /*d4970*/  LDL.LU R10, [R1+0x1840] ;  /* 0x00184000010a7983 */ /* 0x002f220000300800 */
[----:B------:R-:W-:-:S03]  /*d4980*/  ISETP.LT.AND P5, PT, R15, UR5, !P6 ;  /* 0x000000050f007c0c */ /* 0x000fc6000f7a1270 */
[----:B------:R-:W4:Y:S04]  /*d4990*/  LDL.LU.64 R24, [R1+0x1010] ;  /* 0x0010100001187983 */ /* 0x000f280000300a00 */
[----:B------:R-:W4:Y:S01]  /*d49a0*/  LDL.LU.64 R12, [R1+0x1008] ;  /* 0x00100800010c7983 */ /* 0x000f220000300a00 */
[----:B------:R-:W4:Y:S01]  /*d49b0*/  LDCU UR5, c[0x0][0x398] ;  /* 0x00007300ff0577ac */ /* 0x000f220008000800 */
[----:B--2---:R-:W-:-:S05]  /*d49c0*/  PRMT R0, R14, 0x7770, RZ ;  /* 0x000077700e007816 */ /* 0x004fca00000000ff */
[----:B------:R1:W-:Y:S01]  /*d49d0*/  @P3 STG.E.U8 desc[UR28][R8.64], R0 ;  /* 0x0000000008003986 */ /* 0x0003e2000c10111c */
[----:B0-----:R-:W-:Y:S02]  /*d49e0*/  ISETP.LT.AND P3, PT, R11, UR4, !P6 ;  /* 0x000000040b007c0c */ /* 0x001fe4000f761270 */
[C---:B------:R-:W-:Y:S01]  /*d49f0*/  PRMT R2, R14.reuse, 0x7772, RZ ;  /* 0x000077720e027816 */ /* 0x040fe200000000ff */
[----:B------:R-:W0:Y:S01]  /*d4a00*/  LDCU UR4, c[0x0][0x398] ;  /* 0x00007300ff0477ac */ /* 0x000e220008000800 */
[----:B-1----:R-:W-:-:S05]  /*d4a10*/  PRMT R0, R14, 0x7771, RZ ;  /* 0x000077710e007816 */ /* 0x002fca00000000ff */
[----:B------:R1:W-:Y:S04]  /*d4a20*/  @P5 STG.E.U8 desc[UR28][R20.64], R0 ;  /* 0x0000000014005986 */ /* 0x0003e8000c10111c */
[----:B---3--:R2:W-:Y:S04]  /*d4a30*/  @P3 STG.E.U8 desc[UR28][R28.64], R2 ;  /* 0x000000021c003986 */ /* 0x0085e8000c10111c */
[----:B-1----:R-:W3:Y:S04]  /*d4a40*/  LDL.LU R21, [R1+0xcc] ;  /* 0x0000cc0001157983 */ /* 0x002ee80000300800 */
[----:B--2---:R-:W2:Y:S01]  /*d4a50*/  LDL.LU.64 R28, [R1+0x1048] ;  /* 0x00104800011c7983 */ /* 0x004ea20000300a00 */
[----:B------:R-:W-:Y:S01]  /*d4a60*/  ISETP.LT.AND P5, PT, R17, UR6, !P6 ;  /* 0x0000000611007c0c */ /* 0x000fe2000f7a1270 */
[----:B------:R-:W1:Y:S01]  /*d4a70*/  LDCU UR6, c[0x0][0x398] ;  /* 0x00007300ff0677ac */ /* 0x000e620008000800 */
[----:B----4-:R-:W-:Y:S01]  /*d4a80*/  ISETP.LT.AND P3, PT, R10, UR5, !P6 ;  /* 0x000000050a007c0c */ /* 0x010fe2000f761270 */
[----:B------:R-:W4:Y:S01]  /*d4a90*/  LDCU UR5, c[0x0][0x398] ;  /* 0x00007300ff0577ac */ /* 0x000f220008000800 */
[----:B------:R-:W-:-:S02]  /*d4aa0*/  PRMT R14, R14, 0x7773, RZ ;  /* 0x000077730e0e7816 */ /* 0x000fc400000000ff */
[----:B------:R-:W-:-:S07]  /*d4ab0*/  PRMT R0, R26, 0x7770, RZ ;  /* 0x000077701a007816 */ /* 0x000fce00000000ff */
[----:B------:R4:W-:Y:S01]  /*d4ac0*/  @P5 STG.E.U8 desc[UR28][R18.64], R14 ;  /* 0x0000000e12005986 */ /* 0x0009e2000c10111c */
[----:B0-----:R-:W-:Y:S01]  /*d4ad0*/  ISETP.LT.AND P5, PT, R6, UR4, !P6 ;  /* 0x0000000406007c0c */ /* 0x001fe2000f7a1270 */
[----:B------:R-:W0:Y:S02]  /*d4ae0*/  LDCU UR4, c[0x0][0x398] ;  /* 0x00007300ff0477ac */ /* 0x000e240008000800 */
[----:B------:R0:W-:Y:S01]  /*d4af0*/  @P3 STG.E.U8 desc[UR28][R22.64], R0 ;  /* 0x0000000016003986 */ /* 0x0001e2000c10111c */
[----:B-1----:R-:W-:Y:S02]  /*d4b00*/  ISETP.LT.AND P3, PT, R5, UR6, !P6 ;  /* 0x0000000605007c0c */ /* 0x002fe4000f761270 */
[C---:B------:R-:W-:Y:S01]  /*d4b10*/  PRMT R2, R26.reuse, 0x7772, RZ ;  /* 0x000077721a027816 */ /* 0x040fe200000000ff */
[----:B------:R-:W1:Y:S01]  /*d4b20*/  LDCU UR6, c[0x0][0x398] ;  /* 0x00007300ff0677ac */ /* 0x000e620008000800 */
[----:B----4-:R-:W-:Y:S01]  /*d4b30*/  ISETP.LT.AND P6, PT, R7, UR5, !P6 ;  /* 0x0000000507007c0c */ /* 0x010fe2000f7c1270 */
[----:B------:R-:W1:Y:S04]  /*d4b40*/  LDL.LU R14, [R1+0x1844] ;  /* 0x00184400010e7983 */ /* 0x000e680000300800 */
[----:B------:R-:W4:Y:S04]  /*d4b50*/  LDL.LU.64 R8, [R1+0x1040] ;  /* 0x0010400001087983 */ /* 0x000f280000300a00 */
[----:B------:R-:W4:Y:S04]  /*d4b60*/  LDL.LU.64 R16, [R1+0x1038] ;  /* 0x0010380001107983 */ /* 0x000f280000300a00 */
[----:B------:R-:W4:Y:S01]  /*d4b70*/  LDL.LU.64 R18, [R1+0x1030] ;  /* 0x0010300001127983 */ /* 0x000f220000300a00 */
[----:B------:R-:W1:Y:S01]  /*d4b80*/  LDCU UR5, c[0x0][0x398] ;  /* 0x00007300ff0577ac */ /* 0x000e620008000800 */
[----:B0-----:R-:W-:-:S02]  /*d4b90*/  PRMT R0, R26, 0x7771, RZ ;  /* 0x000077711a007816 */ /* 0x001fc400000000ff */
[----:B------:R-:W-:Y:S01]  /*d4ba0*/  PRMT R26, R26, 0x7773, RZ ;  /* 0x000077731a1a7816 */ /* 0x000fe200000000ff */
[----:B------:R-:W4:Y:S04]  /*d4bb0*/  LDL.LU.64 R22, [R1+0x1028] ;  /* 0x0010280001167983 */ /* 0x000f280000300a00 */
[----:B------:R-:W-:Y:S04]  /*d4bc0*/  @P5 STG.E.U8 desc[UR28][R24.64], R0 ;  /* 0x0000000018005986 */ /* 0x000fe8000c10111c */
[----:B------:R-:W-:Y:S01]  /*d4bd0*/  @P3 STG.E.U8 desc[UR28][R12.64], R2 ;  /* 0x000000020c003986 */ /* 0x000fe2000c10111c */
[----:B------:R-:W-:-:S02]  /*d4be0*/  ISETP.LT.AND P3, PT, R11, UR4, !P4 ;  /* 0x000000040b007c0c */ /* 0x000fc4000e761270 */
[----:B------:R-:W-:Y:S01]  /*d4bf0*/  ISETP.LT.AND P5, PT, R15, UR7, !P4 ;  /* 0x000000070f007c0c */ /* 0x000fe2000e7a1270 */
[----:B------:R-:W4:Y:S04]  /*d4c00*/  LDL.LU R11, [R1+0x400c] ;  /* 0x00400c00010b7983 */ /* 0x000f280000300800 */
[----:B------:R-:W-:Y:S01]  /*d4c10*/  STL [R1+0x3ff8], R27 ;  /* 0x003ff81b01007387 */ /* 0x000fe20000100800 */
[----:B------:R-:W0:Y:S01]  /*d4c20*/  LDCU UR4, c[0x0][0x398] ;  /* 0x00007300ff0477ac */ /* 0x000e220008000800 */
[----:B------:R-:W0:Y:S02]  /*d4c30*/  LDCU UR7, c[0x0][0x398] ;  /* 0x00007300ff0777ac */ /* 0x000e240008000800 */
[----:B--2---:R2:W-:Y:S04]  /*d4c40*/  @P6 STG.E.U8 desc[UR28][R28.64], R26 ;  /* 0x0000001a1c006986 */ /* 0x0045e8000c10111c */
[----:B--2---:R-:W2:Y:S01]  /*d4c50*/  LDL.LU.64 R26, [R1+0x1058] ;  /* 0x00105800011a7983 */ /* 0x004ea20000300a00 */
[----:B---3--:R-:W-:-:S02]  /*d4c60*/  PRMT R0, R21, 0x7770, RZ ;  /* 0x0000777015007816 */ /* 0x008fc400000000ff */
[C---:B------:R-:W-:Y:S02]  /*d4c70*/  PRMT R3, R21.reuse, 0x7771, RZ ;  /* 0x0000777115037816 */ /* 0x040fe400000000ff */
[C---:B------:R-:W-:Y:S02]  /*d4c80*/  PRMT R2, R21.reuse, 0x7772, RZ ;  /* 0x0000777215027816 */ /* 0x040fe400000000ff */
[----:B------:R-:W-:Y:S01]  /*d4c90*/  PRMT R4, R21, 0x7773, RZ ;  /* 0x0000777315047816 */ /* 0x000fe200000000ff */
[----:B--2---:R2:W-:Y:S04]  /*d4ca0*/  STL.64 [R1+0x4000], R26 ;  /* 0x0040001a01007387 */ /* 0x0045e80000100a00 */
[----:B--2---:R-:W2:Y:S01]  /*d4cb0*/  LDL.LU.64 R26, [R1+0x1060] ;  /* 0x00106000011a7983 */ /* 0x004ea20000300a00 */
[----:B-1----:R-:W-:-:S03]  /*d4cc0*/  ISETP.LT.AND P6, PT, R14, UR6, !P4 ;  /* 0x000000060e007c0c */ /* 0x002fc6000e7c1270 */
[----:B----4-:R-:W-:Y:S01]  /*d4cd0*/  @P1 STG.E.U8 desc[UR28][R8.64], R0 ;  /* 0x0000000008001986 */ /* 0x010fe2000c10111c */
[----:B------:R-:W-:-:S03]  /*d4ce0*/  ISETP.LT.AND P1, PT, R10, UR8, !P4 ;  /* 0x000000080a007c0c */ /* 0x000fc6000e721270 */
[----:B------:R-:W3:Y:S04]  /*d4cf0*/  LDL.LU.64 R20, [R1+0x1050] ;  /* 0x0010500001147983 */ /* 0x000ee80000300a00 */
[----:B------:R-:W4:Y:S04]  /*d4d00*/  LDL.LU.64 R28, [R1+0x1020] ;  /* 0x00102000011c7983 */ /* 0x000f280000300a00 */
[----:B------:R1:W-:Y:S04]  /*d4d10*/  @P5 STG.E.U8 desc[UR28][R16.64], R3 ;  /* 0x0000000310005986 */ /* 0x0003e8000c10111c */
[----:B------:R-:W3:Y:S04]  /*d4d20*/  LDL.LU.64 R24, [R1+0x1018] ;  /* 0x0010180001187983 */ /* 0x000ee80000300a00 */
[----:B------:R0:W-:Y:S01]  /*d4d30*/  @P3 STG.E.U8 desc[UR28][R18.64], R2 ;  /* 0x0000000212003986 */ /* 0x0001e2000c10111c */
[----:B------:R-:W-:Y:S01]  /*d4d40*/  ISETP.LT.AND P3, PT, R15, UR10, !P0 ;  /* 0x0000000a0f007c0c */ /* 0x000fe2000c761270 */
[----:B------:R-:W2:Y:S01]  /*d4d50*/  LDCU UR6, c[0x0][0x398] ;  /* 0x00007300ff0677ac */ /* 0x000ea20008000800 */
[----:B------:R-:W2:Y:S01]  /*d4d60*/  LDCU UR8, c[0x0][0x398] ;  /* 0x00007300ff0877ac */ /* 0x000ea20008000800 */
[----:B-1----:R-:W3:Y:S04]  /*d4d70*/  LDL.LU R3, [R1+0x1848] ;  /* 0x0018480001037983 */ /* 0x002ee80000300800 */
[----:B------:R-:W4:Y:S01]  /*d4d80*/  LDL.LU R15, [R1+0x4008] ;  /* 0x00400800010f7983 */ /* 0x000f220000300800 */
[----:B0-----:R-:W-:-:S03]  /*d4d90*/  PRMT R2, R11, 0x7770, RZ ;  /* 0x000077700b027816 */ /* 0x001fc600000000ff */
[----:B------:R-:W4:Y:S04]  /*d4da0*/  LDL.LU.64 R12, [R1+0xf78] ;  /* 0x000f7800010c7983 */ /* 0x000f280000300a00 */
[----:B------:R-:W4:Y:S04]  /*d4db0*/  LDL.LU.64 R8, [R1+0xf58] ;  /* 0x000f580001087983 */ /* 0x000f280000300a00 */
[----:B------:R-:W4:Y:S04]  /*d4dc0*/  LDL.LU.64 R16, [R1+0xec8] ;  /* 0x000ec80001107983 */ /* 0x000f280000300a00 */
[----:B------:R0:W-:Y:S04]  /*d4dd0*/  @P6 STG.E.U8 desc[UR28][R22.64], R4 ;  /* 0x0000000416006986 */ /* 0x0001e8000c10111c */
[----:B------:R-:W4:Y:S04]  /*d4de0*/  LDL.LU.64 R18, [R1+0xe88] ;  /* 0x000e880001127983 */ /* 0x000f280000300a00 */
[----:B0-----:R-:W4:Y:S04]  /*d4df0*/  LDL.LU.64 R22, [R1+0xdf0] ;  /* 0x000df00001167983 */ /* 0x001f280000300a00 */
[----:B--2---:R0:W-:Y:S04]  /*d4e00*/  @P1 STG.E.U8 desc[UR28][R26.64], R2 ;  /* 0x000000021a001986 */ /* 0x0041e8000c10111c */
[----:B0-----:R-:W2:Y:S01]  /*d4e10*/  LDL.LU.64 R26, [R1+0x4000] ;  /* 0x00400000011a7983 */ /* 0x001ea20000300a00 */
[----:B------:R-:W-:-:S02]  /*d4e20*/  ISETP.LT.AND P5, PT, R6, UR9, !P4 ;  /* 0x0000000906007c0c */ /* 0x000fc4000e7a1270 */
[----:B------:R-:W-:Y:S02]  /*d4e30*/  ISETP.LT.AND P6, PT, R5, UR5, !P4 ;  /* 0x0000000505007c0c */ /* 0x000fe4000e7c1270 */
[----:B------:R-:W-:Y:S02]  /*d4e40*/  ISETP.LT.AND P4, PT, R7, UR4, !P4 ;  /* 0x0000000407007c0c */ /* 0x000fe4000e781270 */
[C---:B------:R-:W-:Y:S02]  /*d4e50*/  PRMT R0, R11.reuse, 0x7771, RZ ;  /* 0x000077710b007816 */ /* 0x040fe400000000ff */
[C---:B------:R-:W-:Y:S02]  /*d4e60*/  PRMT R2, R11.reuse, 0x7772, RZ ;  /* 0x000077720b027816 */ /* 0x040fe400000000ff */
[----:B------:R-:W-:Y:S01]  /*d4e70*/  PRMT R11, R11, 0x7773, RZ ;  /* 0x000077730b0b7816 */ /* 0x000fe200000000ff */
[----:B------:R-:W0:Y:S01]  /*d4e80*/  LDCU UR5, c[0x0][0x398] ;  /* 0x00007300ff0577ac */ /* 0x000e220008000800 */
[----:B---3--:R-:W-:-:S02]  /*d4e90*/  ISETP.LT.AND P1, PT, R3, UR11, !P0 ;  /* 0x0000000b03007c0c */ /* 0x008fc4000c721270 */
[----:B----4-:R-:W-:Y:S01]  /*d4ea0*/  PRMT R3, R15, 0x7770, RZ ;  /* 0x000077700f037816 */ /* 0x010fe200000000ff */
[----:B--2---:R1:W-:Y:S04]  /*d4eb0*/  @P5 STG.E.U8 desc[UR28][R26.64], R0 ;  /* 0x000000001a005986 */ /* 0x0043e8000c10111c */
[----:B------:R2:W-:Y:S04]  /*d4ec0*/  @P6 STG.E.U8 desc[UR28][R20.64], R2 ;  /* 0x0000000214006986 */ /* 0x0005e8000c10111c */
[----:B------:R3:W-:Y:S04]  /*d4ed0*/  @P4 STG.E.U8 desc[UR28][R28.64], R11 ;  /* 0x0000000b1c004986 */ /* 0x0007e8000c10111c */
[----:B-1----:R-:W4:Y:S04]  /*d4ee0*/  LDL.LU R27, [R1+0x3ff8] ;  /* 0x003ff800011b7983 */ /* 0x002f280000300800 */
[----:B--2---:R1:W5:Y:S04]  /*d4ef0*/  LDL.LU.64 R20, [R1+0x3ff0] ;  /* 0x003ff00001147983 */ /* 0x0043680000300a00 */
[----:B---3--:R-:W2:Y:S01]  /*d4f00*/  LDL.LU.64 R28, [R1+0x3fe8] ;  /* 0x003fe800011c7983 */ /* 0x008ea20000300a00 */
[----:B------:R-:W-:-:S02]  /*d4f10*/  ISETP.LT.AND P5, PT, R14, UR12, !P0 ;  /* 0x0000000c0e007c0c */ /* 0x000fc4000c7a1270 */
[----:B------:R-:W-:Y:S02]  /*d4f20*/  ISETP.LT.AND P6, PT, R10, UR6, !P0 ;  /* 0x000000060a007c0c */ /* 0x000fe4000c7c1270 */
[----:B------:R-:W-:Y:S01]  /*d4f30*/  ISETP.LT.AND P4, PT, R6, UR7, !P0 ;  /* 0x0000000706007c0c */ /* 0x000fe2000c781270 */
[----:B------:R1:W-:Y:S01]  /*d4f40*/  @P2 STG.E.U8 desc[UR28][R24.64], R3 ;  /* 0x0000000318002986 */ /* 0x0003e2000c10111c */
[----:B------:R-:W-:Y:S02]  /*d4f50*/  ISETP.LT.AND P2, PT, R5, UR8, !P0 ;  /* 0x0000000805007c0c */ /* 0x000fe4000c741270 */
[----:B0-----:R-:W-:Y:S02]  /*d4f60*/  ISETP.LT.AND P0, PT, R7, UR5, !P0 ;  /* 0x0000000507007c0c */ /* 0x001fe4000c701270 */
[C---:B------:R-:W-:Y:S02]  /*d4f70*/  PRMT R0, R15.reuse, 0x7771, RZ ;  /* 0x000077710f007816 */ /* 0x040fe400000000ff */
[----:B------:R-:W-:-:S02]  /*d4f80*/  PRMT R4, R15, 0x7772, RZ ;  /* 0x000077720f047816 */ /* 0x000fc400000000ff */
[----:B------:R-:W-:Y:S01]  /*d4f90*/  PRMT R15, R15, 0x7773, RZ ;  /* 0x000077730f0f7816 */ /* 0x000fe200000000ff */
[----:B------:R1:W-:Y:S04]  /*d4fa0*/  @P3 STG.E.U8 desc[UR28][R12.64], R0 ;  /* 0x000000000c003986 */ /* 0x0003e8000c10111c */
[----:B------:R1:W-:Y:S04]  /*d4fb0*/  @P1 STG.E.U8 desc[UR28][R8.64], R4 ;  /* 0x0000000408001986 */ /* 0x0003e8000c10111c */
[----:B------:R1:W-:Y:S01]  /*d4fc0*/  @P5 STG.E.U8 desc[UR28][R16.64], R15 ;  /* 0x0000000f10005986 */ /* 0x0003e2000c10111c */
[----:B----4-:R-:W-:-:S02]  /*d4fd0*/  PRMT R2, R27, 0x7770, RZ ;  /* 0x000077701b027816 */ /* 0x010fc400000000ff */
[C---:B------:R-:W-:Y:S02]  /*d4fe0*/  PRMT R5, R27.reuse, 0x7771, RZ ;  /* 0x000077711b057816 */ /* 0x040fe400000000ff */
[C---:B------:R-:W-:Y:S01]  /*d4ff0*/  PRMT R6, R27.reuse, 0x7772, RZ ;  /* 0x000077721b067816 */ /* 0x040fe200000000ff */
[----:B------:R1:W-:Y:S04]  /*d5000*/  @P6 STG.E.U8 desc[UR28][R18.64], R2 ;  /* 0x0000000212006986 */ /* 0x0003e8000c10111c */
[----:B------:R1:W-:Y:S04]  /*d5010*/  @P4 STG.E.U8 desc[UR28][R22.64], R5 ;  /* 0x0000000516004986 */ /* 0x0003e8000c10111c */
[----:B--2---:R1:W-:Y:S01]  /*d5020*/  @P2 STG.E.U8 desc[UR28][R28.64], R6 ;  /* 0x000000061c002986 */ /* 0x0043e2000c10111c */
[----:B------:R-:W-:Y:S01]  /*d5030*/  PRMT R27, R27, 0x7773, RZ ;  /* 0x000077731b1b7816 */ /* 0x000fe200000000ff */
[----:B------:R-:W-:Y:S06]  /*d5040*/  @!P0 EXIT ;  /* 0x000000000000894d */ /* 0x000fec0003800000 */
[----:B-----5:R-:W-:Y:S01]  /*d5050*/  STG.E.U8 desc[UR28][R20.64], R27 ;  /* 0x0000001b14007986 */ /* 0x020fe2000c10111c */
[----:B------:R-:W-:Y:S05]  /*d5060*/  EXIT ;  /* 0x000000000000794d */ /* 0x000fea0003800000 */
.L_x_2:
[----:B------:R-:W-:-:S00]  /*d5070*/  BRA `(.L_x_2) ;  /* 0xfffffffc00fc7947 */ /* 0x000fc0000383ffff */
[----:B------:R-:W-:-:S00]  /*d5080*/  NOP ;  /* 0x0000000000007918 */ /* 0x000fc00000000000 */
[----:B------:R-:W-:-:S00]  /*d5090*/  NOP ;  /* 0x0000000000007918 */ /* 0x000fc00000000000 */
[----:B------:R-:W-:-:S00]  /*d50a0*/  NOP ;  /* 0x0000000000007918 */ /* 0x000fc00000000000 */
[----:B------:R-:W-:-:S00]  /*d50b0*/  NOP ;  /* 0x0000000000007918 */ /* 0x000fc00000000000 */
[----:B------:R-:W-:-:S00]  /*d50c0*/  NOP ;  /* 0x0000000000007918 */ /* 0x000fc00000000000 */
[----:B------:R-:W-:-:S00]  /*d50d0*/  NOP ;  /* 0x0000000000007918 */ /* 0x000fc00000000000 */
[----:B------:R-:W-:-:S00]  /*d50e0*/  NOP ;  /* 0x0000000000007918 */ /* 0x000fc00000000000 */
[----:B------:R-:W-:-:S00]  /*d50f0*/  NOP ;  /* 0x0000000000007918 */ /* 0x000fc00000000000 */
.L_x_3:


//--------------------- .nv.shared.matmul_kernel  --------------------------
	.section	.nv.shared.matmul_kernel,"aw",@nobits
	.sectionflags	@""
	.align	16
	.zero		1024


//--------------------- .nv.shared.reserved.0     --------------------------
	.section	.nv.shared.reserved.0,"aw",@nobits
	.weak		__nv_reservedSMEM_offset_0_alias
	.size		__nv_reservedSMEM_offset_0_alias, 0, 64
	.other		__nv_reservedSMEM_offset_0_alias,@"STO_CUDA_RESERVED_SHARED STV_DEFAULT"
__nv_reservedSMEM_offset_0_alias:
	.zero		0
	.zero		64


//--------------------- .nv.constant0.matmul_kernel --------------------------
	.section	.nv.constant0.matmul_kernel,"a",@progbits
	.sectionflags	@""
	.align	4
.nv.constant0.matmul_kernel:
	.zero		976


//--------------------- SYMBOLS --------------------------

	.type		.nv.reservedSmem.offset0,@object
	.size		.nv.reservedSmem.offset0,0x4
	.type		.nv.reservedSmem.cap,@object
	.size		.nv.reservedSmem.cap,0x4
